def matmul_kernel(
    a_ptr,
    b_ptr,
    c_ptr,
    M,
    N,
    K,
    stride_am,
    stride_ak,
    stride_bk,
    stride_bn,
    stride_cm,
    stride_cn,
    BLOCK_M: tl.constexpr,
    BLOCK_N: tl.constexpr,
    BLOCK_K: tl.constexpr,
    GROUP_M: tl.constexpr,
):
    pid = tl.program_id(axis=0)
    num_pid_m = tl.cdiv(M, BLOCK_M)
    num_pid_n = tl.cdiv(N, BLOCK_N)
    num_pid_in_group = GROUP_M * num_pid_n
    group_id = pid // num_pid_in_group
    first_pid_m = group_id * GROUP_M
    group_size_m = min(num_pid_m - first_pid_m, GROUP_M)
    pid_m = first_pid_m + ((pid % num_pid_in_group) % group_size_m)
    pid_n = (pid % num_pid_in_group) // group_size_m

    offs_am = (pid_m * BLOCK_M + tl.arange(0, BLOCK_M)) % M
    offs_bn = (pid_n * BLOCK_N + tl.arange(0, BLOCK_N)) % N
    offs_k = tl.arange(0, BLOCK_K)
    a_ptrs = a_ptr + offs_am[:, None] * stride_am + offs_k[None, :] * stride_ak
    b_ptrs = b_ptr + offs_k[:, None] * stride_bk + offs_bn[None, :] * stride_bn

    acc = tl.zeros((BLOCK_M, BLOCK_N), dtype=tl.float32)
    for kk in range(0, tl.cdiv(K, BLOCK_K)):
        a = tl.load(a_ptrs, mask=offs_k[None, :] < K - kk * BLOCK_K, other=0.0)
        b = tl.load(b_ptrs, mask=offs_k[:, None] < K - kk * BLOCK_K, other=0.0)
        acc = tl.dot(a, b, acc)
        a_ptrs += BLOCK_K * stride_ak
        b_ptrs += BLOCK_K * stride_bk

    c = acc.to(c_ptr.dtype.element_ty)
    offs_cm = pid_m * BLOCK_M + tl.arange(0, BLOCK_M)
    offs_cn = pid_n * BLOCK_N + tl.arange(0, BLOCK_N)
    c_ptrs = c_ptr + offs_cm[:, None] * stride_cm + offs_cn[None, :] * stride_cn
    mask = (offs_cm[:, None] < M) & (offs_cn[None, :] < N)
    tl.store(c_ptrs, c, mask=mask)

# config = {"BLOCK_K": 128, "BLOCK_M": 512, "BLOCK_N": 512, "GROUP_M": 8, "arch": "sm_100", "dtype": "fp8e4m3", "num_ctas": 4, "num_stages": 3, "num_warps": 4}
# arch = sm_100


// ===== COMPILED SASS (sm_100a) =====

	.target	sm_100a

	.elftype	@"ET_EXEC"


//--------------------- .note.nv.tkinfo           --------------------------
	.section	.note.nv.tkinfo,"",@"SHT_NOTE"
	.sectionflags	@"SHF_NOTE_NV_TKINFO"
	.tkinfo
        /*0018*/ 	.word	0x00000081
        /*0030*/ 	.string	""
        /*0030*/ 	.string	"ptxas-blackwell"
        /*0030*/ 	.string	"Cuda compilation tools, release 12.9, V12.9.86"
        /*0030*/ 	.string	"Build cuda_12.9.r12.9/compiler.36037853_0"
        /*0030*/ 	.string	"-v  -suppress-debug-info  -lineinfo  -arch sm_100a "



//--------------------- .note.nv.cuver            --------------------------
	.section	.note.nv.cuver,"",@"SHT_NOTE"
	.sectionflags	@"SHF_NOTE_NV_CUVER"
        /*0018*/ 	.short	0x0001
        /*001a*/ 	.short	0x0064
        /*001c*/ 	.short	0x0001
        /*001e*/ 	.short	0x0000
        /*0020*/ 	.short	0x0001
        /*0022*/ 	.short	0x0000


//--------------------- .nv.info                  --------------------------
	.section	.nv.info,"",@"SHT_CUDA_INFO"
	.align	4


	//----- nvinfo : EIATTR_REGCOUNT
	.align		4
        /*0000*/ 	.byte	0x04, 0x2f
        /*0002*/ 	.short	(.L_4 - .L_3)
	.align		4
.L_3:
        /*0004*/ 	.word	index@(matmul_kernel)
        /*0008*/ 	.word	0x00000060


	//----- nvinfo : EIATTR_FRAME_SIZE
	.align		4
.L_4:
        /*000c*/ 	.byte	0x04, 0x11
        /*000e*/ 	.short	(.L_6 - .L_5)
	.align		4
.L_5:
        /*0010*/ 	.word	index@($__internal_2_$__cuda_sm10x_tcgen05_guardrail_trap_unallocated_columns_being_dealloced)
        /*0014*/ 	.word	0x00002da0


	//----- nvinfo : EIATTR_FRAME_SIZE
	.align		4
.L_6:
        /*0018*/ 	.byte	0x04, 0x11
        /*001a*/ 	.short	(.L_8 - .L_7)
	.align		4
.L_7:
        /*001c*/ 	.word	index@($__internal_1_$__cuda_sm10x_tcgen05_guardrail_trap_phase_invalid_during_alloc)
        /*0020*/ 	.word	0x00002da0


	//----- nvinfo : EIATTR_FRAME_SIZE
	.align		4
.L_8:
        /*0024*/ 	.byte	0x04, 0x11
        /*0026*/ 	.short	(.L_10 - .L_9)
	.align		4
.L_9:
        /*0028*/ 	.word	index@($__internal_0_$__cuda_sm10x_tcgen05_guardrail_trap_col_being_dealloced_not_returned_by_alloc)
        /*002c*/ 	.word	0x00002da0


	//----- nvinfo : EIATTR_FRAME_SIZE
	.align		4
.L_10:
        /*0030*/ 	.byte	0x04, 0x11
        /*0032*/ 	.short	(.L_12 - .L_11)
	.align		4
.L_11:
        /*0034*/ 	.word	index@(matmul_kernel)
        /*0038*/ 	.word	0x00002da0


	//----- nvinfo : EIATTR_MIN_STACK_SIZE
	.align		4
.L_12:
        /*003c*/ 	.byte	0x04, 0x12
        /*003e*/ 	.short	(.L_14 - .L_13)
	.align		4
.L_13:
        /*0040*/ 	.word	index@(matmul_kernel)
        /*0044*/ 	.word	0x00002da0
.L_14:


//--------------------- .nv.info.matmul_kernel    --------------------------
	.section	.nv.info.matmul_kernel,"",@"SHT_CUDA_INFO"
	.sectionflags	@""
	.align	4


	//----- nvinfo : EIATTR_CUDA_API_VERSION
	.align		4
        /*0000*/ 	.byte	0x04, 0x37
        /*0002*/ 	.short	(.L_16 - .L_15)
.L_15:
        /*0004*/ 	.word	0x00000081


	//----- nvinfo : EIATTR_KPARAM_INFO
	.align		4
.L_16:
        /*0008*/ 	.byte	0x04, 0x17
        /*000a*/ 	.short	(.L_18 - .L_17)
.L_17:
        /*000c*/ 	.word	0x00000000
        /*0010*/ 	.short	0x000d
        /*0012*/ 	.short	0x0048
        /*0014*/ 	.byte	0x00, 0xf4, 0x21, 0x00


	//----- nvinfo : EIATTR_KPARAM_INFO
	.align		4
.L_18:
        /*0018*/ 	.byte	0x04, 0x17
        /*001a*/ 	.short	(.L_20 - .L_19)
.L_19:
        /*001c*/ 	.word	0x00000000
        /*0020*/ 	.short	0x000c
        /*0022*/ 	.short	0x0040
        /*0024*/ 	.byte	0x00, 0xf4, 0x21, 0x00


	//----- nvinfo : EIATTR_KPARAM_INFO
	.align		4
.L_20:
        /*0028*/ 	.byte	0x04, 0x17
        /*002a*/ 	.short	(.L_22 - .L_21)
.L_21:
        /*002c*/ 	.word	0x00000000
        /*0030*/ 	.short	0x000b
        /*0032*/ 	.short	0x0038
        /*0034*/ 	.byte	0x00, 0xf0, 0x11, 0x00


	//----- nvinfo : EIATTR_KPARAM_INFO
	.align		4
.L_22:
        /*0038*/ 	.byte	0x04, 0x17
        /*003a*/ 	.short	(.L_24 - .L_23)
.L_23:
        /*003c*/ 	.word	0x00000000
        /*0040*/ 	.short	0x000a
        /*0042*/ 	.short	0x0034
        /*0044*/ 	.byte	0x00, 0xf0, 0x11, 0x00


	//----- nvinfo : EIATTR_KPARAM_INFO
	.align		4
.L_24:
        /*0048*/ 	.byte	0x04, 0x17
        /*004a*/ 	.short	(.L_26 - .L_25)
.L_25:
        /*004c*/ 	.word	0x00000000
        /*0050*/ 	.short	0x0009
        /*0052*/ 	.short	0x0030
        /*0054*/ 	.byte	0x00, 0xf0, 0x11, 0x00


	//----- nvinfo : EIATTR_KPARAM_INFO
	.align		4
.L_26:
        /*0058*/ 	.byte	0x04, 0x17
        /*005a*/ 	.short	(.L_28 - .L_27)
.L_27:
        /*005c*/ 	.word	0x00000000
        /*0060*/ 	.short	0x0008
        /*0062*/ 	.short	0x002c
        /*0064*/ 	.byte	0x00, 0xf0, 0x11, 0x00


	//----- nvinfo : EIATTR_KPARAM_INFO
	.align		4
.L_28:
        /*0068*/ 	.byte	0x04, 0x17
        /*006a*/ 	.short	(.L_30 - .L_29)
.L_29:
        /*006c*/ 	.word	0x00000000
        /*0070*/ 	.short	0x0007
        /*0072*/ 	.short	0x0028
        /*0074*/ 	.byte	0x00, 0xf0, 0x11, 0x00


	//----- nvinfo : EIATTR_KPARAM_INFO
	.align		4
.L_30:
        /*0078*/ 	.byte	0x04, 0x17
        /*007a*/ 	.short	(.L_32 - .L_31)
.L_31:
        /*007c*/ 	.word	0x00000000
        /*0080*/ 	.short	0x0006
        /*0082*/ 	.short	0x0024
        /*0084*/ 	.byte	0x00, 0xf0, 0x11, 0x00


	//----- nvinfo : EIATTR_KPARAM_INFO
	.align		4
.L_32:
        /*0088*/ 	.byte	0x04, 0x17
        /*008a*/ 	.short	(.L_34 - .L_33)
.L_33:
        /*008c*/ 	.word	0x00000000
        /*0090*/ 	.short	0x0005
        /*0092*/ 	.short	0x0020
        /*0094*/ 	.byte	0x00, 0xf0, 0x11, 0x00


	//----- nvinfo : EIATTR_KPARAM_INFO
	.align		4
.L_34:
        /*0098*/ 	.byte	0x04, 0x17
        /*009a*/ 	.short	(.L_36 - .L_35)
.L_35:
        /*009c*/ 	.word	0x00000000
        /*00a0*/ 	.short	0x0004
        /*00a2*/ 	.short	0x001c
        /*00a4*/ 	.byte	0x00, 0xf0, 0x11, 0x00


	//----- nvinfo : EIATTR_KPARAM_INFO
	.align		4
.L_36:
        /*00a8*/ 	.byte	0x04, 0x17
        /*00aa*/ 	.short	(.L_38 - .L_37)
.L_37:
        /*00ac*/ 	.word	0x00000000
        /*00b0*/ 	.short	0x0003
        /*00b2*/ 	.short	0x0018
        /*00b4*/ 	.byte	0x00, 0xf0, 0x11, 0x00


	//----- nvinfo : EIATTR_KPARAM_INFO
	.align		4
.L_38:
        /*00b8*/ 	.byte	0x04, 0x17
        /*00ba*/ 	.short	(.L_40 - .L_39)
.L_39:
        /*00bc*/ 	.word	0x00000000
        /*00c0*/ 	.short	0x0002
        /*00c2*/ 	.short	0x0010
        /*00c4*/ 	.byte	0x00, 0xf4, 0x21, 0x00


	//----- nvinfo : EIATTR_KPARAM_INFO
	.align		4
.L_40:
        /*00c8*/ 	.byte	0x04, 0x17
        /*00ca*/ 	.short	(.L_42 - .L_41)
.L_41:
        /*00cc*/ 	.word	0x00000000
        /*00d0*/ 	.short	0x0001
        /*00d2*/ 	.short	0x0008
        /*00d4*/ 	.byte	0x00, 0xf4, 0x21, 0x00


	//----- nvinfo : EIATTR_KPARAM_INFO
	.align		4
.L_42:
        /*00d8*/ 	.byte	0x04, 0x17
        /*00da*/ 	.short	(.L_44 - .L_43)
.L_43:
        /*00dc*/ 	.word	0x00000000
        /*00e0*/ 	.short	0x0000
        /*00e2*/ 	.short	0x0000
        /*00e4*/ 	.byte	0x00, 0xf4, 0x21, 0x00


	//----- nvinfo : EIATTR_EXPLICIT_CLUSTER
	.align		4
.L_44:
        /*00e8*/ 	.byte	0x01, 0x3e
	.zero		2


	//----- nvinfo : EIATTR_CTA_PER_CLUSTER
	.align		4
        /*00ec*/ 	.byte	0x04, 0x3d
        /*00ee*/ 	.short	(.L_46 - .L_45)
.L_45:
        /*00f0*/ 	.word	0x00000004
        /*00f4*/ 	.word	0x00000001
        /*00f8*/ 	.word	0x00000001


	//----- nvinfo : EIATTR_AT_ENTRY_FRAGMENTS
	.align		4
.L_46:
        /*00fc*/ 	.byte	0x04, 0x4f
        /*00fe*/ 	.short	(.L_48 - .L_47)


	//   ....[0]....
.L_47:
        /*0100*/ 	.word	0x00000004


	//----- nvinfo : EIATTR_RESERVED_SMEM_USED
	.align		4
.L_48:
        /*0104*/ 	.byte	0x01, 0x41
	.zero		2


	//----- nvinfo : EIATTR_SPARSE_MMA_MASK
	.align		4
        /*0108*/ 	.byte	0x03, 0x50
        /*010a*/ 	.short	0x0000


	//----- nvinfo : EIATTR_TCGEN05_1CTA_USED
	.align		4
        /*010c*/ 	.byte	0x01, 0x51
	.zero		2


	//----- nvinfo : EIATTR_MAXREG_COUNT
	.align		4
        /*0110*/ 	.byte	0x03, 0x1b
        /*0112*/ 	.short	0x00ff


	//----- nvinfo : EIATTR_NUM_BARRIERS
	.align		4
        /*0114*/ 	.byte	0x02, 0x4c
        /*0116*/ 	.byte	0x01
	.zero		1


	//----- nvinfo : EIATTR_ANNOTATIONS
	.align		4
        /*0118*/ 	.byte	0x04, 0x55
        /*011a*/ 	.short	(.L_50 - .L_49)


	//   ....[0]....
.L_49:
        /*011c*/ 	.word	0x00000001
        /*0120*/ 	.byte	0xb0, 0x0a, 0x00, 0x00, 0x01, 0x00, 0x00, 0x00, 0xe0, 0x0d, 0x00, 0x00, 0x01, 0x00, 0x00, 0x00
        /* <DEDUP_REMOVED lines=1405> */
        /*5900*/ 	.byte	0x60, 0x7b, 0x02, 0x00


	//----- nvinfo : EIATTR_INT_WARP_WIDE_INSTR_OFFSETS
	.align		4
.L_50:
        /*5904*/ 	.byte	0x04, 0x31
        /*5906*/ 	.short	(.L_52 - .L_51)


	//   ....[0]....
.L_51:
        /*5908*/ 	.word	0x0000feb0


	//   ....[1]....
        /*590c*/ 	.word	0x0000fec0


	//   ....[2]....
        /*5910*/ 	.word	0x0003c6c0


	//   ....[3]....
        /*5914*/ 	.word	0x000840d0


	//   ....[4]....
        /*5918*/ 	.word	0x00084120


	//----- nvinfo : EIATTR_COOP_GROUP_MASK_REGIDS
	.align		4
.L_52:
        /*591c*/ 	.byte	0x04, 0x29
        /*591e*/ 	.short	(.L_54 - .L_53)


	//   ....[0]....
.L_53:
        /*5920*/ 	.word	0xffffffff


	//   ....[1]....
        /*5924*/ 	.word	0xffffffff


	//   ....[2]....
        /*5928*/ 	.word	0xffffffff


	//   ....[3]....
        /*592c*/ 	.word	0xffffffff


	//----- nvinfo : EIATTR_COOP_GROUP_INSTR_OFFSETS
	.align		4
.L_54:
        /*5930*/ 	.byte	0x04, 0x28
        /*5932*/ 	.short	(.L_56 - .L_55)


	//   ....[0]....
.L_55:
        /*5934*/ 	.word	0x00000070


	//   ....[1]....
        /*5938*/ 	.word	0x00000330


	//   ....[2]....
        /*593c*/ 	.word	0x00083f60


	//   ....[3]....
        /*5940*/ 	.word	0x000841d0


	//----- nvinfo : EIATTR_VRC_CTA_INIT_COUNT
	.align		4
.L_56:
        /*5944*/ 	.byte	0x02, 0x4a
        /*5946*/ 	.byte	0x80
	.zero		1


	//----- nvinfo : EIATTR_MBARRIER_INSTR_OFFSETS
	.align		4
        /*5948*/ 	.byte	0x04, 0x39
        /*594a*/ 	.short	(.L_58 - .L_57)


	//   ....[0]....
.L_57:
        /*594c*/ 	.word	0x000101e0
        /*5950*/ 	.word	0x000000ff
        /*5954*/ 	.word	0x00000000
        /*5958*/ 	.short	0x0100
        /*595a*/ 	.byte	0x0a
	.zero		1


	//   ....[1]....
        /*595c*/ 	.word	0x0003c6e0
        /*5960*/ 	.word	0x000000ff
        /*5964*/ 	.word	0x00028008
        /*5968*/ 	.short	0x0100
        /*596a*/ 	.byte	0x08
	.zero		1


	//   ....[2]....
        /*596c*/ 	.word	0x00045a90
        /*5970*/ 	.word	0x000000ff
        /*5974*/ 	.word	0x00000000
        /*5978*/ 	.short	0x010a
        /*597a*/ 	.byte	0x0a
	.zero		1


	//   ....[3]....
        /*597c*/ 	.word	0x0006c330
        /*5980*/ 	.word	0x000000ff
        /*5984*/ 	.word	0x00000000
        /*5988*/ 	.short	0x010a
        /*598a*/ 	.byte	0x0a
	.zero		1


	//   ....[4]....
        /*598c*/ 	.word	0x0006c4b0
        /*5990*/ 	.word	0x000000ff
        /*5994*/ 	.word	0x00028000
        /*5998*/ 	.short	0x0108
        /*599a*/ 	.byte	0x08
	.zero		1


	//   ....[5]....
        /*599c*/ 	.word	0x0006c5c0
        /*59a0*/ 	.word	0x000000ff
        /*59a4*/ 	.word	0x00028008
        /*59a8*/ 	.short	0x0108
        /*59aa*/ 	.byte	0x08
	.zero		1


	//   ....[6]....
        /*59ac*/ 	.word	0x000841f0
        /*59b0*/ 	.word	0x000000ff
        /*59b4*/ 	.word	0x00000000
        /*59b8*/ 	.short	0x010a
        /*59ba*/ 	.byte	0x0a
	.zero		1


	//   ....[7]....
        /*59bc*/ 	.word	0x00084220
        /*59c0*/ 	.word	0x000000ff
        /*59c4*/ 	.word	0x00000000
        /*59c8*/ 	.short	0x010a
        /*59ca*/ 	.byte	0x0a
	.zero		1


	//----- nvinfo : EIATTR_NUM_MBARRIERS
	.align		4
.L_58:
        /*59cc*/ 	.byte	0x03, 0x38
        /*59ce*/ 	.short	0x0002


	//----- nvinfo : EIATTR_EXIT_INSTR_OFFSETS
	.align		4
        /*59d0*/ 	.byte	0x04, 0x1c
        /*59d2*/ 	.short	(.L_60 - .L_59)


	//   ....[0]....
.L_59:
        /*59d4*/ 	.word	0x000841e0


	//----- nvinfo : EIATTR_REQNTID
	.align		4
.L_60:
        /*59d8*/ 	.byte	0x04, 0x10
        /*59da*/ 	.short	(.L_62 - .L_61)
.L_61:
        /*59dc*/ 	.word	0x00000080
        /*59e0*/ 	.word	0x00000001
        /*59e4*/ 	.word	0x00000001


	//----- nvinfo : EIATTR_CRS_STACK_SIZE
	.align		4
.L_62:
        /*59e8*/ 	.byte	0x04, 0x1e
        /*59ea*/ 	.short	(.L_64 - .L_63)
.L_63:
        /*59ec*/ 	.word	0x00000000


	//----- nvinfo : EIATTR_CBANK_PARAM_SIZE
	.align		4
.L_64:
        /*59f0*/ 	.byte	0x03, 0x19
        /*59f2*/ 	.short	0x0050


	//----- nvinfo : EIATTR_PARAM_CBANK
	.align		4
        /*59f4*/ 	.byte	0x04, 0x0a
        /*59f6*/ 	.short	(.L_66 - .L_65)
	.align		4
.L_65:
        /*59f8*/ 	.word	index@(.nv.constant0.matmul_kernel)
        /*59fc*/ 	.short	0x0380
        /*59fe*/ 	.short	0x0050


	//----- nvinfo : EIATTR_SW_WAR
	.align		4
.L_66:
        /*5a00*/ 	.byte	0x04, 0x36
        /*5a02*/ 	.short	(.L_68 - .L_67)
.L_67:
        /*5a04*/ 	.word	0x00000008
.L_68:


//--------------------- .nv.compat                --------------------------
	.section	.nv.compat,"",@"SHT_CUDA_COMPAT_INFO"
	.align	4
        /*0000*/ 	.byte	0x02, 0x02, 0x02, 0x00, 0x02, 0x05, 0x05, 0x00, 0x02, 0x03, 0x00, 0x00, 0x02, 0x06, 0x01, 0x00


//--------------------- .nv.callgraph             --------------------------
	.section	.nv.callgraph,"",@"SHT_CUDA_CALLGRAPH"
	.align	4
	.sectionentsize	8
	.align		4
        /*0000*/ 	.word	0x00000000
	.align		4
        /*0004*/ 	.word	0xffffffff
	.align		4
        /*0008*/ 	.word	0x00000000
	.align		4
        /*000c*/ 	.word	0xfffffffe
	.align		4
        /*0010*/ 	.word	0x00000000
	.align		4
        /*0014*/ 	.word	0xfffffffd
	.align		4
        /*0018*/ 	.word	0x00000000
	.align		4
        /*001c*/ 	.word	0xfffffffc


//--------------------- .text.matmul_kernel       --------------------------
	.section	.text.matmul_kernel,"ax",@progbits
	.align	128
        .global         matmul_kernel
        .type           matmul_kernel,@function
        .size           matmul_kernel,(.L_x_20 - matmul_kernel)
        .other          matmul_kernel,@"STO_CUDA_ENTRY STV_DEFAULT"
matmul_kernel:
.text.matmul_kernel:
[----:B------:R-:W0:Y:S01]  /*0000*/  LDC R1, c[0x0][0x37c] ;  /* 0x0000df00ff017b82 */ /* 0x000e220000000800 */
[----:B------:R-:W1:Y:S01]  /*0010*/  S2R R3, SR_TID.X ;  /* 0x0000000000037919 */ /* 0x000e620000002100 */
[----:B0-----:R-:W-:Y:S01]  /*0020*/  VIADD R1, R1, 0xffffd260 ;  /* 0xffffd26001017836 */ /* 0x001fe20000000000 */
[----:B-1----:R-:W-:-:S13]  /*0030*/  ISETP.GE.U32.AND P0, PT, R3, 0x20, PT ;  /* 0x000000200300780c */ /* 0x002fda0003f06070 */
[----:B------:R-:W-:Y:S02]  /*0040*/  VOTEU.ANY UP0, P0 ;  /* 0x0000000000ff7886 */ /* 0x000fe40000000100 */
[----:B------:R-:W-:Y:S05]  /*0050*/  BRA.U UP0, `(.L_x_0) ;  /* 0x0000000100b87547 */ /* 0x000fea000b800000 */
[----:B------:R-:W0:Y:S01]  /*0060*/  S2UR UR6, SR_CgaCtaId ;  /* 0x00000000000679c3 */ /* 0x000e220000008800 */
[----:B------:R-:W-:Y:S01]  /*0070*/  NOP ;  /* 0x0000000000007918 */ /* 0x000fe20000000000 */
[----:B------:R-:W-:Y:S02]  /*0080*/  UMOV UR4, 0x40 ;  /* 0x0000004000047882 */ /* 0x000fe40000000000 */
[----:B0-----:R-:W-:-:S09]  /*0090*/  ULEA UR4, UR6, UR4, 0x18 ;  /* 0x0000000406047291 */ /* 0x001fd2000f8ec0ff */
[----:B------:R-:W0:Y:S01]  /*00a0*/  LDS.U8 R0, [UR4] ;  /* 0x00000004ff007984 */ /* 0x000e220008000000 */
[----:B------:R-:W-:Y:S02]  /*00b0*/  UMOV UR4, 0x400 ;  /* 0x0000040000047882 */ /* 0x000fe40000000000 */
[----:B------:R-:W-:Y:S01]  /*00c0*/  ULEA UR4, UR6, UR4, 0x18 ;  /* 0x0000000406047291 */ /* 0x000fe2000f8ec0ff */
[----:B0-----:R-:W-:-:S13]  /*00d0*/  ISETP.NE.AND P0, PT, R0, RZ, PT ;  /* 0x000000ff0000720c */ /* 0x001fda0003f05270 */
[----:B------:R-:W-:Y:S05]  /*00e0*/  @P0 BRA `(.L_x_1) ;  /* 0x00000000007c0947 */ /* 0x000fea0003800000 */
[----:B------:R-:W-:-:S13]  /*00f0*/  ELECT P0, URZ, PT ;  /* 0x0000000000ff782f */ /* 0x000fda0003800000 */
[----:B------:R-:W-:Y:S05]  /*0100*/  @!P0 BRA `(.L_x_2) ;  /* 0x0000000000848947 */ /* 0x000fea0003800000 */
[----:B------:R-:W-:Y:S01]  /*0110*/  UMOV UR5, 0x10 ;  /* 0x0000001000057882 */ /* 0x000fe20000000000 */
[----:B------:R-:W-:Y:S02]  /*0120*/  IMAD.MOV.U32 R7, RZ, RZ, 0x1 ;  /* 0x00000001ff077424 */ /* 0x000fe400078e00ff */
[----:B------:R-:W-:Y:S02]  /*0130*/  IMAD.MOV.U32 R5, RZ, RZ, 0xffff ;  /* 0x0000ffffff057424 */ /* 0x000fe400078e00ff */
[----:B------:R-:W-:Y:S04]  /*0140*/  DEPBAR.LE SB0, 0x36 ;  /* 0x00008d800000791a */ /* 0x000fe80000000000 */
[----:B------:R-:W0:Y:S02]  /*0150*/  UTCATOMSWS.FIND_AND_SET.ALIGN UP1, UR5, UR5 ;  /* 0x00000005000575e3 */ /* 0x000e240008020800 */
[----:B0-----:R-:W-:-:S04]  /*0160*/  PLOP3.LUT P0, PT, PT, PT, UP1, 0x80, 0x8 ;  /* 0x000000000008781c */ /* 0x001fc80003f0f018 */
[----:B------:R-:W-:-:S04]  /*0170*/  SEL R0, RZ, 0xffffffff, !P0 ;  /* 0xffffffffff007807 */ /* 0x000fc80004000000 */
[----:B------:R-:W-:Y:S01]  /*0180*/  ISETP.NE.AND P0, PT, R0, RZ, PT ;  /* 0x000000ff0000720c */ /* 0x000fe20003f05270 */
[----:B------:R-:W-:-:S12]  /*0190*/  IMAD.U32 R0, RZ, RZ, UR5 ;  /* 0x00000005ff007e24 */ /* 0x000fd8000f8e00ff */
[----:B------:R-:W-:Y:S05]  /*01a0*/  @P0 BRA `(.L_x_3) ;  /* 0x0000000000240947 */ /* 0x000fea0003800000 */
.L_x_4:
[----:B------:R-:W-:Y:S05]  /*01b0*/  NANOSLEEP 0x64 ;  /* 0x000000640000795d */ /* 0x000fea0003800000 */
[----:B------:R-:W-:-:S05]  /*01c0*/  UMOV UR5, 0x10 ;  /* 0x0000001000057882 */ /* 0x000fca0000000000 */
[----:B------:R-:W-:Y:S04]  /*01d0*/  DEPBAR.LE SB0, 0x36 ;  /* 0x00008d800000791a */ /* 0x000fe80000000000 */
[----:B------:R-:W0:Y:S02]  /*01e0*/  UTCATOMSWS.FIND_AND_SET.ALIGN UP1, UR5, UR5 ;  /* 0x00000005000575e3 */ /* 0x000e240008020800 */
[----:B0-----:R-:W-:-:S04]  /*01f0*/  PLOP3.LUT P0, PT, PT, PT, UP1, 0x80, 0x8 ;  /* 0x000000000008781c */ /* 0x001fc80003f0f018 */
[----:B------:R-:W-:-:S04]  /*0200*/  SEL R0, RZ, 0xffffffff, !P0 ;  /* 0xffffffffff007807 */ /* 0x000fc80004000000 */
[----:B------:R-:W-:Y:S01]  /*0210*/  ISETP.NE.AND P0, PT, R0, RZ, PT ;  /* 0x000000ff0000720c */ /* 0x000fe20003f05270 */
[----:B------:R-:W-:-:S12]  /*0220*/  IMAD.U32 R0, RZ, RZ, UR5 ;  /* 0x00000005ff007e24 */ /* 0x000fd8000f8e00ff */
[----:B------:R-:W-:Y:S05]  /*0230*/  @!P0 BRA `(.L_x_4) ;  /* 0xfffffffc00dc8947 */ /* 0x000fea000383ffff */
.L_x_3:
[C---:B------:R-:W-:Y:S01]  /*0240*/  VIADD R4, R0.reuse, 0x10 ;  /* 0x0000001000047836 */ /* 0x040fe20000000000 */
[----:B------:R-:W-:Y:S01]  /*0250*/  UMOV UR5, 0x50 ;  /* 0x0000005000057882 */ /* 0x000fe20000000000 */
[----:B------:R-:W-:Y:S01]  /*0260*/  SHF.L.U32 R2, R5, R0, RZ ;  /* 0x0000000005027219 */ /* 0x000fe200000006ff */
[----:B------:R-:W-:Y:S01]  /*0270*/  ULEA UR5, UR6, UR5, 0x18 ;  /* 0x0000000506057291 */ /* 0x000fe2000f8ec0ff */
[----:B------:R-:W-:Y:S01]  /*0280*/  IMAD.SHL.U32 R0, R0, 0x20, RZ ;  /* 0x0000002000007824 */ /* 0x000fe200078e00ff */
[----:B------:R-:W-:-:S04]  /*0290*/  SHF.L.U32 R5, R7, R4, RZ ;  /* 0x0000000407057219 */ /* 0x000fc800000006ff */
[----:B------:R-:W-:-:S05]  /*02a0*/  LOP3.LUT R2, R5, R2, RZ, 0xfc, !PT ;  /* 0x0000000205027212 */ /* 0x000fca00078efcff */
[----:B------:R0:W-:Y:S04]  /*02b0*/  ATOMS.OR RZ, [UR5], R2 ;  /* 0x00000002ffff798c */ /* 0x0001e8000b000005 */
[----:B------:R0:W-:Y:S01]  /*02c0*/  STS [UR4], R0 ;  /* 0x00000000ff007988 */ /* 0x0001e20008000804 */
[----:B------:R-:W-:Y:S05]  /*02d0*/  BRA `(.L_x_2) ;  /* 0x0000000000107947 */ /* 0x000fea0003800000 */
.L_x_1:
[----:B------:R-:W-:Y:S01]  /*02e0*/  IMAD.MOV.U32 R0, RZ, RZ, -0x1 ;  /* 0xffffffffff007424 */ /* 0x000fe200078e00ff */
[----:B------:R-:W-:-:S04]  /*02f0*/  MOV R4, 0x320 ;  /* 0x0000032000047802 */ /* 0x000fc80000000f00 */
[----:B------:R0:W-:Y:S03]  /*0300*/  STS [UR4], R0 ;  /* 0x00000000ff007988 */ /* 0x0001e60008000804 */
[----:B0-----:R-:W-:Y:S05]  /*0310*/  CALL.REL.NOINC `($__internal_1_$__cuda_sm10x_tcgen05_guardrail_trap_phase_invalid_during_alloc) ;  /* 0x0000083c00d87944 */ /* 0x001fea0003c00000 */
.L_x_2:
[----:B------:R-:W-:Y:S05]  /*0320*/  WARPSYNC.ALL ;  /* 0x0000000000007948 */ /* 0x000fea0003800000 */
[----:B------:R-:W-:Y:S01]  /*0330*/  NOP ;  /* 0x0000000000007918 */ /* 0x000fe20000000000 */
.L_x_0:
[----:B------:R-:W1:Y:S08]  /*0340*/  LDC.64 R8, c[0x0][0x398] ;  /* 0x0000e600ff087b82 */ /* 0x000e700000000a00 */
[----:B------:R-:W2:Y:S02]  /*0350*/  S2UR UR5, SR_CgaSize ;  /* 0x00000000000579c3 */ /* 0x000ea40000008a00 */
[----:B--2---:R-:W-:-:S12]  /*0360*/  UIMAD UR5, UR5, -0xa0, URZ ;  /* 0xffffff60050578a4 */ /* 0x004fd8000f8e02ff */
[----:B------:R-:W2:Y:S01]  /*0370*/  LDCU UR5, c[0x0][UR5+0x2b0] ;  /* 0x00005600050577ac */ /* 0x000ea20008000800 */
[----:B------:R-:W-:Y:S01]  /*0380*/  IMAD.MOV.U32 R16, RZ, RZ, RZ ;  /* 0x000000ffff107224 */ /* 0x000fe200078e00ff */
[----:B------:R-:W-:Y:S01]  /*0390*/  UMOV UR8, 0x400 ;  /* 0x0000040000087882 */ /* 0x000fe20000000000 */
[----:B------:R-:W3:Y:S01]  /*03a0*/  LDCU UR11, c[0x0][0x3a0] ;  /* 0x00007400ff0b77ac */ /* 0x000ee20008000800 */
[----:B------:R-:W4:Y:S01]  /*03b0*/  S2UR UR4, SR_CTAID.X ;  /* 0x00000000000479c3 */ /* 0x000f220000002500 */
[----:B------:R-:W0:Y:S01]  /*03c0*/  LDCU UR12, c[0x0][0x3ac] ;  /* 0x00007580ff0c77ac */ /* 0x000e220008000800 */
[----:B------:R-:W0:Y:S01]  /*03d0*/  LDCU.64 UR16, c[0x0][0x388] ;  /* 0x00007100ff1077ac */ /* 0x000e220008000a00 */
[----:B------:R-:W0:Y:S01]  /*03e0*/  LDCU UR6, c[0x0][0x39c] ;  /* 0x00007380ff0677ac */ /* 0x000e220008000800 */
[----:B------:R-:W0:Y:S02]  /*03f0*/  LDCU UR13, c[0x0][0x3a0] ;  /* 0x00007400ff0d77ac */ /* 0x000e240008000800 */
[----:B01----:R-:W-:Y:S01]  /*0400*/  VIADD R0, R9, 0x1ff ;  /* 0x000001ff09007836 */ /* 0x003fe20000000000 */
[----:B------:R-:W-:Y:S01]  /*0410*/  IABS R15, R9 ;  /* 0x00000009000f7213 */ /* 0x000fe20000000000 */
[----:B------:R-:W-:Y:S03]  /*0420*/  BAR.SYNC.DEFER_BLOCKING 0x0 ;  /* 0x0000000000007b1d */ /* 0x000fe60000010000 */
[----:B------:R-:W-:-:S02]  /*0430*/  SHF.R.S32.HI R5, RZ, 0x1f, R0 ;  /* 0x0000001fff057819 */ /* 0x000fc40000011400 */
[----:B----4-:R-:W-:Y:S01]  /*0440*/  I2FP.F32.U32 R6, UR4 ;  /* 0x0000000400067c45 */ /* 0x010fe20008201000 */
[----:B------:R-:W0:Y:S01]  /*0450*/  LDCU.64 UR20, c[0x0][0x358] ;  /* 0x00006b00ff1477ac */ /* 0x000e220008000a00 */
[----:B------:R-:W-:-:S03]  /*0460*/  LEA.HI R5, R5, R0, RZ, 0x9 ;  /* 0x0000000005057211 */ /* 0x000fc600078f48ff */
[----:B--2---:R-:W-:Y:S01]  /*0470*/  FMUL R6, R6, UR5 ;  /* 0x0000000506067c20 */ /* 0x004fe20008400000 */
[----:B------:R-:W-:Y:S01]  /*0480*/  SHF.R.S32.HI R5, RZ, 0x9, R5 ;  /* 0x00000009ff057819 */ /* 0x000fe20000011405 */
[----:B------:R-:W1:Y:S01]  /*0490*/  S2UR UR5, SR_CgaCtaId ;  /* 0x00000000000579c3 */ /* 0x000e620000008800 */
[----:B------:R-:W2:Y:S01]  /*04a0*/  LDCU UR15, c[0x0][0x3b0] ;  /* 0x00007600ff0f77ac */ /* 0x000ea20008000800 */
[----:B------:R-:W-:Y:S02]  /*04b0*/  F2I.U32.TRUNC.NTZ R7, R6 ;  /* 0x0000000600077305 */ /* 0x000fe4000020f000 */
[----:B------:R-:W-:Y:S01]  /*04c0*/  IMAD.SHL.U32 R2, R5, 0x8, RZ ;  /* 0x0000000805027824 */ /* 0x000fe200078e00ff */
[----:B------:R-:W4:Y:S04]  /*04d0*/  LDCU UR18, c[0x0][0x3b0] ;  /* 0x00007600ff1277ac */ /* 0x000f280008000800 */
[----:B------:R-:W-:Y:S01]  /*04e0*/  IABS R11, R2 ;  /* 0x00000002000b7213 */ /* 0x000fe20000000000 */
[----:B------:R-:W0:Y:S03]  /*04f0*/  LDCU UR19, c[0x0][0x3b0] ;  /* 0x00007600ff1377ac */ /* 0x000e260008000800 */
[----:B------:R-:W0:Y:S01]  /*0500*/  I2F.RP R0, R11 ;  /* 0x0000000b00007306 */ /* 0x000e220000209400 */
[----:B------:R-:W2:Y:S01]  /*0510*/  LDCU UR22, c[0x0][0x3b0] ;  /* 0x00007600ff1677ac */ /* 0x000ea20008000800 */
[----:B------:R-:W2:Y:S01]  /*0520*/  LDCU UR23, c[0x0][0x3b0] ;  /* 0x00007600ff1777ac */ /* 0x000ea20008000800 */
[----:B------:R-:W2:Y:S01]  /*0530*/  LDCU UR24, c[0x0][0x3b0] ;  /* 0x00007600ff1877ac */ /* 0x000ea20008000800 */
[----:B-1----:R-:W-:-:S04]  /*0540*/  USHF.L.U32 UR4, UR5, 0x7, URZ ;  /* 0x0000000705047899 */ /* 0x002fc800080006ff */
[----:B0-----:R-:W0:Y:S01]  /*0550*/  MUFU.RCP R0, R0 ;  /* 0x0000000000007308 */ /* 0x001e220000001000 */
[----:B------:R-:W-:Y:S02]  /*0560*/  ULEA UR8, UR5, UR8, 0x18 ;  /* 0x0000000805087291 */ /* 0x000fe4000f8ec0ff */
[----:B------:R-:W-:-:S07]  /*0570*/  ULOP3.LUT UR4, UR4, 0x180, URZ, 0xc0, !UPT ;  /* 0x0000018004047892 */ /* 0x000fce000f8ec0ff */
[----:B------:R-:W1:Y:S01]  /*0580*/  LDS R18, [UR8] ;  /* 0x00000008ff127984 */ /* 0x000e620008000800 */
[----:B0-----:R-:W-:Y:S01]  /*0590*/  VIADD R4, R0, 0xffffffe ;  /* 0x0ffffffe00047836 */ /* 0x001fe20000000000 */
[----:B------:R-:W-:-:S03]  /*05a0*/  IABS R0, R7 ;  /* 0x0000000700007213 */ /* 0x000fc60000000000 */
[----:B------:R0:W2:Y:S02]  /*05b0*/  F2I.FTZ.U32.TRUNC.NTZ R5, R4 ;  /* 0x0000000400057305 */ /* 0x0000a4000021f000 */
[----:B0-----:R-:W-:Y:S02]  /*05c0*/  IMAD.MOV.U32 R4, RZ, RZ, RZ ;  /* 0x000000ffff047224 */ /* 0x001fe400078e00ff */
[----:B--2---:R-:W-:-:S04]  /*05d0*/  IMAD.MOV R10, RZ, RZ, -R5 ;  /* 0x000000ffff0a7224 */ /* 0x004fc800078e0a05 */
[----:B------:R-:W-:Y:S01]  /*05e0*/  IMAD R13, R10, R11, RZ ;  /* 0x0000000b0a0d7224 */ /* 0x000fe200078e02ff */
[----:B------:R-:W-:-:S03]  /*05f0*/  IABS R10, R2 ;  /* 0x00000002000a7213 */ /* 0x000fc60000000000 */
[----:B------:R-:W-:-:S04]  /*0600*/  IMAD.HI.U32 R5, R5, R13, R4 ;  /* 0x0000000d05057227 */ /* 0x000fc800078e0004 */
[----:B------:R-:W-:Y:S02]  /*0610*/  IMAD.MOV R4, RZ, RZ, -R10 ;  /* 0x000000ffff047224 */ /* 0x000fe400078e0a0a */
[----:B------:R-:W-:Y:S01]  /*0620*/  IMAD.HI.U32 R5, R5, R0, RZ ;  /* 0x0000000005057227 */ /* 0x000fe200078e00ff */
[----:B-1----:R-:W-:-:S03]  /*0630*/  R2UR UR7, R18 ;  /* 0x00000000120772ca */ /* 0x002fc600000e0000 */
[----:B------:R-:W-:Y:S01]  /*0640*/  IMAD R0, R5, R4, R0 ;  /* 0x0000000405007224 */ /* 0x000fe200078e0200 */
[----:B------:R-:W-:Y:S04]  /*0650*/  BAR.SYNC.DEFER_BLOCKING 0x0 ;  /* 0x0000000000007b1d */ /* 0x000fe80000010000 */
[----:B------:R-:W-:-:S13]  /*0660*/  ISETP.GT.U32.AND P1, PT, R11, R0, PT ;  /* 0x000000000b00720c */ /* 0x000fda0003f24070 */
[----:B------:R-:W-:Y:S02]  /*0670*/  @!P1 IMAD.IADD R0, R0, 0x1, -R11 ;  /* 0x0000000100009824 */ /* 0x000fe400078e0a0b */
[----:B------:R-:W-:Y:S01]  /*0680*/  @!P1 VIADD R5, R5, 0x1 ;  /* 0x0000000105059836 */ /* 0x000fe20000000000 */
[----:B------:R-:W-:Y:S02]  /*0690*/  ISETP.NE.AND P1, PT, R2, RZ, PT ;  /* 0x000000ff0200720c */ /* 0x000fe40003f25270 */
[----:B------:R-:W-:Y:S02]  /*06a0*/  ISETP.GE.U32.AND P0, PT, R0, R11, PT ;  /* 0x0000000b0000720c */ /* 0x000fe40003f06070 */
[----:B------:R-:W-:-:S04]  /*06b0*/  LOP3.LUT R0, R7, R2, RZ, 0x3c, !PT ;  /* 0x0000000207007212 */ /* 0x000fc800078e3cff */
[----:B------:R-:W-:Y:S01]  /*06c0*/  ISETP.GE.AND P2, PT, R0, RZ, PT ;  /* 0x000000ff0000720c */ /* 0x000fe20003f46270 */
[----:B------:R-:W-:-:S06]  /*06d0*/  VIADD R0, R8, 0x1ff ;  /* 0x000001ff08007836 */ /* 0x000fcc0000000000 */
[----:B------:R-:W-:-:S04]  /*06e0*/  @P0 VIADD R5, R5, 0x1 ;  /* 0x0000000105050836 */ /* 0x000fc80000000000 */
[----:B------:R-:W-:Y:S01]  /*06f0*/  IMAD.MOV.U32 R4, RZ, RZ, R5 ;  /* 0x000000ffff047224 */ /* 0x000fe200078e0005 */
[----:B------:R-:W-:-:S03]  /*0700*/  SHF.R.S32.HI R5, RZ, 0x1f, R0 ;  /* 0x0000001fff057819 */ /* 0x000fc60000011400 */
[----:B------:R-:W-:Y:S01]  /*0710*/  @!P2 IMAD.MOV R4, RZ, RZ, -R4 ;  /* 0x000000ffff04a224 */ /* 0x000fe200078e0a04 */
[----:B------:R-:W-:Y:S02]  /*0720*/  @!P1 LOP3.LUT R4, RZ, R2, RZ, 0x33, !PT ;  /* 0x00000002ff049212 */ /* 0x000fe400078e33ff */
[----:B------:R-:W-:-:S03]  /*0730*/  LEA.HI R5, R5, R0, RZ, 0x9 ;  /* 0x0000000005057211 */ /* 0x000fc600078f48ff */
[----:B------:R-:W-:Y:S02]  /*0740*/  IMAD.SHL.U32 R10, R4, 0x8, RZ ;  /* 0x00000008040a7824 */ /* 0x000fe400078e00ff */
[----:B------:R-:W-:-:S03]  /*0750*/  IMAD.MOV R4, RZ, RZ, -R4 ;  /* 0x000000ffff047224 */ /* 0x000fc600078e0a04 */
[----:B------:R-:W-:Y:S01]  /*0760*/  LEA.HI.SX32 R5, R5, -R10, 0x17 ;  /* 0x8000000a05057211 */ /* 0x000fe200078fbaff */
[----:B------:R-:W-:Y:S02]  /*0770*/  IMAD R12, R2, R4, R7 ;  /* 0x00000004020c7224 */ /* 0x000fe400078e0207 */
[----:B------:R-:W-:Y:S01]  /*0780*/  IMAD.MOV.U32 R4, RZ, RZ, RZ ;  /* 0x000000ffff047224 */ /* 0x000fe200078e00ff */
[----:B------:R-:W-:Y:S02]  /*0790*/  VIMNMX R17, PT, PT, R5, 0x8, PT ;  /* 0x0000000805117848 */ /* 0x000fe40003fe0100 */
[----:B------:R-:W-:Y:S02]  /*07a0*/  IABS R13, R12 ;  /* 0x0000000c000d7213 */ /* 0x000fe40000000000 */
[----:B------:R-:W-:-:S04]  /*07b0*/  IABS R11, R17 ;  /* 0x00000011000b7213 */ /* 0x000fc80000000000 */
[----:B------:R-:W0:Y:S08]  /*07c0*/  I2F.RP R0, R11 ;  /* 0x0000000b00007306 */ /* 0x000e300000209400 */
[----:B0-----:R-:W0:Y:S02]  /*07d0*/  MUFU.RCP R0, R0 ;  /* 0x0000000000007308 */ /* 0x001e240000001000 */
[----:B0-----:R-:W-:-:S06]  /*07e0*/  VIADD R5, R0, 0xffffffe ;  /* 0x0ffffffe00057836 */ /* 0x001fcc0000000000 */
[----:B------:R-:W0:Y:S02]  /*07f0*/  F2I.FTZ.U32.TRUNC.NTZ R5, R5 ;  /* 0x0000000500057305 */ /* 0x000e24000021f000 */
[----:B0-----:R-:W-:-:S04]  /*0800*/  IMAD.MOV R6, RZ, RZ, -R5 ;  /* 0x000000ffff067224 */ /* 0x001fc800078e0a05 */
[----:B------:R-:W-:Y:S02]  /*0810*/  IMAD.MOV.U32 R2, RZ, RZ, R6 ;  /* 0x000000ffff027224 */ /* 0x000fe400078e0006 */
[----:B------:R-:W0:Y:S02]  /*0820*/  I2F.RP R6, R15 ;  /* 0x0000000f00067306 */ /* 0x000e240000209400 */
[----:B------:R-:W-:Y:S01]  /*0830*/  IMAD R7, R2, R11, RZ ;  /* 0x0000000b02077224 */ /* 0x000fe200078e02ff */
[----:B------:R-:W-:-:S03]  /*0840*/  IABS R2, R17 ;  /* 0x0000001100027213 */ /* 0x000fc60000000000 */
[----:B------:R-:W-:-:S04]  /*0850*/  IMAD.HI.U32 R4, R5, R7, R4 ;  /* 0x0000000705047227 */ /* 0x000fc800078e0004 */
[----:B------:R-:W-:Y:S02]  /*0860*/  IMAD.MOV R0, RZ, RZ, -R2 ;  /* 0x000000ffff007224 */ /* 0x000fe400078e0a02 */
[----:B------:R-:W-:Y:S01]  /*0870*/  IMAD.HI.U32 R4, R4, R13, RZ ;  /* 0x0000000d04047227 */ /* 0x000fe200078e00ff */
[----:B0-----:R-:W0:Y:S03]  /*0880*/  MUFU.RCP R6, R6 ;  /* 0x0000000600067308 */ /* 0x001e260000001000 */
[----:B------:R-:W-:Y:S01]  /*0890*/  IMAD R0, R4, R0, R13 ;  /* 0x0000000004007224 */ /* 0x000fe200078e020d */
[----:B------:R-:W-:-:S04]  /*08a0*/  IABS R13, R8 ;  /* 0x00000008000d7213 */ /* 0x000fc80000000000 */
[----:B------:R-:W-:Y:S01]  /*08b0*/  ISETP.GT.U32.AND P1, PT, R11, R0, PT ;  /* 0x000000000b00720c */ /* 0x000fe20003f24070 */
[----:B------:R-:W1:Y:S01]  /*08c0*/  I2F.RP R2, R13 ;  /* 0x0000000d00027306 */ /* 0x000e620000209400 */
[----:B0-----:R-:W-:-:S11]  /*08d0*/  VIADD R6, R6, 0xffffffe ;  /* 0x0ffffffe06067836 */ /* 0x001fd60000000000 */
[----:B------:R-:W-:Y:S02]  /*08e0*/  @!P1 IMAD.IADD R0, R0, 0x1, -R11 ;  /* 0x0000000100009824 */ /* 0x000fe400078e0a0b */
[----:B------:R-:W-:Y:S01]  /*08f0*/  @!P1 VIADD R4, R4, 0x1 ;  /* 0x0000000104049836 */ /* 0x000fe20000000000 */
[----:B------:R-:W-:Y:S01]  /*0900*/  ISETP.NE.AND P1, PT, R17, RZ, PT ;  /* 0x000000ff1100720c */ /* 0x000fe20003f25270 */
[----:B-1----:R-:W0:Y:S01]  /*0910*/  MUFU.RCP R2, R2 ;  /* 0x0000000200027308 */ /* 0x002e220000001000 */
[----:B------:R-:W-:Y:S02]  /*0920*/  ISETP.GE.U32.AND P0, PT, R0, R11, PT ;  /* 0x0000000b0000720c */ /* 0x000fe40003f06070 */
[----:B------:R-:W-:-:S04]  /*0930*/  LOP3.LUT R0, R12, R17, RZ, 0x3c, !PT ;  /* 0x000000110c007212 */ /* 0x000fc800078e3cff */
[----:B------:R-:W-:-:S07]  /*0940*/  ISETP.GE.AND P2, PT, R0, RZ, PT ;  /* 0x000000ff0000720c */ /* 0x000fce0003f46270 */
[----:B------:R-:W-:-:S04]  /*0950*/  @P0 VIADD R4, R4, 0x1 ;  /* 0x0000000104040836 */ /* 0x000fc80000000000 */
[----:B------:R-:W-:Y:S02]  /*0960*/  IMAD.MOV.U32 R9, RZ, RZ, R4 ;  /* 0x000000ffff097224 */ /* 0x000fe400078e0004 */
[----:B0-----:R-:W-:Y:S01]  /*0970*/  VIADD R4, R2, 0xffffffe ;  /* 0x0ffffffe02047836 */ /* 0x001fe20000000000 */
[----:B------:R-:W-:Y:S01]  /*0980*/  LOP3.LUT R2, R3, 0x7f, RZ, 0xc0, !PT ;  /* 0x0000007f03027812 */ /* 0x000fe200078ec0ff */
[----:B------:R-:W-:Y:S01]  /*0990*/  @!P2 IMAD.MOV R9, RZ, RZ, -R9 ;  /* 0x000000ffff09a224 */ /* 0x000fe200078e0a09 */
[----:B------:R-:W-:Y:S01]  /*09a0*/  @!P1 LOP3.LUT R9, RZ, R17, RZ, 0x33, !PT ;  /* 0x00000011ff099212 */ /* 0x000fe200078e33ff */
[----:B------:R0:W1:Y:S01]  /*09b0*/  F2I.FTZ.U32.TRUNC.NTZ R5, R4 ;  /* 0x0000000400057305 */ /* 0x000062000021f000 */
[----:B------:R-:W-:-:S03]  /*09c0*/  ISETP.NE.AND P2, PT, R8, RZ, PT ;  /* 0x000000ff0800720c */ /* 0x000fc60003f45270 */
[----:B------:R-:W-:-:S04]  /*09d0*/  IMAD.MOV R0, RZ, RZ, -R9 ;  /* 0x000000ffff007224 */ /* 0x000fc800078e0a09 */
[----:B------:R-:W-:Y:S02]  /*09e0*/  IMAD R0, R17, R0, R12 ;  /* 0x0000000011007224 */ /* 0x000fe400078e020c */
[----:B0-----:R-:W-:Y:S01]  /*09f0*/  IMAD.MOV.U32 R4, RZ, RZ, RZ ;  /* 0x000000ffff047224 */ /* 0x001fe200078e00ff */
[----:B------:R-:W0:Y:S01]  /*0a00*/  F2I.FTZ.U32.TRUNC.NTZ R17, R6 ;  /* 0x0000000600117305 */ /* 0x000e22000021f000 */
[----:B------:R-:W-:Y:S02]  /*0a10*/  IMAD.IADD R0, R10, 0x1, R0 ;  /* 0x000000010a007824 */ /* 0x000fe400078e0200 */
[----:B-1----:R-:W-:-:S03]  /*0a20*/  IMAD.MOV R10, RZ, RZ, -R5 ;  /* 0x000000ffff0a7224 */ /* 0x002fc600078e0a05 */
[----:B------:R-:W-:Y:S01]  /*0a30*/  LEA R7, R0, UR4, 0x9 ;  /* 0x0000000400077c11 */ /* 0x000fe2000f8e48ff */
[----:B------:R-:W-:-:S04]  /*0a40*/  IMAD.MOV.U32 R0, RZ, RZ, R10 ;  /* 0x000000ffff007224 */ /* 0x000fc800078e000a */
[----:B------:R-:W-:Y:S02]  /*0a50*/  IMAD.IADD R19, R2, 0x1, R7 ;  /* 0x0000000102137824 */ /* 0x000fe400078e0207 */
[----:B------:R-:W-:Y:S02]  /*0a60*/  IMAD R7, R0, R13, RZ ;  /* 0x0000000d00077224 */ /* 0x000fe400078e02ff */
[----:B0-----:R-:W-:Y:S01]  /*0a70*/  IMAD.MOV R10, RZ, RZ, -R17 ;  /* 0x000000ffff0a7224 */ /* 0x001fe200078e0a11 */
[----:B------:R-:W-:Y:S01]  /*0a80*/  IABS R0, R19 ;  /* 0x0000001300007213 */ /* 0x000fe20000000000 */
[----:B------:R-:W-:Y:S01]  /*0a90*/  IMAD.HI.U32 R4, R5, R7, R4 ;  /* 0x0000000705047227 */ /* 0x000fe200078e0004 */
[----:B------:R-:W-:Y:S01]  /*0aa0*/  ISETP.GE.AND P6, PT, R19, RZ, PT ;  /* 0x000000ff1300720c */ /* 0x000fe20003fc6270 */
[----:B------:R-:W-:Y:S02]  /*0ab0*/  STL [R1+0x1dcc], R19 ;  /* 0x001dcc1301007387 */ /* 0x000fe40000100800 */
[----:B------:R-:W-:-:S02]  /*0ac0*/  IMAD.MOV.U32 R5, RZ, RZ, R0 ;  /* 0x000000ffff057224 */ /* 0x000fc400078e0000 */
[----:B------:R-:W-:Y:S02]  /*0ad0*/  IMAD.SHL.U32 R0, R9, 0x200, RZ ;  /* 0x0000020009007824 */ /* 0x000fe400078e00ff */
[----:B------:R-:W-:-:S03]  /*0ae0*/  IMAD.HI.U32 R4, R4, R5, RZ ;  /* 0x0000000504047227 */ /* 0x000fc600078e00ff */
[----:B------:R-:W-:Y:S01]  /*0af0*/  IABS R85, R0 ;  /* 0x0000000000557213 */ /* 0x000fe20000000000 */
[----:B------:R-:W-:Y:S02]  /*0b00*/  IMAD.MOV R4, RZ, RZ, -R4 ;  /* 0x000000ffff047224 */ /* 0x000fe400078e0a04 */
[----:B------:R-:W-:Y:S02]  /*0b10*/  VIADD R9, R0, 0x58 ;  /* 0x0000005800097836 */ /* 0x000fe40000000000 */
[C---:B------:R-:W-:Y:S02]  /*0b20*/  IMAD R4, R13.reuse, R4, R5 ;  /* 0x000000040d047224 */ /* 0x040fe400078e0205 */
[----:B------:R-:W-:Y:S01]  /*0b30*/  IMAD R5, R10, R15, RZ ;  /* 0x0000000f0a057224 */ /* 0x000fe200078e02ff */
[----:B------:R-:W-:Y:S01]  /*0b40*/  IABS R6, R9 ;  /* 0x0000000900067213 */ /* 0x000fe20000000000 */
[----:B------:R-:W-:Y:S01]  /*0b50*/  VIADD R11, R0, 0x59 ;  /* 0x00000059000b7836 */ /* 0x000fe20000000000 */
[----:B------:R-:W-:Y:S01]  /*0b60*/  ISETP.GT.U32.AND P0, PT, R13, R4, PT ;  /* 0x000000040d00720c */ /* 0x000fe20003f04070 */
[----:B------:R-:W-:Y:S01]  /*0b70*/  IMAD.HI.U32 R16, R17, R5, R16 ;  /* 0x0000000511107227 */ /* 0x000fe200078e0010 */
[----:B------:R-:W-:-:S02]  /*0b80*/  SHF.R.U32.HI R5, RZ, 0x5, R3 ;  /* 0x00000005ff057819 */ /* 0x000fc40000011603 */
[----:B------:R-:W-:Y:S01]  /*0b90*/  IABS R10, R11 ;  /* 0x0000000b000a7213 */ /* 0x000fe20000000000 */
[----:B------:R-:W-:Y:S01]  /*0ba0*/  VIADD R14, R0, 0x5a ;  /* 0x0000005a000e7836 */ /* 0x000fe20000000000 */
[----:B------:R-:W-:Y:S01]  /*0bb0*/  R2UR UR14, R5 ;  /* 0x00000000050e72ca */ /* 0x000fe200000e0000 */
[----:B------:R-:W-:Y:S01]  /*0bc0*/  IMAD.HI.U32 R3, R16, R6, RZ ;  /* 0x0000000610037227 */ /* 0x000fe200078e00ff */
[----:B------:R-:W-:Y:S02]  /*0bd0*/  ISETP.GE.AND P3, PT, R9, RZ, PT ;  /* 0x000000ff0900720c */ /* 0x000fe40003f66270 */
[----:B------:R-:W-:Y:S01]  /*0be0*/  IABS R12, R14 ;  /* 0x0000000e000c7213 */ /* 0x000fe20000000000 */
[----:B------:R-:W-:Y:S01]  /*0bf0*/  IMAD.MOV R7, RZ, RZ, -R3 ;  /* 0x000000ffff077224 */ /* 0x000fe200078e0a03 */
[----:B------:R-:W-:Y:S01]  /*0c00*/  ISETP.GE.AND P5, PT, R14, RZ, PT ;  /* 0x000000ff0e00720c */ /* 0x000fe20003fa6270 */
[----:B------:R-:W-:Y:S01]  /*0c10*/  @!P0 IMAD.IADD R4, R4, 0x1, -R13 ;  /* 0x0000000104048824 */ /* 0x000fe200078e0a0d */
[----:B------:R-:W-:Y:S01]  /*0c20*/  ISETP.GE.AND P0, PT, R11, RZ, PT ;  /* 0x000000ff0b00720c */ /* 0x000fe20003f06270 */
[----:B------:R-:W-:-:S02]  /*0c30*/  IMAD R6, R15, R7, R6 ;  /* 0x000000070f067224 */ /* 0x000fc400078e0206 */
[C---:B------:R-:W-:Y:S01]  /*0c40*/  IMAD.HI.U32 R3, R16.reuse, R10, RZ ;  /* 0x0000000a10037227 */ /* 0x040fe200078e00ff */
[----:B------:R-:W-:Y:S02]  /*0c50*/  ISETP.GT.U32.AND P4, PT, R13, R4, PT ;  /* 0x000000040d00720c */ /* 0x000fe40003f84070 */
[----:B------:R-:W-:Y:S01]  /*0c60*/  ISETP.GT.U32.AND P1, PT, R15, R6, PT ;  /* 0x000000060f00720c */ /* 0x000fe20003f24070 */
[----:B------:R-:W-:-:S04]  /*0c70*/  IMAD.HI.U32 R5, R16, R12, RZ ;  /* 0x0000000c10057227 */ /* 0x000fc800078e00ff */
[----:B------:R-:W-:Y:S02]  /*0c80*/  IMAD.MOV R3, RZ, RZ, -R3 ;  /* 0x000000ffff037224 */ /* 0x000fe400078e0a03 */
[----:B------:R-:W-:Y:S02]  /*0c90*/  IMAD.MOV R5, RZ, RZ, -R5 ;  /* 0x000000ffff057224 */ /* 0x000fe400078e0a05 */
[C---:B------:R-:W-:Y:S02]  /*0ca0*/  IMAD R10, R15.reuse, R3, R10 ;  /* 0x000000030f0a7224 */ /* 0x040fe400078e020a */
[C---:B------:R-:W-:Y:S02]  /*0cb0*/  IMAD R12, R15.reuse, R5, R12 ;  /* 0x000000050f0c7224 */ /* 0x040fe400078e020c */
[----:B------:R-:W-:Y:S01]  /*0cc0*/  @!P4 IMAD.IADD R4, R4, 0x1, -R13 ;  /* 0x000000010404c824 */ /* 0x000fe200078e0a0d */
[C---:B------:R-:W-:Y:S01]  /*0cd0*/  ISETP.GT.U32.AND P4, PT, R15.reuse, R10, PT ;  /* 0x0000000a0f00720c */ /* 0x040fe20003f84070 */
[----:B------:R-:W-:Y:S01]  /*0ce0*/  @!P1 IMAD.IADD R6, R6, 0x1, -R15 ;  /* 0x0000000106069824 */ /* 0x000fe200078e0a0f */
[----:B------:R-:W-:Y:S01]  /*0cf0*/  ISETP.GT.U32.AND P1, PT, R15, R12, PT ;  /* 0x0000000c0f00720c */ /* 0x000fe20003f24070 */
[----:B------:R-:W-:-:S02]  /*0d00*/  IMAD.MOV.U32 R2, RZ, RZ, R4 ;  /* 0x000000ffff027224 */ /* 0x000fc400078e0004 */
[C---:B------:R-:W-:Y:S02]  /*0d10*/  VIADD R9, R0.reuse, 0x5b ;  /* 0x0000005b00097836 */ /* 0x040fe40000000000 */
[----:B------:R-:W-:Y:S01]  /*0d20*/  @!P6 IMAD.MOV R2, RZ, RZ, -R2 ;  /* 0x000000ffff02e224 */ /* 0x000fe200078e0a02 */
[----:B------:R-:W-:Y:S01]  /*0d30*/  ISETP.GT.U32.AND P6, PT, R15, R6, PT ;  /* 0x000000060f00720c */ /* 0x000fe20003fc4070 */
[C---:B------:R-:W-:Y:S01]  /*0d40*/  VIADD R11, R0.reuse, 0x5c ;  /* 0x0000005c000b7836 */ /* 0x040fe20000000000 */
[----:B------:R-:W-:Y:S01]  /*0d50*/  IABS R5, R9 ;  /* 0x0000000900057213 */ /* 0x000fe20000000000 */
[----:B------:R-:W-:Y:S01]  /*0d60*/  VIADD R13, R0, 0x5d ;  /* 0x0000005d000d7836 */ /* 0x000fe20000000000 */
[----:B------:R-:W-:Y:S01]  /*0d70*/  @!P2 LOP3.LUT R2, RZ, R8, RZ, 0x33, !PT ;  /* 0x00000008ff02a212 */ /* 0x000fe200078e33ff */
[--C-:B------:R-:W-:Y:S01]  /*0d80*/  @!P4 IMAD.IADD R10, R10, 0x1, -R15.reuse ;  /* 0x000000010a0ac824 */ /* 0x100fe200078e0a0f */
[----:B------:R-:W-:Y:S01]  /*0d90*/  IABS R7, R11 ;  /* 0x0000000b00077213 */ /* 0x000fe20000000000 */
[--C-:B------:R-:W-:Y:S01]  /*0da0*/  @!P1 IMAD.IADD R12, R12, 0x1, -R15.reuse ;  /* 0x000000010c0c9824 */ /* 0x100fe200078e0a0f */
[----:B------:R-:W-:Y:S01]  /*0db0*/  ISETP.GE.AND P2, PT, R9, RZ, PT ;  /* 0x000000ff0900720c */ /* 0x000fe20003f46270 */
[----:B------:R-:W-:Y:S01]  /*0dc0*/  IMAD.HI.U32 R3, R16, R5, RZ ;  /* 0x0000000510037227 */ /* 0x000fe200078e00ff */
[C---:B------:R-:W-:Y:S01]  /*0dd0*/  ISETP.GT.U32.AND P4, PT, R15.reuse, R10, PT ;  /* 0x0000000a0f00720c */ /* 0x040fe20003f84070 */
[----:B------:R0:W-:Y:S01]  /*0de0*/  STL [R1+0x6d8], R2 ;  /* 0x0006d80201007387 */ /* 0x0001e20000100800 */
[----:B------:R-:W-:Y:S01]  /*0df0*/  IABS R9, R13 ;  /* 0x0000000d00097213 */ /* 0x000fe20000000000 */
[----:B------:R-:W-:Y:S01]  /*0e00*/  @!P6 IMAD.IADD R6, R6, 0x1, -R15 ;  /* 0x000000010606e824 */ /* 0x000fe200078e0a0f */
[----:B------:R-:W-:Y:S01]  /*0e10*/  ISETP.GT.U32.AND P6, PT, R15, R12, PT ;  /* 0x0000000c0f00720c */ /* 0x000fe20003fc4070 */
[----:B------:R-:W-:Y:S01]  /*0e20*/  IMAD.HI.U32 R4, R16, R7, RZ ;  /* 0x0000000710047227 */ /* 0x000fe200078e00ff */
[----:B------:R-:W-:-:S03]  /*0e30*/  ISETP.GE.AND P1, PT, R11, RZ, PT ;  /* 0x000000ff0b00720c */ /* 0x000fc60003f26270 */
[----:B------:R-:W-:Y:S02]  /*0e40*/  IMAD.MOV R8, RZ, RZ, -R3 ;  /* 0x000000ffff087224 */ /* 0x000fe400078e0a03 */
[----:B------:R-:W-:Y:S02]  /*0e50*/  IMAD.MOV R14, RZ, RZ, -R4 ;  /* 0x000000ffff0e7224 */ /* 0x000fe400078e0a04 */
[C---:B------:R-:W-:Y:S02]  /*0e60*/  IMAD R4, R15.reuse, R8, R5 ;  /* 0x000000080f047224 */ /* 0x040fe400078e0205 */
[----:B------:R-:W-:Y:S02]  /*0e70*/  IMAD.MOV.U32 R5, RZ, RZ, R9 ;  /* 0x000000ffff057224 */ /* 0x000fe400078e0009 */
[C---:B------:R-:W-:Y:S02]  /*0e80*/  IMAD R8, R15.reuse, R14, R7 ;  /* 0x0000000e0f087224 */ /* 0x040fe400078e0207 */
[----:B------:R-:W-:Y:S01]  /*0e90*/  @!P4 IMAD.IADD R10, R10, 0x1, -R15 ;  /* 0x000000010a0ac824 */ /* 0x000fe200078e0a0f */
[----:B------:R-:W-:Y:S01]  /*0ea0*/  ISETP.GT.U32.AND P4, PT, R15, R4, PT ;  /* 0x000000040f00720c */ /* 0x000fe20003f84070 */
[----:B------:R-:W-:-:S04]  /*0eb0*/  IMAD.HI.U32 R3, R16, R5, RZ ;  /* 0x0000000510037227 */ /* 0x000fc800078e00ff */
[----:B------:R-:W-:Y:S01]  /*0ec0*/  @!P6 IMAD.IADD R12, R12, 0x1, -R15 ;  /* 0x000000010c0ce824 */ /* 0x000fe200078e0a0f */
[C---:B------:R-:W-:Y:S01]  /*0ed0*/  ISETP.GT.U32.AND P6, PT, R15.reuse, R8, PT ;  /* 0x000000080f00720c */ /* 0x040fe20003fc4070 */
[----:B------:R-:W-:Y:S02]  /*0ee0*/  IMAD.MOV R14, RZ, RZ, -R3 ;  /* 0x000000ffff0e7224 */ /* 0x000fe400078e0a03 */
[----:B------:R-:W-:Y:S02]  /*0ef0*/  VIADD R11, R0, 0x5e ;  /* 0x0000005e000b7836 */ /* 0x000fe40000000000 */
[C---:B------:R-:W-:Y:S02]  /*0f00*/  IMAD R14, R15.reuse, R14, R5 ;  /* 0x0000000e0f0e7224 */ /* 0x040fe400078e0205 */
[----:B------:R-:W-:Y:S01]  /*0f10*/  @!P4 IMAD.IADD R4, R4, 0x1, -R15 ;  /* 0x000000010404c824 */ /* 0x000fe200078e0a0f */
[----:B------:R-:W-:Y:S01]  /*0f20*/  IABS R7, R11 ;  /* 0x0000000b00077213 */ /* 0x000fe20000000000 */
[----:B0-----:R-:W-:Y:S01]  /*0f30*/  IMAD.MOV.U32 R2, RZ, RZ, R6 ;  /* 0x000000ffff027224 */ /* 0x001fe200078e0006 */
[----:B------:R-:W-:Y:S01]  /*0f40*/  ISETP.GT.U32.AND P4, PT, R15, R14, PT ;  /* 0x0000000e0f00720c */ /* 0x000fe20003f84070 */
[----:B------:R-:W-:-:S02]  /*0f50*/  VIADD R19, R0, 0x60 ;  /* 0x0000006000137836 */ /* 0x000fc40000000000 */
[----:B------:R-:W-:Y:S01]  /*0f60*/  @!P6 IMAD.IADD R8, R8, 0x1, -R15 ;  /* 0x000000010808e824 */ /* 0x000fe200078e0a0f */
[----:B------:R-:W-:Y:S01]  /*0f70*/  ISETP.GT.U32.AND P6, PT, R15, R4, PT ;  /* 0x000000040f00720c */ /* 0x000fe20003fc4070 */
[----:B------:R-:W-:Y:S01]  /*0f80*/  IMAD.HI.U32 R3, R16, R7, RZ ;  /* 0x0000000710037227 */ /* 0x000fe200078e00ff */
[----:B------:R-:W-:-:S03]  /*0f90*/  IABS R9, R19 ;  /* 0x0000001300097213 */ /* 0x000fc60000000000 */
[----:B------:R-:W-:Y:S01]  /*0fa0*/  @!P3 IMAD.MOV R2, RZ, RZ, -R2 ;  /* 0x000000ffff02b224 */ /* 0x000fe200078e0a02 */
[----:B------:R-:W-:Y:S01]  /*0fb0*/  ISETP.GE.AND P3, PT, R13, RZ, PT ;  /* 0x000000ff0d00720c */ /* 0x000fe20003f66270 */
[C---:B------:R-:W-:Y:S02]  /*0fc0*/  VIADD R17, R0.reuse, 0x5f ;  /* 0x0000005f00117836 */ /* 0x040fe40000000000 */
[----:B------:R-:W-:Y:S01]  /*0fd0*/  IMAD.MOV R6, RZ, RZ, -R3 ;  /* 0x000000ffff067224 */ /* 0x000fe200078e0a03 */
[----:B------:R0:W-:Y:S01]  /*0fe0*/  STL [R1+0x5a0], R2 ;  /* 0x0005a00201007387 */ /* 0x0001e20000100800 */
[----:B------:R-:W-:Y:S01]  /*0ff0*/  VIADD R21, R0, 0x61 ;  /* 0x0000006100157836 */ /* 0x000fe20000000000 */
[----:B------:R-:W-:Y:S01]  /*1000*/  IABS R18, R17 ;  /* 0x0000001100127213 */ /* 0x000fe20000000000 */
[C---:B------:R-:W-:Y:S02]  /*1010*/  IMAD R6, R15.reuse, R6, R7 ;  /* 0x000000060f067224 */ /* 0x040fe400078e0207 */
[--C-:B------:R-:W-:Y:S01]  /*1020*/  @!P4 IMAD.IADD R14, R14, 0x1, -R15.reuse ;  /* 0x000000010e0ec824 */ /* 0x100fe200078e0a0f */
[C---:B------:R-:W-:Y:S01]  /*1030*/  ISETP.GT.U32.AND P4, PT, R15.reuse, R8, PT ;  /* 0x000000080f00720c */ /* 0x040fe20003f84070 */
[----:B------:R-:W-:Y:S01]  /*1040*/  @!P6 IMAD.IADD R4, R4, 0x1, -R15 ;  /* 0x000000010404e824 */ /* 0x000fe200078e0a0f */
[----:B------:R-:W-:Y:S01]  /*1050*/  IABS R3, R21 ;  /* 0x0000001500037213 */ /* 0x000fe20000000000 */
[----:B------:R-:W-:Y:S01]  /*1060*/  IMAD.MOV.U32 R7, RZ, RZ, R9 ;  /* 0x000000ffff077224 */ /* 0x000fe200078e0009 */
[----:B------:R-:W-:Y:S01]  /*1070*/  ISETP.GT.U32.AND P6, PT, R15, R6, PT ;  /* 0x000000060f00720c */ /* 0x000fe20003fc4070 */
[----:B0-----:R-:W-:-:S02]  /*1080*/  IMAD.MOV.U32 R2, RZ, RZ, R10 ;  /* 0x000000ffff027224 */ /* 0x001fc400078e000a */
[----:B------:R-:W-:-:S04]  /*1090*/  IMAD.HI.U32 R5, R16, R18, RZ ;  /* 0x0000001210057227 */ /* 0x000fc800078e00ff */
[----:B------:R-:W-:Y:S01]  /*10a0*/  @!P0 IMAD.MOV R2, RZ, RZ, -R2 ;  /* 0x000000ffff028224 */ /* 0x000fe200078e0a02 */
[----:B------:R-:W-:Y:S01]  /*10b0*/  ISETP.GT.U32.AND P0, PT, R15, R14, PT ;  /* 0x0000000e0f00720c */ /* 0x000fe20003f04070 */
[----:B------:R-:W-:Y:S02]  /*10c0*/  IMAD.MOV.U32 R9, RZ, RZ, R12 ;  /* 0x000000ffff097224 */ /* 0x000fe400078e000c */
[----:B------:R-:W-:Y:S01]  /*10d0*/  IMAD.MOV.U32 R10, RZ, RZ, R3 ;  /* 0x000000ffff0a7224 */ /* 0x000fe200078e0003 */
[----:B------:R0:W-:Y:S01]  /*10e0*/  STL [R1+0x5a4], R2 ;  /* 0x0005a40201007387 */ /* 0x0001e20000100800 */
[----:B------:R-:W-:-:S04]  /*10f0*/  IMAD.HI.U32 R3, R16, R7, RZ ;  /* 0x0000000710037227 */ /* 0x000fc800078e00ff */
[----:B------:R-:W-:Y:S02]  /*1100*/  IMAD.MOV R5, RZ, RZ, -R5 ;  /* 0x000000ffff057224 */ /* 0x000fe400078e0a05 */
[----:B------:R-:W-:Y:S01]  /*1110*/  @!P5 IMAD.MOV R9, RZ, RZ, -R9 ;  /* 0x000000ffff09d224 */ /* 0x000fe200078e0a09 */
[----:B------:R-:W-:Y:S01]  /*1120*/  ISETP.GE.AND P5, PT, R11, RZ, PT ;  /* 0x000000ff0b00720c */ /* 0x000fe20003fa6270 */
[C---:B------:R-:W-:Y:S02]  /*1130*/  IMAD R18, R15.reuse, R5, R18 ;  /* 0x000000050f127224 */ /* 0x040fe400078e0212 */
[----:B0-----:R-:W-:Y:S01]  /*1140*/  IMAD.MOV.U32 R2, RZ, RZ, R4 ;  /* 0x000000ffff027224 */ /* 0x001fe200078e0004 */
[----:B------:R0:W-:Y:S01]  /*1150*/  STL [R1+0x5a8], R9 ;  /* 0x0005a80901007387 */ /* 0x0001e20000100800 */
[----:B------:R-:W-:Y:S02]  /*1160*/  IMAD.MOV R4, RZ, RZ, -R3 ;  /* 0x000000ffff047224 */ /* 0x000fe400078e0a03 */
[----:B------:R-:W-:Y:S01]  /*1170*/  @!P2 IMAD.MOV R2, RZ, RZ, -R2 ;  /* 0x000000ffff02a224 */ /* 0x000fe200078e0a02 */
[----:B------:R-:W-:Y:S01]  /*1180*/  ISETP.GT.U32.AND P2, PT, R15, R18, PT ;  /* 0x000000120f00720c */ /* 0x000fe20003f44070 */
[----:B------:R-:W-:Y:S01]  /*1190*/  @!P4 IMAD.IADD R8, R8, 0x1, -R15 ;  /* 0x000000010808c824 */ /* 0x000fe200078e0a0f */
[----:B------:R-:W-:Y:S01]  /*11a0*/  ISETP.GE.AND P4, PT, R17, RZ, PT ;  /* 0x000000ff1100720c */ /* 0x000fe20003f86270 */
[----:B------:R-:W-:Y:S01]  /*11b0*/  IMAD R4, R15, R4, R7 ;  /* 0x000000040f047224 */ /* 0x000fe200078e0207 */
[----:B------:R1:W-:Y:S01]  /*11c0*/  STL [R1+0x5ac], R2 ;  /* 0x0005ac0201007387 */ /* 0x0003e20000100800 */
[----:B------:R-:W-:-:S02]  /*11d0*/  @!P6 IMAD.IADD R6, R6, 0x1, -R15 ;  /* 0x000000010606e824 */ /* 0x000fc400078e0a0f */
[----:B------:R-:W-:Y:S01]  /*11e0*/  IMAD.HI.U32 R5, R16, R10, RZ ;  /* 0x0000000a10057227 */ /* 0x000fe200078e00ff */
[----:B------:R-:W-:-:S03]  /*11f0*/  ISETP.GT.U32.AND P6, PT, R15, R4, PT ;  /* 0x000000040f00720c */ /* 0x000fc60003fc4070 */
[----:B0-----:R-:W-:Y:S02]  /*1200*/  VIADD R9, R0, 0x62 ;  /* 0x0000006200097836 */ /* 0x001fe40000000000 */
[----:B------:R-:W-:Y:S02]  /*1210*/  IMAD.MOV R5, RZ, RZ, -R5 ;  /* 0x000000ffff057224 */ /* 0x000fe400078e0a05 */
[----:B-1----:R-:W-:Y:S01]  /*1220*/  IMAD.MOV.U32 R2, RZ, RZ, R8 ;  /* 0x000000ffff027224 */ /* 0x002fe200078e0008 */
[----:B------:R-:W-:Y:S01]  /*1230*/  IABS R8, R9 ;  /* 0x0000000900087213 */ /* 0x000fe20000000000 */
[C---:B------:R-:W-:Y:S02]  /*1240*/  IMAD R10, R15.reuse, R5, R10 ;  /* 0x000000050f0a7224 */ /* 0x040fe400078e020a */
[----:B------:R-:W-:Y:S01]  /*1250*/  @!P1 IMAD.MOV R2, RZ, RZ, -R2 ;  /* 0x000000ffff029224 */ /* 0x000fe200078e0a02 */
[----:B------:R-:W-:Y:S01]  /*1260*/  ISETP.GT.U32.AND P1, PT, R15, R6, PT ;  /* 0x000000060f00720c */ /* 0x000fe20003f24070 */
[----:B------:R-:W-:-:S02]  /*1270*/  @!P2 IMAD.IADD R18, R18, 0x1, -R15 ;  /* 0x000000011212a824 */ /* 0x000fc400078e0a0f */
[----:B------:R-:W-:Y:S01]  /*1280*/  VIADD R11, R0, 0x63 ;  /* 0x00000063000b7836 */ /* 0x000fe20000000000 */
[----:B------:R0:W-:Y:S01]  /*1290*/  STL [R1+0x5b0], R2 ;  /* 0x0005b00201007387 */ /* 0x0001e20000100800 */
[--C-:B------:R-:W-:Y:S01]  /*12a0*/  @!P6 IMAD.IADD R4, R4, 0x1, -R15.reuse ;  /* 0x000000010404e824 */ /* 0x100fe200078e0a0f */
[C---:B------:R-:W-:Y:S01]  /*12b0*/  ISETP.GT.U32.AND P2, PT, R15.reuse, R18, PT ;  /* 0x000000120f00720c */ /* 0x040fe20003f44070 */
[----:B------:R-:W-:Y:S01]  /*12c0*/  IMAD.HI.U32 R3, R16, R8, RZ ;  /* 0x0000000810037227 */ /* 0x000fe200078e00ff */
[----:B------:R-:W-:Y:S02]  /*12d0*/  IABS R12, R11 ;  /* 0x0000000b000c7213 */ /* 0x000fe40000000000 */
[C---:B------:R-:W-:Y:S01]  /*12e0*/  ISETP.GT.U32.AND P6, PT, R15.reuse, R4, PT ;  /* 0x000000040f00720c */ /* 0x040fe20003fc4070 */
[----:B------:R-:W-:Y:S02]  /*12f0*/  VIADD R13, R0, 0x64 ;  /* 0x00000064000d7836 */ /* 0x000fe40000000000 */
[----:B------:R-:W-:Y:S01]  /*1300*/  @!P1 IMAD.IADD R6, R6, 0x1, -R15 ;  /* 0x0000000106069824 */ /* 0x000fe200078e0a0f */
[----:B------:R-:W-:Y:S01]  /*1310*/  ISETP.GT.U32.AND P1, PT, R15, R10, PT ;  /* 0x0000000a0f00720c */ /* 0x000fe20003f24070 */
[----:B------:R-:W-:Y:S01]  /*1320*/  IMAD.MOV R3, RZ, RZ, -R3 ;  /* 0x000000ffff037224 */ /* 0x000fe200078e0a03 */
[----:B------:R-:W-:Y:S01]  /*1330*/  IABS R20, R13 ;  /* 0x0000000d00147213 */ /* 0x000fe20000000000 */
[----:B------:R-:W-:-:S02]  /*1340*/  VIADD R17, R0, 0x65 ;  /* 0x0000006500117836 */ /* 0x000fc40000000000 */
[----:B------:R-:W-:Y:S02]  /*1350*/  IMAD R8, R15, R3, R8 ;  /* 0x000000030f087224 */ /* 0x000fe400078e0208 */
[----:B------:R-:W-:Y:S01]  /*1360*/  IMAD.HI.U32 R3, R16, R12, RZ ;  /* 0x0000000c10037227 */ /* 0x000fe200078e00ff */
[----:B------:R-:W-:-:S03]  /*1370*/  IABS R22, R17 ;  /* 0x0000001100167213 */ /* 0x000fc60000000000 */
[----:B------:R-:W-:-:S04]  /*1380*/  IMAD.HI.U32 R5, R16, R20, RZ ;  /* 0x0000001410057227 */ /* 0x000fc800078e00ff */
[----:B------:R-:W-:Y:S02]  /*1390*/  IMAD.MOV R3, RZ, RZ, -R3 ;  /* 0x000000ffff037224 */ /* 0x000fe400078e0a03 */
[--C-:B------:R-:W-:Y:S01]  /*13a0*/  @!P0 IMAD.IADD R14, R14, 0x1, -R15.reuse ;  /* 0x000000010e0e8824 */ /* 0x100fe200078e0a0f */
[----:B------:R-:W-:Y:S01]  /*13b0*/  ISETP.GE.AND P0, PT, R19, RZ, PT ;  /* 0x000000ff1300720c */ /* 0x000fe20003f06270 */
[----:B------:R-:W-:Y:S01]  /*13c0*/  @!P2 IMAD.IADD R18, R18, 0x1, -R15 ;  /* 0x000000011212a824 */ /* 0x000fe200078e0a0f */
[----:B------:R-:W-:Y:S01]  /*13d0*/  ISETP.GE.AND P2, PT, R21, RZ, PT ;  /* 0x000000ff1500720c */ /* 0x000fe20003f46270 */
[----:B------:R-:W-:Y:S02]  /*13e0*/  IMAD.MOV R5, RZ, RZ, -R5 ;  /* 0x000000ffff057224 */ /* 0x000fe400078e0a05 */
[----:B------:R-:W-:Y:S01]  /*13f0*/  @!P1 IMAD.IADD R10, R10, 0x1, -R15 ;  /* 0x000000010a0a9824 */ /* 0x000fe200078e0a0f */
[----:B------:R-:W-:Y:S01]  /*1400*/  ISETP.GE.AND P1, PT, R9, RZ, PT ;  /* 0x000000ff0900720c */ /* 0x000fe20003f26270 */
[----:B------:R-:W-:-:S02]  /*1410*/  IMAD R12, R15, R3, R12 ;  /* 0x000000030f0c7224 */ /* 0x000fc400078e020c */
[----:B0-----:R-:W-:Y:S02]  /*1420*/  IMAD.MOV.U32 R2, RZ, RZ, R6 ;  /* 0x000000ffff027224 */ /* 0x001fe400078e0006 */
[----:B------:R-:W-:Y:S01]  /*1430*/  @!P6 IMAD.IADD R4, R4, 0x1, -R15 ;  /* 0x000000010404e824 */ /* 0x000fe200078e0a0f */
[C---:B------:R-:W-:Y:S01]  /*1440*/  ISETP.GT.U32.AND P6, PT, R15.reuse, R8, PT ;  /* 0x000000080f00720c */ /* 0x040fe20003fc4070 */
[C---:B------:R-:W-:Y:S02]  /*1450*/  IMAD R20, R15.reuse, R5, R20 ;  /* 0x000000050f147224 */ /* 0x040fe400078e0214 */
[----:B------:R-:W-:Y:S01]  /*1460*/  @!P3 IMAD.MOV R14, RZ, RZ, -R14 ;  /* 0x000000ffff0eb224 */ /* 0x000fe200078e0a0e */
[C---:B------:R-:W-:Y:S01]  /*1470*/  ISETP.GT.U32.AND P3, PT, R15.reuse, R10, PT ;  /* 0x0000000a0f00720c */ /* 0x040fe20003f64070 */
[----:B------:R-:W-:Y:S02]  /*1480*/  IMAD.MOV.U32 R3, RZ, RZ, R18 ;  /* 0x000000ffff037224 */ /* 0x000fe400078e0012 */
[----:B------:R-:W-:Y:S01]  /*1490*/  @!P5 IMAD.MOV R2, RZ, RZ, -R2 ;  /* 0x000000ffff02d224 */ /* 0x000fe200078e0a02 */
[C---:B------:R-:W-:Y:S01]  /*14a0*/  ISETP.GT.U32.AND P5, PT, R15.reuse, R12, PT ;  /* 0x0000000c0f00720c */ /* 0x040fe20003fa4070 */
[----:B------:R-:W-:Y:S01]  /*14b0*/  IMAD.HI.U32 R7, R16, R22, RZ ;  /* 0x0000001610077227 */ /* 0x000fe200078e00ff */
[----:B------:R-:W-:Y:S03]  /*14c0*/  STL [R1+0x5b4], R14 ;  /* 0x0005b40e01007387 */ /* 0x000fe60000100800 */
[----:B------:R-:W-:Y:S01]  /*14d0*/  @!P4 IMAD.MOV R3, RZ, RZ, -R3 ;  /* 0x000000ffff03c224 */ /* 0x000fe200078e0a03 */
[----:B------:R-:W-:Y:S01]  /*14e0*/  ISETP.GT.U32.AND P4, PT, R15, R20, PT ;  /* 0x000000140f00720c */ /* 0x000fe20003f84070 */
[----:B------:R-:W-:Y:S01]  /*14f0*/  IMAD.MOV R7, RZ, RZ, -R7 ;  /* 0x000000ffff077224 */ /* 0x000fe200078e0a07 */
[----:B------:R0:W-:Y:S01]  /*1500*/  STL [R1+0x5b8], R2 ;  /* 0x0005b80201007387 */ /* 0x0001e20000100800 */
[----:B------:R-:W-:-:S02]  /*1510*/  @!P6 IMAD.IADD R8, R8, 0x1, -R15 ;  /* 0x000000010808e824 */ /* 0x000fc400078e0a0f */
[C---:B------:R-:W-:Y:S01]  /*1520*/  IMAD R22, R15.reuse, R7, R22 ;  /* 0x000000070f167224 */ /* 0x040fe200078e0216 */
[----:B------:R1:W-:Y:S01]  /*1530*/  STL [R1+0x5bc], R3 ;  /* 0x0005bc0301007387 */ /* 0x0003e20000100800 */
[C---:B------:R-:W-:Y:S01]  /*1540*/  VIADD R7, R0.reuse, 0x66 ;  /* 0x0000006600077836 */ /* 0x040fe20000000000 */
[C---:B------:R-:W-:Y:S01]  /*1550*/  ISETP.GT.U32.AND P6, PT, R15.reuse, R8, PT ;  /* 0x000000080f00720c */ /* 0x040fe20003fc4070 */
[----:B------:R-:W-:Y:S02]  /*1560*/  VIADD R9, R0, 0x67 ;  /* 0x0000006700097836 */ /* 0x000fe40000000000 */
[--C-:B------:R-:W-:Y:S01]  /*1570*/  @!P3 IMAD.IADD R10, R10, 0x1, -R15.reuse ;  /* 0x000000010a0ab824 */ /* 0x100fe200078e0a0f */
[----:B------:R-:W-:Y:S01]  /*1580*/  ISETP.GT.U32.AND P3, PT, R15, R22, PT ;  /* 0x000000160f00720c */ /* 0x000fe20003f64070 */
[----:B0-----:R-:W-:Y:S01]  /*1590*/  IMAD.MOV.U32 R2, RZ, RZ, R4 ;  /* 0x000000ffff027224 */ /* 0x001fe200078e0004 */
[----:B------:R-:W-:Y:S01]  /*15a0*/  IABS R4, R7 ;  /* 0x0000000700047213 */ /* 0x000fe20000000000 */
[--C-:B------:R-:W-:Y:S01]  /*15b0*/  @!P5 IMAD.IADD R12, R12, 0x1, -R15.reuse ;  /* 0x000000010c0cd824 */ /* 0x100fe200078e0a0f */
[----:B------:R-:W-:Y:S01]  /*15c0*/  IABS R6, R9 ;  /* 0x0000000900067213 */ /* 0x000fe20000000000 */
[----:B------:R-:W-:Y:S01]  /*15d0*/  @!P4 IMAD.IADD R20, R20, 0x1, -R15 ;  /* 0x000000011414c824 */ /* 0x000fe200078e0a0f */
[----:B------:R-:W-:Y:S01]  /*15e0*/  ISETP.GE.AND P5, PT, R17, RZ, PT ;  /* 0x000000ff1100720c */ /* 0x000fe20003fa6270 */
[----:B------:R-:W-:Y:S01]  /*15f0*/  IMAD.MOV.U32 R14, RZ, RZ, R10 ;  /* 0x000000ffff0e7224 */ /* 0x000fe200078e000a */
[----:B------:R-:W-:Y:S01]  /*1600*/  ISETP.GT.U32.AND P4, PT, R15, R12, PT ;  /* 0x0000000c0f00720c */ /* 0x000fe20003f84070 */
[----:B-1----:R-:W-:-:S04]  /*1610*/  IMAD.HI.U32 R3, R16, R4, RZ ;  /* 0x0000000410037227 */ /* 0x002fc800078e00ff */
[----:B------:R-:W-:Y:S01]  /*1620*/  @!P2 IMAD.MOV R14, RZ, RZ, -R14 ;  /* 0x000000ffff0ea224 */ /* 0x000fe200078e0a0e */
[----:B------:R-:W-:Y:S01]  /*1630*/  ISETP.GT.U32.AND P2, PT, R15, R20, PT ;  /* 0x000000140f00720c */ /* 0x000fe20003f44070 */
[----:B------:R-:W-:-:S04]  /*1640*/  IMAD.HI.U32 R5, R16, R6, RZ ;  /* 0x0000000610057227 */ /* 0x000fc800078e00ff */
[----:B------:R-:W-:Y:S02]  /*1650*/  IMAD.MOV R3, RZ, RZ, -R3 ;  /* 0x000000ffff037224 */ /* 0x000fe400078e0a03 */
[----:B------:R-:W-:Y:S02]  /*1660*/  IMAD.MOV R5, RZ, RZ, -R5 ;  /* 0x000000ffff057224 */ /* 0x000fe400078e0a05 */
[----:B------:R-:W-:Y:S01]  /*1670*/  @!P0 IMAD.MOV R2, RZ, RZ, -R2 ;  /* 0x000000ffff028224 */ /* 0x000fe200078e0a02 */
[----:B------:R-:W-:Y:S01]  /*1680*/  ISETP.GE.AND P0, PT, R11, RZ, PT ;  /* 0x000000ff0b00720c */ /* 0x000fe20003f06270 */
[C---:B------:R-:W-:Y:S02]  /*1690*/  IMAD R4, R15.reuse, R3, R4 ;  /* 0x000000030f047224 */ /* 0x040fe400078e0204 */
[--C-:B------:R-:W-:Y:S01]  /*16a0*/  @!P6 IMAD.IADD R8, R8, 0x1, -R15.reuse ;  /* 0x000000010808e824 */ /* 0x100fe200078e0a0f */
[----:B------:R0:W-:Y:S01]  /*16b0*/  STL [R1+0x5c0], R2 ;  /* 0x0005c00201007387 */ /* 0x0001e20000100800 */
[----:B------:R-:W-:Y:S01]  /*16c0*/  IMAD R6, R15, R5, R6 ;  /* 0x000000050f067224 */ /* 0x000fe200078e0206 */
[----:B------:R-:W-:Y:S01]  /*16d0*/  ISETP.GE.AND P6, PT, R13, RZ, PT ;  /* 0x000000ff0d00720c */ /* 0x000fe20003fc6270 */
[--C-:B------:R-:W-:Y:S01]  /*16e0*/  @!P4 IMAD.IADD R12, R12, 0x1, -R15.reuse ;  /* 0x000000010c0cc824 */ /* 0x100fe200078e0a0f */
[C---:B------:R-:W-:Y:S01]  /*16f0*/  ISETP.GT.U32.AND P4, PT, R15.reuse, R4, PT ;  /* 0x000000040f00720c */ /* 0x040fe20003f84070 */
[--C-:B------:R-:W-:Y:S01]  /*1700*/  @!P2 IMAD.IADD R20, R20, 0x1, -R15.reuse ;  /* 0x000000011414a824 */ /* 0x100fe200078e0a0f */
[----:B------:R-:W-:Y:S01]  /*1710*/  ISETP.GT.U32.AND P2, PT, R15, R6, PT ;  /* 0x000000060f00720c */ /* 0x000fe20003f44070 */
[----:B------:R-:W-:Y:S01]  /*1720*/  @!P3 IMAD.IADD R22, R22, 0x1, -R15 ;  /* 0x000000011616b824 */ /* 0x000fe200078e0a0f */
[----:B------:R-:W-:Y:S01]  /*1730*/  STL [R1+0x5c4], R14 ;  /* 0x0005c40e01007387 */ /* 0x000fe20000100800 */
[----:B------:R-:W-:-:S02]  /*1740*/  VIADD R11, R0, 0x69 ;  /* 0x00000069000b7836 */ /* 0x000fc40000000000 */
[----:B0-----:R-:W-:Y:S01]  /*1750*/  IMAD.MOV.U32 R2, RZ, RZ, R8 ;  /* 0x000000ffff027224 */ /* 0x001fe200078e0008 */
[----:B------:R-:W-:Y:S01]  /*1760*/  ISETP.GT.U32.AND P3, PT, R15, R22, PT ;  /* 0x000000160f00720c */ /* 0x000fe20003f64070 */
[C---:B------:R-:W-:Y:S01]  /*1770*/  VIADD R13, R0.reuse, 0x6a ;  /* 0x0000006a000d7836 */ /* 0x040fe20000000000 */
[----:B------:R-:W-:Y:S01]  /*1780*/  IABS R10, R11 ;  /* 0x0000000b000a7213 */ /* 0x000fe20000000000 */
[----:B------:R-:W-:Y:S01]  /*1790*/  @!P1 IMAD.MOV R2, RZ, RZ, -R2 ;  /* 0x000000ffff029224 */ /* 0x000fe200078e0a02 */
[----:B------:R-:W-:Y:S01]  /*17a0*/  ISETP.GE.AND P1, PT, R7, RZ, PT ;  /* 0x000000ff0700720c */ /* 0x000fe20003f26270 */
[----:B------:R-:W-:Y:S01]  /*17b0*/  VIADD R7, R0, 0x68 ;  /* 0x0000006800077836 */ /* 0x000fe20000000000 */
[----:B------:R-:W-:Y:S01]  /*17c0*/  IABS R87, R13 ;  /* 0x0000000d00577213 */ /* 0x000fe20000000000 */
[--C-:B------:R-:W-:Y:S01]  /*17d0*/  @!P4 IMAD.IADD R4, R4, 0x1, -R15.reuse ;  /* 0x000000010404c824 */ /* 0x100fe200078e0a0f */
[----:B------:R0:W-:Y:S01]  /*17e0*/  STL [R1+0x5c8], R2 ;  /* 0x0005c80201007387 */ /* 0x0001e20000100800 */
[--C-:B------:R-:W-:Y:S01]  /*17f0*/  @!P2 IMAD.IADD R6, R6, 0x1, -R15.reuse ;  /* 0x000000010606a824 */ /* 0x100fe200078e0a0f */
[----:B------:R-:W-:Y:S01]  /*1800*/  IABS R8, R7 ;  /* 0x0000000700087213 */ /* 0x000fe20000000000 */
[----:B------:R-:W-:Y:S01]  /*1810*/  VIADD R18, R0, 0x8 ;  /* 0x0000000800127836 */ /* 0x000fe20000000000 */
[----:B------:R-:W-:Y:S01]  /*1820*/  ISETP.GT.U32.AND P2, PT, R15, R4, PT ;  /* 0x000000040f00720c */ /* 0x000fe20003f44070 */
[----:B------:R-:W-:Y:S01]  /*1830*/  @!P3 IMAD.IADD R22, R22, 0x1, -R15 ;  /* 0x000000011616b824 */ /* 0x000fe200078e0a0f */
[----:B------:R-:W-:Y:S01]  /*1840*/  ISETP.GE.AND P4, PT, R7, RZ, PT ;  /* 0x000000ff0700720c */ /* 0x000fe20003f86270 */
[----:B------:R-:W-:Y:S01]  /*1850*/  IMAD.HI.U32 R3, R16, R8, RZ ;  /* 0x0000000810037227 */ /* 0x000fe200078e00ff */
[----:B------:R-:W-:-:S02]  /*1860*/  ISETP.GE.AND P3, PT, R9, RZ, PT ;  /* 0x000000ff0900720c */ /* 0x000fc40003f66270 */
[----:B------:R-:W-:Y:S01]  /*1870*/  IABS R70, R18 ;  /* 0x0000001200467213 */ /* 0x000fe20000000000 */
[----:B0-----:R-:W-:Y:S02]  /*1880*/  IMAD.MOV.U32 R2, RZ, RZ, R12 ;  /* 0x000000ffff027224 */ /* 0x001fe400078e000c */
[----:B------:R-:W-:Y:S02]  /*1890*/  IMAD.MOV R5, RZ, RZ, -R3 ;  /* 0x000000ffff057224 */ /* 0x000fe400078e0a03 */
[----:B------:R-:W-:Y:S01]  /*18a0*/  @!P0 IMAD.MOV R2, RZ, RZ, -R2 ;  /* 0x000000ffff028224 */ /* 0x000fe200078e0a02 */
[----:B------:R-:W-:Y:S01]  /*18b0*/  ISETP.GT.U32.AND P0, PT, R15, R6, PT ;  /* 0x000000060f00720c */ /* 0x000fe20003f04070 */
[----:B------:R-:W-:-:S03]  /*18c0*/  IMAD.HI.U32 R3, R16, R10, RZ ;  /* 0x0000000a10037227 */ /* 0x000fc600078e00ff */
[----:B------:R0:W-:Y:S01]  /*18d0*/  STL [R1+0x5cc], R2 ;  /* 0x0005cc0201007387 */ /* 0x0001e20000100800 */
[----:B------:R-:W-:Y:S02]  /*18e0*/  IMAD.MOV.U32 R7, RZ, RZ, R20 ;  /* 0x000000ffff077224 */ /* 0x000fe400078e0014 */
[----:B------:R-:W-:Y:S02]  /*18f0*/  IMAD.MOV R3, RZ, RZ, -R3 ;  /* 0x000000ffff037224 */ /* 0x000fe400078e0a03 */
[C---:B------:R-:W-:Y:S02]  /*1900*/  IMAD R8, R15.reuse, R5, R8 ;  /* 0x000000050f087224 */ /* 0x040fe400078e0208 */
[----:B------:R-:W-:Y:S02]  /*1910*/  @!P6 IMAD.MOV R7, RZ, RZ, -R7 ;  /* 0x000000ffff07e224 */ /* 0x000fe400078e0a07 */
[C---:B------:R-:W-:Y:S01]  /*1920*/  IMAD R10, R15.reuse, R3, R10 ;  /* 0x000000030f0a7224 */ /* 0x040fe200078e020a */
[----:B------:R-:W-:Y:S01]  /*1930*/  ISETP.GT.U32.AND P6, PT, R15, R8, PT ;  /* 0x000000080f00720c */ /* 0x000fe20003fc4070 */
[----:B0-----:R-:W-:Y:S01]  /*1940*/  IMAD.MOV.U32 R2, RZ, RZ, R22 ;  /* 0x000000ffff027224 */ /* 0x001fe200078e0016 */
[----:B------:R-:W-:Y:S01]  /*1950*/  STL [R1+0x5d0], R7 ;  /* 0x0005d00701007387 */ /* 0x000fe20000100800 */
[--C-:B------:R-:W-:Y:S01]  /*1960*/  @!P2 IMAD.IADD R4, R4, 0x1, -R15.reuse ;  /* 0x000000010404a824 */ /* 0x100fe200078e0a0f */
[----:B------:R-:W-:Y:S01]  /*1970*/  ISETP.GE.AND P2, PT, R13, RZ, PT ;  /* 0x000000ff0d00720c */ /* 0x000fe20003f46270 */
[----:B------:R-:W-:Y:S01]  /*1980*/  @!P5 IMAD.MOV R2, RZ, RZ, -R2 ;  /* 0x000000ffff02d224 */ /* 0x000fe200078e0a02 */
[----:B------:R-:W-:Y:S01]  /*1990*/  ISETP.GE.AND P5, PT, R11, RZ, PT ;  /* 0x000000ff0b00720c */ /* 0x000fe20003fa6270 */
[----:B------:R-:W-:Y:S01]  /*19a0*/  @!P0 IMAD.IADD R6, R6, 0x1, -R15 ;  /* 0x0000000106068824 */ /* 0x000fe200078e0a0f */
[----:B------:R-:W-:Y:S01]  /*19b0*/  ISETP.GT.U32.AND P0, PT, R15, R10, PT ;  /* 0x0000000a0f00720c */ /* 0x000fe20003f04070 */
[----:B------:R-:W-:Y:S01]  /*19c0*/  IMAD.HI.U32 R5, R16, R87, RZ ;  /* 0x0000005710057227 */ /* 0x000fe200078e00ff */
[----:B------:R0:W-:Y:S03]  /*19d0*/  STL [R1+0x5d4], R2 ;  /* 0x0005d40201007387 */ /* 0x0001e60000100800 */
[----:B------:R-:W-:-:S02]  /*19e0*/  IMAD.MOV R12, RZ, RZ, -R5 ;  /* 0x000000ffff0c7224 */ /* 0x000fc400078e0a05 */
[----:B------:R-:W-:Y:S02]  /*19f0*/  @!P6 IMAD.IADD R8, R8, 0x1, -R15 ;  /* 0x000000010808e824 */ /* 0x000fe400078e0a0f */
[----:B------:R-:W-:Y:S02]  /*1a00*/  IMAD R87, R15, R12, R87 ;  /* 0x0000000c0f577224 */ /* 0x000fe400078e0257 */
[----:B------:R-:W-:Y:S02]  /*1a10*/  VIADD R3, R0, 0x6b ;  /* 0x0000006b00037836 */ /* 0x000fe40000000000 */
[----:B0-----:R-:W-:Y:S02]  /*1a20*/  IMAD.MOV.U32 R2, RZ, RZ, R4 ;  /* 0x000000ffff027224 */ /* 0x001fe400078e0004 */
[----:B------:R-:W-:Y:S01]  /*1a30*/  @!P0 IMAD.IADD R10, R10, 0x1, -R15 ;  /* 0x000000010a0a8824 */ /* 0x000fe200078e0a0f */
[----:B------:R-:W-:Y:S01]  /*1a40*/  ISETP.GE.AND P6, PT, R3, RZ, PT ;  /* 0x000000ff0300720c */ /* 0x000fe20003fc6270 */
[----:B------:R-:W-:Y:S01]  /*1a50*/  @!P1 IMAD.MOV R2, RZ, RZ, -R2 ;  /* 0x000000ffff029224 */ /* 0x000fe200078e0a02 */
[C---:B------:R-:W-:Y:S01]  /*1a60*/  ISETP.GT.U32.AND P1, PT, R15.reuse, R8, PT ;  /* 0x000000080f00720c */ /* 0x040fe20003f24070 */
[C---:B------:R-:W-:Y:S01]  /*1a70*/  VIADD R5, R0.reuse, 0x6c ;  /* 0x0000006c00057836 */ /* 0x040fe20000000000 */
[----:B------:R-:W-:Y:S01]  /*1a80*/  ISETP.GT.U32.AND P0, PT, R15, R10, PT ;  /* 0x0000000a0f00720c */ /* 0x000fe20003f04070 */
[----:B------:R-:W-:Y:S01]  /*1a90*/  VIADD R7, R0, 0x6d ;  /* 0x0000006d00077836 */ /* 0x000fe20000000000 */
[----:B------:R0:W-:Y:S01]  /*1aa0*/  STL [R1+0x5d8], R2 ;  /* 0x0005d80201007387 */ /* 0x0001e20000100800 */
[----:B------:R-:W-:Y:S01]  /*1ab0*/  IABS R83, R3 ;  /* 0x0000000300537213 */ /* 0x000fe20000000000 */
[----:B------:R-:W-:Y:S01]  /*1ac0*/  IMAD.HI.U32 R3, R16, R85, RZ ;  /* 0x0000005510037227 */ /* 0x000fe200078e00ff */
[----:B------:R-:W-:-:S02]  /*1ad0*/  IABS R86, R5 ;  /* 0x0000000500567213 */ /* 0x000fc40000000000 */
[----:B------:R-:W-:Y:S01]  /*1ae0*/  IABS R84, R7 ;  /* 0x0000000700547213 */ /* 0x000fe20000000000 */
[----:B------:R-:W-:-:S04]  /*1af0*/  IMAD.HI.U32 R4, R16, R83, RZ ;  /* 0x0000005310047227 */ /* 0x000fc800078e00ff */
[----:B0-----:R-:W-:Y:S02]  /*1b00*/  IMAD.MOV.U32 R2, RZ, RZ, R6 ;  /* 0x000000ffff027224 */ /* 0x001fe400078e0006 */
[----:B------:R-:W-:Y:S02]  /*1b10*/  IMAD.MOV R6, RZ, RZ, -R3 ;  /* 0x000000ffff067224 */ /* 0x000fe400078e0a03 */
[----:B------:R-:W-:Y:S01]  /*1b20*/  @!P3 IMAD.MOV R2, RZ, RZ, -R2 ;  /* 0x000000ffff02b224 */ /* 0x000fe200078e0a02 */
[----:B------:R-:W-:Y:S01]  /*1b30*/  ISETP.GT.U32.AND P3, PT, R15, R87, PT ;  /* 0x000000570f00720c */ /* 0x000fe20003f64070 */
[----:B------:R-:W-:Y:S01]  /*1b40*/  @!P1 IMAD.IADD R8, R8, 0x1, -R15 ;  /* 0x0000000108089824 */ /* 0x000fe200078e0a0f */
[----:B------:R-:W-:Y:S01]  /*1b50*/  ISETP.GE.AND P1, PT, R5, RZ, PT ;  /* 0x000000ff0500720c */ /* 0x000fe20003f26270 */
[----:B------:R-:W-:Y:S01]  /*1b60*/  IMAD.HI.U32 R3, R16, R86, RZ ;  /* 0x0000005610037227 */ /* 0x000fe200078e00ff */
[----:B------:R-:W-:Y:S03]  /*1b70*/  STL [R1+0x5dc], R2 ;  /* 0x0005dc0201007387 */ /* 0x000fe60000100800 */
[----:B------:R-:W-:-:S02]  /*1b80*/  IMAD R85, R15, R6, R85 ;  /* 0x000000060f557224 */ /* 0x000fc400078e0255 */
[--C-:B------:R-:W-:Y:S01]  /*1b90*/  @!P0 IMAD.IADD R10, R10, 0x1, -R15.reuse ;  /* 0x000000010a0a8824 */ /* 0x100fe200078e0a0f */
[----:B------:R-:W-:Y:S01]  /*1ba0*/  ISETP.GE.AND P0, PT, R7, RZ, PT ;  /* 0x000000ff0700720c */ /* 0x000fe20003f06270 */
[----:B------:R-:W-:Y:S01]  /*1bb0*/  IMAD.HI.U32 R5, R16, R84, RZ ;  /* 0x0000005410057227 */ /* 0x000fe200078e00ff */
[----:B------:R0:W-:Y:S03]  /*1bc0*/  STL [R1+0x25fc], R85 ;  /* 0x0025fc5501007387 */ /* 0x0001e60000100800 */
[----:B------:R-:W-:Y:S02]  /*1bd0*/  @!P3 IMAD.IADD R87, R87, 0x1, -R15 ;  /* 0x000000015757b824 */ /* 0x000fe400078e0a0f */
[----:B------:R-:W-:Y:S02]  /*1be0*/  IMAD.MOV R3, RZ, RZ, -R3 ;  /* 0x000000ffff037224 */ /* 0x000fe400078e0a03 */
[----:B------:R-:W-:Y:S01]  /*1bf0*/  IMAD.MOV.U32 R9, RZ, RZ, R8 ;  /* 0x000000ffff097224 */ /* 0x000fe200078e0008 */
[----:B------:R-:W-:Y:S01]  /*1c00*/  ISETP.GT.U32.AND P3, PT, R15, R87, PT ;  /* 0x000000570f00720c */ /* 0x000fe20003f64070 */
[----:B------:R-:W-:-:S02]  /*1c10*/  IMAD.MOV R4, RZ, RZ, -R4 ;  /* 0x000000ffff047224 */ /* 0x000fc400078e0a04 */
[----:B------:R-:W-:Y:S02]  /*1c20*/  IMAD.MOV.U32 R11, RZ, RZ, R10 ;  /* 0x000000ffff0b7224 */ /* 0x000fe400078e000a */
[C---:B0-----:R-:W-:Y:S02]  /*1c30*/  VIADD R85, R0.reuse, 0x1 ;  /* 0x0000000100557836 */ /* 0x041fe40000000000 */
[C---:B------:R-:W-:Y:S02]  /*1c40*/  VIADD R2, R0.reuse, 0x2 ;  /* 0x0000000200027836 */ /* 0x040fe40000000000 */
[----:B------:R-:W-:Y:S01]  /*1c50*/  IMAD.MOV R5, RZ, RZ, -R5 ;  /* 0x000000ffff057224 */ /* 0x000fe200078e0a05 */
[----:B------:R-:W-:Y:S01]  /*1c60*/  STL [R1+0x1f48], R85 ;  /* 0x001f485501007387 */ /* 0x000fe20000100800 */
[C---:B------:R-:W-:Y:S01]  /*1c70*/  IMAD R86, R15.reuse, R3, R86 ;  /* 0x000000030f567224 */ /* 0x040fe200078e0256 */
[----:B------:R-:W-:Y:S01]  /*1c80*/  IABS R77, R85 ;  /* 0x00000055004d7213 */ /* 0x000fe20000000000 */
[----:B------:R-:W-:Y:S01]  /*1c90*/  @!P4 IMAD.MOV R9, RZ, RZ, -R9 ;  /* 0x000000ffff09c224 */ /* 0x000fe200078e0a09 */
[----:B------:R-:W-:Y:S01]  /*1ca0*/  STL [R1+0x1f4c], R2 ;  /* 0x001f4c0201007387 */ /* 0x000fe20000100800 */
[----:B------:R-:W-:Y:S01]  /*1cb0*/  IMAD R83, R15, R4, R83 ;  /* 0x000000040f537224 */ /* 0x000fe200078e0253 */
[----:B------:R-:W-:Y:S01]  /*1cc0*/  IABS R8, R2 ;  /* 0x0000000200087213 */ /* 0x000fe20000000000 */
[----:B------:R-:W-:Y:S01]  /*1cd0*/  VIADD R3, R0, 0x6e ;  /* 0x0000006e00037836 */ /* 0x000fe20000000000 */
[----:B------:R0:W-:Y:S01]  /*1ce0*/  STL [R1+0x5e0], R9 ;  /* 0x0005e00901007387 */ /* 0x0001e20000100800 */
[----:B------:R-:W-:-:S02]  /*1cf0*/  @!P5 IMAD.MOV R11, RZ, RZ, -R11 ;  /* 0x000000ffff0bd224 */ /* 0x000fc400078e0a0b */
[C---:B------:R-:W-:Y:S01]  /*1d00*/  VIADD R4, R0.reuse, 0x6f ;  /* 0x0000006f00047836 */ /* 0x040fe20000000000 */
[----:B------:R-:W-:Y:S01]  /*1d10*/  ISETP.GE.AND P4, PT, R3, RZ, PT ;  /* 0x000000ff0300720c */ /* 0x000fe20003f86270 */
[----:B------:R-:W-:Y:S01]  /*1d20*/  IMAD R84, R15, R5, R84 ;  /* 0x000000050f547224 */ /* 0x000fe200078e0254 */
[----:B------:R1:W-:Y:S01]  /*1d30*/  STL [R1+0x5e4], R11 ;  /* 0x0005e40b01007387 */ /* 0x0003e20000100800 */
[----:B------:R-:W-:Y:S01]  /*1d40*/  VIADD R5, R0, 0x70 ;  /* 0x0000007000057836 */ /* 0x000fe20000000000 */
[----:B------:R-:W-:Y:S01]  /*1d50*/  ISETP.GE.AND P5, PT, R4, RZ, PT ;  /* 0x000000ff0400720c */ /* 0x000fe20003fa6270 */
[----:B------:R-:W-:Y:S01]  /*1d60*/  @!P3 IMAD.IADD R87, R87, 0x1, -R15 ;  /* 0x000000015757b824 */ /* 0x000fe200078e0a0f */
[----:B0-----:R-:W-:Y:S01]  /*1d70*/  IABS R9, R3 ;  /* 0x0000000300097213 */ /* 0x001fe20000000000 */
[C---:B------:R-:W-:Y:S01]  /*1d80*/  IMAD.HI.U32 R3, R16.reuse, R77, RZ ;  /* 0x0000004d10037227 */ /* 0x040fe200078e00ff */
[----:B------:R-:W-:Y:S02]  /*1d90*/  ISETP.GE.AND P3, PT, R5, RZ, PT ;  /* 0x000000ff0500720c */ /* 0x000fe40003f66270 */
[----:B------:R-:W-:Y:S01]  /*1da0*/  IABS R13, R5 ;  /* 0x00000005000d7213 */ /* 0x000fe20000000000 */
[----:B------:R-:W-:Y:S01]  /*1db0*/  IMAD.HI.U32 R5, R16, R9, RZ ;  /* 0x0000000910057227 */ /* 0x000fe200078e00ff */
[----:B-1----:R-:W-:-:S03]  /*1dc0*/  IABS R11, R4 ;  /* 0x00000004000b7213 */ /* 0x002fc60000000000 */
[----:B------:R-:W-:Y:S02]  /*1dd0*/  IMAD.MOV R10, RZ, RZ, -R5 ;  /* 0x000000ffff0a7224 */ /* 0x000fe400078e0a05 */
[----:B------:R-:W-:-:S04]  /*1de0*/  IMAD.HI.U32 R6, R16, R11, RZ ;  /* 0x0000000b10067227 */ /* 0x000fc800078e00ff */
[----:B------:R-:W-:Y:S02]  /*1df0*/  IMAD.MOV R12, RZ, RZ, -R6 ;  /* 0x000000ffff0c7224 */ /* 0x000fe400078e0a06 */
[----:B------:R-:W-:-:S04]  /*1e00*/  IMAD.HI.U32 R7, R16, R13, RZ ;  /* 0x0000000d10077227 */ /* 0x000fc800078e00ff */
[----:B------:R-:W-:Y:S02]  /*1e10*/  IMAD.MOV R6, RZ, RZ, -R3 ;  /* 0x000000ffff067224 */ /* 0x000fe400078e0a03 */
[C---:B------:R-:W-:Y:S02]  /*1e20*/  IMAD R5, R15.reuse, R10, R9 ;  /* 0x0000000a0f057224 */ /* 0x040fe400078e0209 */
[C---:B------:R-:W-:Y:S02]  /*1e30*/  IMAD R3, R15.reuse, R12, R11 ;  /* 0x0000000c0f037224 */ /* 0x040fe400078e020b */
[----:B------:R-:W-:Y:S01]  /*1e40*/  IMAD.MOV R14, RZ, RZ, -R7 ;  /* 0x000000ffff0e7224 */ /* 0x000fe200078e0a07 */
[----:B------:R-:W-:Y:S01]  /*1e50*/  STL [R1+0x38], R5 ;  /* 0x0000380501007387 */ /* 0x000fe20000100800 */
[C---:B------:R-:W-:Y:S02]  /*1e60*/  VIADD R9, R0.reuse, 0x3 ;  /* 0x0000000300097836 */ /* 0x040fe40000000000 */
[----:B------:R-:W-:Y:S01]  /*1e70*/  IMAD R2, R15, R14, R13 ;  /* 0x0000000e0f027224 */ /* 0x000fe200078e020d */
[----:B------:R0:W-:Y:S01]  /*1e80*/  STL [R1+0x5c], R3 ;  /* 0x00005c0301007387 */ /* 0x0001e20000100800 */
[----:B------:R-:W-:-:S02]  /*1e90*/  VIADD R10, R0, 0x4 ;  /* 0x00000004000a7836 */ /* 0x000fc40000000000 */
[----:B------:R-:W-:Y:S01]  /*1ea0*/  IMAD.HI.U32 R4, R16, R8, RZ ;  /* 0x0000000810047227 */ /* 0x000fe200078e00ff */
[----:B------:R1:W-:Y:S02]  /*1eb0*/  STL [R1+0x84], R2 ;  /* 0x0000840201007387 */ /* 0x0003e40000100800 */
[----:B------:R-:W-:Y:S01]  /*1ec0*/  IABS R75, R10 ;  /* 0x0000000a004b7213 */ /* 0x000fe20000000000 */
[C---:B------:R-:W-:Y:S01]  /*1ed0*/  VIADD R7, R0.reuse, 0x5 ;  /* 0x0000000500077836 */ /* 0x040fe20000000000 */
[----:B------:R2:W-:Y:S01]  /*1ee0*/  STL [R1+0x1f50], R9 ;  /* 0x001f500901007387 */ /* 0x0005e20000100800 */
[----:B------:R-:W-:Y:S02]  /*1ef0*/  IMAD.MOV R4, RZ, RZ, -R4 ;  /* 0x000000ffff047224 */ /* 0x000fe400078e0a04 */
[----:B0-----:R-:W-:Y:S01]  /*1f00*/  VIADD R3, R0, 0x6 ;  /* 0x0000000600037836 */ /* 0x001fe20000000000 */
[----:B------:R-:W-:Y:S01]  /*1f10*/  STL [R1+0x1f54], R10 ;  /* 0x001f540a01007387 */ /* 0x000fe20000100800 */
[----:B------:R-:W-:Y:S01]  /*1f20*/  IABS R74, R7 ;  /* 0x00000007004a7213 */ /* 0x000fe20000000000 */
[----:B------:R-:W-:-:S02]  /*1f30*/  IMAD R5, R15, R4, R8 ;  /* 0x000000040f057224 */ /* 0x000fc400078e0208 */
[----:B------:R-:W-:Y:S01]  /*1f40*/  IABS R73, R3 ;  /* 0x0000000300497213 */ /* 0x000fe20000000000 */
[----:B------:R0:W-:Y:S01]  /*1f50*/  STL [R1+0x1f58], R7 ;  /* 0x001f580701007387 */ /* 0x0001e20000100800 */
[----:B-1----:R-:W-:Y:S01]  /*1f60*/  VIADD R2, R0, 0x7 ;  /* 0x0000000700027836 */ /* 0x002fe20000000000 */
[----:B--2---:R-:W-:Y:S01]  /*1f70*/  IABS R9, R9 ;  /* 0x0000000900097213 */ /* 0x004fe20000000000 */
[----:B------:R-:W-:Y:S01]  /*1f80*/  IMAD.HI.U32 R4, R16, R75, RZ ;  /* 0x0000004b10047227 */ /* 0x000fe200078e00ff */
[----:B------:R-:W-:Y:S02]  /*1f90*/  STL [R1+0x1f5c], R3 ;  /* 0x001f5c0301007387 */ /* 0x000fe40000100800 */
[----:B------:R-:W-:Y:S01]  /*1fa0*/  IABS R71, R2 ;  /* 0x0000000200477213 */ /* 0x000fe20000000000 */
[----:B------:R-:W-:Y:S01]  /*1fb0*/  VIADD R13, R0, 0xa ;  /* 0x0000000a000d7836 */ /* 0x000fe20000000000 */
[----:B------:R1:W-:Y:S01]  /*1fc0*/  STL [R1+0x1f60], R2 ;  /* 0x001f600201007387 */ /* 0x0003e20000100800 */
[----:B------:R-:W-:-:S02]  /*1fd0*/  IMAD R77, R15, R6, R77 ;  /* 0x000000060f4d7224 */ /* 0x000fc400078e024d */
[----:B0-----:R-:W-:Y:S01]  /*1fe0*/  IMAD.HI.U32 R7, R16, R73, RZ ;  /* 0x0000004910077227 */ /* 0x001fe200078e00ff */
[----:B------:R-:W-:Y:S01]  /*1ff0*/  STL [R1+0x1f64], R18 ;  /* 0x001f641201007387 */ /* 0x000fe20000100800 */
[----:B------:R-:W-:Y:S02]  /*2000*/  IABS R68, R13 ;  /* 0x0000000d00447213 */ /* 0x000fe40000000000 */
[----:B------:R-:W-:Y:S02]  /*2010*/  VIADD R17, R0, 0x9 ;  /* 0x0000000900117836 */ /* 0x000fe40000000000 */
[----:B------:R-:W-:-:S03]  /*2020*/  IMAD.HI.U32 R6, R16, R74, RZ ;  /* 0x0000004a10067227 */ /* 0x000fc600078e00ff */
[----:B------:R-:W-:Y:S01]  /*2030*/  STL [R1+0x1f68], R17 ;  /* 0x001f681101007387 */ /* 0x000fe20000100800 */
[----:B------:R-:W-:Y:S01]  /*2040*/  IMAD.MOV R14, RZ, RZ, -R7 ;  /* 0x000000ffff0e7224 */ /* 0x000fe200078e0a07 */
[----:B------:R-:W-:Y:S01]  /*2050*/  IABS R69, R17 ;  /* 0x0000001100457213 */ /* 0x000fe20000000000 */
[----:B------:R-:W-:Y:S01]  /*2060*/  IMAD.MOV R12, RZ, RZ, -R4 ;  /* 0x000000ffff0c7224 */ /* 0x000fe200078e0a04 */
[----:B------:R0:W-:Y:S01]  /*2070*/  STL [R1+0x1f6c], R13 ;  /* 0x001f6c0d01007387 */ /* 0x0001e20000100800 */
[C---:B------:R-:W-:Y:S02]  /*2080*/  VIADD R11, R0.reuse, 0xb ;  /* 0x0000000b000b7836 */ /* 0x040fe40000000000 */
[C---:B-1----:R-:W-:Y:S02]  /*2090*/  VIADD R2, R0.reuse, 0xc ;  /* 0x0000000c00027836 */ /* 0x042fe40000000000 */
[----:B------:R-:W-:Y:S01]  /*20a0*/  IMAD.MOV R6, RZ, RZ, -R6 ;  /* 0x000000ffff067224 */ /* 0x000fe200078e0a06 */
[----:B------:R1:W-:Y:S01]  /*20b0*/  STL [R1+0x1f70], R11 ;  /* 0x001f700b01007387 */ /* 0x0003e20000100800 */
[----:B------:R-:W-:Y:S01]  /*20c0*/  IMAD R73, R15, R14, R73 ;  /* 0x0000000e0f497224 */ /* 0x000fe200078e0249 */
[----:B------:R-:W-:Y:S01]  /*20d0*/  IABS R64, R11 ;  /* 0x0000000b00407213 */ /* 0x000fe20000000000 */
[----:B------:R-:W-:Y:S01]  /*20e0*/  VIADD R14, R0, 0xd ;  /* 0x0000000d000e7836 */ /* 0x000fe20000000000 */
[----:B------:R2:W-:Y:S01]  /*20f0*/  STL [R1+0x1f74], R2 ;  /* 0x001f740201007387 */ /* 0x0005e20000100800 */
[----:B------:R-:W-:Y:S01]  /*2100*/  IMAD.HI.U32 R3, R16, R9, RZ ;  /* 0x0000000910037227 */ /* 0x000fe200078e00ff */
[----:B------:R-:W-:-:S02]  /*2110*/  IABS R53, R2 ;  /* 0x0000000200357213 */ /* 0x000fc40000000000 */
[----:B------:R-:W-:Y:S01]  /*2120*/  STL [R1+0x1f78], R14 ;  /* 0x001f780e01007387 */ /* 0x000fe20000100800 */
[C---:B------:R-:W-:Y:S01]  /*2130*/  IMAD R75, R15.reuse, R12, R75 ;  /* 0x0000000c0f4b7224 */ /* 0x040fe200078e024b */
[----:B------:R-:W-:Y:S01]  /*2140*/  IABS R47, R14 ;  /* 0x0000000e002f7213 */ /* 0x000fe20000000000 */
[C---:B0-----:R-:W-:Y:S02]  /*2150*/  VIADD R13, R0.reuse, 0xe ;  /* 0x0000000e000d7836 */ /* 0x041fe40000000000 */
[----:B------:R-:W-:Y:S02]  /*2160*/  VIADD R12, R0, 0xf ;  /* 0x0000000f000c7836 */ /* 0x000fe40000000000 */
[----:B------:R-:W-:Y:S01]  /*2170*/  IMAD R74, R15, R6, R74 ;  /* 0x000000060f4a7224 */ /* 0x000fe200078e024a */
[----:B------:R-:W-:Y:S01]  /*2180*/  STL [R1+0x1f7c], R13 ;  /* 0x001f7c0d01007387 */ /* 0x000fe20000100800 */
[----:B------:R-:W-:Y:S01]  /*2190*/  IMAD.HI.U32 R7, R16, R68, RZ ;  /* 0x0000004410077227 */ /* 0x000fe200078e00ff */
[----:B------:R-:W-:-:S02]  /*21a0*/  IABS R45, R12 ;  /* 0x0000000c002d7213 */ /* 0x000fc40000000000 */
[----:B------:R-:W-:Y:S01]  /*21b0*/  STL [R1+0x1f94], R12 ;  /* 0x001f940c01007387 */ /* 0x000fe20000100800 */
[----:B-1----:R-:W-:Y:S01]  /*21c0*/  VIADD R11, R0, 0x10 ;  /* 0x00000010000b7836 */ /* 0x002fe20000000000 */
[----:B------:R-:W-:Y:S01]  /*21d0*/  IABS R46, R13 ;  /* 0x0000000d002e7213 */ /* 0x000fe20000000000 */
[----:B------:R-:W-:-:S03]  /*21e0*/  IMAD.HI.U32 R6, R16, R69, RZ ;  /* 0x0000004510067227 */ /* 0x000fc600078e00ff */
[----:B------:R-:W-:Y:S01]  /*21f0*/  STL [R1+0x1fac], R11 ;  /* 0x001fac0b01007387 */ /* 0x000fe20000100800 */
[----:B--2---:R-:W-:Y:S01]  /*2200*/  VIADD R2, R0, 0x11 ;  /* 0x0000001100027836 */ /* 0x004fe20000000000 */
[----:B------:R-:W-:Y:S01]  /*2210*/  IABS R44, R11 ;  /* 0x0000000b002c7213 */ /* 0x000fe20000000000 */
[----:B------:R-:W-:-:S03]  /*2220*/  IMAD.HI.U32 R8, R16, R71, RZ ;  /* 0x0000004710087227 */ /* 0x000fc600078e00ff */
[----:B------:R0:W-:Y:S01]  /*2230*/  STL [R1+0x1fb4], R2 ;  /* 0x001fb40201007387 */ /* 0x0001e20000100800 */
[----:B------:R-:W-:Y:S01]  /*2240*/  IMAD.MOV R10, RZ, RZ, -R3 ;  /* 0x000000ffff0a7224 */ /* 0x000fe200078e0a03 */
[----:B------:R-:W-:Y:S01]  /*2250*/  IABS R43, R2 ;  /* 0x00000002002b7213 */ /* 0x000fe20000000000 */
[----:B------:R-:W-:-:S04]  /*2260*/  IMAD.HI.U32 R3, R16, R70, RZ ;  /* 0x0000004610037227 */ /* 0x000fc800078e00ff */
[----:B------:R-:W-:Y:S02]  /*2270*/  IMAD.MOV R7, RZ, RZ, -R7 ;  /* 0x000000ffff077224 */ /* 0x000fe400078e0a07 */
[----:B------:R-:W-:Y:S02]  /*2280*/  IMAD.MOV R6, RZ, RZ, -R6 ;  /* 0x000000ffff067224 */ /* 0x000fe400078e0a06 */
[----:B------:R-:W-:Y:S02]  /*2290*/  IMAD.MOV R8, RZ, RZ, -R8 ;  /* 0x000000ffff087224 */ /* 0x000fe400078e0a08 */
[----:B------:R-:W-:Y:S02]  /*22a0*/  IMAD R4, R15, R10, R9 ;  /* 0x0000000a0f047224 */ /* 0x000fe400078e0209 */
[----:B------:R-:W-:-:S04]  /*22b0*/  IMAD.HI.U32 R9, R16, R53, RZ ;  /* 0x0000003510097227 */ /* 0x000fc800078e00ff */
[----:B------:R-:W-:Y:S02]  /*22c0*/  IMAD.MOV R3, RZ, RZ, -R3 ;  /* 0x000000ffff037224 */ /* 0x000fe400078e0a03 */
[C---:B0-----:R-:W-:Y:S02]  /*22d0*/  VIADD R2, R0.reuse, 0x16 ;  /* 0x0000001600027836 */ /* 0x041fe40000000000 */
[C---:B------:R-:W-:Y:S02]  /*22e0*/  IMAD R68, R15.reuse, R7, R68 ;  /* 0x000000070f447224 */ /* 0x040fe400078e0244 */
[----:B------:R-:W-:Y:S01]  /*22f0*/  VIADD R18, R0, 0x12 ;  /* 0x0000001200127836 */ /* 0x000fe20000000000 */
[----:B------:R-:W-:Y:S01]  /*2300*/  IABS R38, R2 ;  /* 0x0000000200267213 */ /* 0x000fe20000000000 */
[----:B------:R-:W-:Y:S02]  /*2310*/  IMAD R69, R15, R6, R69 ;  /* 0x000000060f457224 */ /* 0x000fe400078e0245 */
[----:B------:R-:W-:Y:S01]  /*2320*/  IMAD.HI.U32 R7, R16, R45, RZ ;  /* 0x0000002d10077227 */ /* 0x000fe200078e00ff */
[----:B------:R-:W-:Y:S01]  /*2330*/  STL [R1+0x1fc8], R18 ;  /* 0x001fc81201007387 */ /* 0x000fe20000100800 */
[----:B------:R-:W-:-:S02]  /*2340*/  IABS R42, R18 ;  /* 0x00000012002a7213 */ /* 0x000fc40000000000 */
[----:B------:R-:W-:Y:S02]  /*2350*/  VIADD R17, R0, 0x13 ;  /* 0x0000001300117836 */ /* 0x000fe40000000000 */
[----:B------:R-:W-:Y:S02]  /*2360*/  IMAD R71, R15, R8, R71 ;  /* 0x000000080f477224 */ /* 0x000fe400078e0247 */
[----:B------:R-:W-:Y:S01]  /*2370*/  IMAD.HI.U32 R6, R16, R46, RZ ;  /* 0x0000002e10067227 */ /* 0x000fe200078e00ff */
[----:B------:R-:W-:Y:S01]  /*2380*/  STL [R1+0x1fd4], R17 ;  /* 0x001fd41101007387 */ /* 0x000fe20000100800 */
[----:B------:R-:W-:Y:S02]  /*2390*/  IABS R41, R17 ;  /* 0x0000001100297213 */ /* 0x000fe40000000000 */
[----:B------:R-:W-:Y:S02]  /*23a0*/  VIADD R13, R0, 0x14 ;  /* 0x00000014000d7836 */ /* 0x000fe40000000000 */
[----:B------:R-:W-:-:S03]  /*23b0*/  IMAD.HI.U32 R8, R16, R64, RZ ;  /* 0x0000004010087227 */ /* 0x000fc600078e00ff */
[----:B------:R0:W-:Y:S01]  /*23c0*/  STL [R1+0x2008], R13 ;  /* 0x0020080d01007387 */ /* 0x0001e20000100800 */
[----:B------:R-:W-:Y:S01]  /*23d0*/  IMAD.MOV R10, RZ, RZ, -R9 ;  /* 0x000000ffff0a7224 */ /* 0x000fe200078e0a09 */
[----:B------:R-:W-:Y:S01]  /*23e0*/  IABS R40, R13 ;  /* 0x0000000d00287213 */ /* 0x000fe20000000000 */
[----:B------:R-:W-:Y:S02]  /*23f0*/  IMAD R70, R15, R3, R70 ;  /* 0x000000030f467224 */ /* 0x000fe400078e0246 */
[----:B------:R-:W-:Y:S02]  /*2400*/  VIADD R11, R0, 0x15 ;  /* 0x00000015000b7836 */ /* 0x000fe40000000000 */
[----:B------:R-:W-:-:S03]  /*2410*/  IMAD.HI.U32 R3, R16, R47, RZ ;  /* 0x0000002f10037227 */ /* 0x000fc600078e00ff */
[----:B------:R-:W-:Y:S01]  /*2420*/  STL [R1+0x2010], R11 ;  /* 0x0020100b01007387 */ /* 0x000fe20000100800 */
[----:B------:R-:W-:Y:S01]  /*2430*/  IMAD.HI.U32 R9, R16, R43, RZ ;  /* 0x0000002b10097227 */ /* 0x000fe200078e00ff */
[----:B------:R-:W-:Y:S02]  /*2440*/  IABS R39, R11 ;  /* 0x0000000b00277213 */ /* 0x000fe40000000000 */
[----:B------:R1:W-:Y:S01]  /*2450*/  STL [R1+0x2028], R2 ;  /* 0x0020280201007387 */ /* 0x0003e20000100800 */
[----:B------:R-:W-:Y:S02]  /*2460*/  IMAD.MOV R12, RZ, RZ, -R7 ;  /* 0x000000ffff0c7224 */ /* 0x000fe400078e0a07 */
[----:B------:R-:W-:Y:S02]  /*2470*/  IMAD.MOV R6, RZ, RZ, -R6 ;  /* 0x000000ffff067224 */ /* 0x000fe400078e0a06 */
[----:B------:R-:W-:Y:S02]  /*2480*/  IMAD.MOV R8, RZ, RZ, -R8 ;  /* 0x000000ffff087224 */ /* 0x000fe400078e0a08 */
[----:B------:R-:W-:-:S02]  /*2490*/  IMAD R53, R15, R10, R53 ;  /* 0x0000000a0f357224 */ /* 0x000fc400078e0235 */
[----:B------:R-:W-:Y:S02]  /*24a0*/  IMAD.MOV R10, RZ, RZ, -R3 ;  /* 0x000000ffff0a7224 */ /* 0x000fe400078e0a03 */
[----:B------:R-:W-:Y:S02]  /*24b0*/  IMAD.MOV R14, RZ, RZ, -R9 ;  /* 0x000000ffff0e7224 */ /* 0x000fe400078e0a09 */
[----:B0-----:R-:W-:Y:S02]  /*24c0*/  VIADD R13, R0, 0x17 ;  /* 0x00000017000d7836 */ /* 0x001fe40000000000 */
[----:B------:R-:W-:Y:S02]  /*24d0*/  IMAD R45, R15, R12, R45 ;  /* 0x0000000c0f2d7224 */ /* 0x000fe400078e022d */
[----:B------:R-:W-:Y:S01]  /*24e0*/  IMAD.HI.U32 R9, R16, R38, RZ ;  /* 0x0000002610097227 */ /* 0x000fe200078e00ff */
[----:B------:R0:W-:Y:S01]  /*24f0*/  STL [R1+0x202c], R13 ;  /* 0x00202c0d01007387 */ /* 0x0001e20000100800 */
[----:B------:R-:W-:-:S02]  /*2500*/  IABS R37, R13 ;  /* 0x0000000d00257213 */ /* 0x000fc40000000000 */
[C---:B------:R-:W-:Y:S02]  /*2510*/  IMAD R46, R15.reuse, R6, R46 ;  /* 0x000000060f2e7224 */ /* 0x040fe400078e022e */
[C---:B------:R-:W-:Y:S02]  /*2520*/  VIADD R12, R0.reuse, 0x18 ;  /* 0x00000018000c7836 */ /* 0x040fe40000000000 */
[----:B-1----:R-:W-:Y:S02]  /*2530*/  VIADD R2, R0, 0x1b ;  /* 0x0000001b00027836 */ /* 0x002fe40000000000 */
[----:B------:R-:W-:Y:S01]  /*2540*/  IMAD R64, R15, R8, R64 ;  /* 0x000000080f407224 */ /* 0x000fe200078e0240 */
[----:B------:R1:W-:Y:S01]  /*2550*/  STL [R1+0x2044], R12 ;  /* 0x0020440c01007387 */ /* 0x0003e20000100800 */
[----:B------:R-:W-:Y:S01]  /*2560*/  IMAD.HI.U32 R6, R16, R41, RZ ;  /* 0x0000002910067227 */ /* 0x000fe200078e00ff */
[----:B------:R-:W-:Y:S02]  /*2570*/  IABS R36, R12 ;  /* 0x0000000c00247213 */ /* 0x000fe40000000000 */
[----:B------:R-:W-:Y:S01]  /*2580*/  IABS R33, R2 ;  /* 0x0000000200217213 */ /* 0x000fe20000000000 */
[----:B------:R-:W-:-:S02]  /*2590*/  VIADD R11, R0, 0x19 ;  /* 0x00000019000b7836 */ /* 0x000fc40000000000 */
[----:B------:R-:W-:-:S03]  /*25a0*/  IMAD.HI.U32 R8, R16, R44, RZ ;  /* 0x0000002c10087227 */ /* 0x000fc600078e00ff */
[----:B------:R2:W-:Y:S01]  /*25b0*/  STL [R1+0x206c], R11 ;  /* 0x00206c0b01007387 */ /* 0x0005e20000100800 */
[----:B------:R-:W-:Y:S01]  /*25c0*/  IMAD R47, R15, R10, R47 ;  /* 0x0000000a0f2f7224 */ /* 0x000fe200078e022f */
[----:B------:R-:W-:Y:S01]  /*25d0*/  IABS R35, R11 ;  /* 0x0000000b00237213 */ /* 0x000fe20000000000 */
[----:B------:R-:W-:Y:S02]  /*25e0*/  IMAD.MOV R9, RZ, RZ, -R9 ;  /* 0x000000ffff097224 */ /* 0x000fe400078e0a09 */
[----:B------:R-:W-:Y:S02]  /*25f0*/  VIADD R10, R0, 0x1a ;  /* 0x0000001a000a7836 */ /* 0x000fe40000000000 */
[----:B------:R-:W-:-:S03]  /*2600*/  IMAD.HI.U32 R7, R16, R40, RZ ;  /* 0x0000002810077227 */ /* 0x000fc600078e00ff */
[----:B------:R2:W-:Y:S01]  /*2610*/  STL [R1+0x2080], R10 ;  /* 0x0020800a01007387 */ /* 0x0005e20000100800 */
[C---:B0-----:R-:W-:Y:S01]  /*2620*/  VIADD R13, R0.reuse, 0x1c ;  /* 0x0000001c000d7836 */ /* 0x041fe20000000000 */
[----:B------:R-:W-:Y:S01]  /*2630*/  IABS R34, R10 ;  /* 0x0000000a00227213 */ /* 0x000fe20000000000 */
[----:B------:R-:W-:Y:S01]  /*2640*/  IMAD.MOV R6, RZ, RZ, -R6 ;  /* 0x000000ffff067224 */ /* 0x000fe200078e0a06 */
[----:B------:R-:W-:Y:S01]  /*2650*/  STL [R1+0x208c], R2 ;  /* 0x00208c0201007387 */ /* 0x000fe20000100800 */
[----:B------:R-:W-:Y:S01]  /*2660*/  IMAD.MOV R8, RZ, RZ, -R8 ;  /* 0x000000ffff087224 */ /* 0x000fe200078e0a08 */
[----:B------:R-:W-:Y:S01]  /*2670*/  IABS R32, R13 ;  /* 0x0000000d00207213 */ /* 0x000fe20000000000 */
[C---:B-1----:R-:W-:Y:S01]  /*2680*/  VIADD R12, R0.reuse, 0x1d ;  /* 0x0000001d000c7836 */ /* 0x042fe20000000000 */
[----:B------:R0:W-:Y:S01]  /*2690*/  STL [R1+0x2094], R13 ;  /* 0x0020940d01007387 */ /* 0x0001e20000100800 */
[C---:B------:R-:W-:Y:S02]  /*26a0*/  IMAD R38, R15.reuse, R9, R38 ;  /* 0x000000090f267224 */ /* 0x040fe400078e0226 */
[C---:B--2---:R-:W-:Y:S01]  /*26b0*/  VIADD R11, R0.reuse, 0x1e ;  /* 0x0000001e000b7836 */ /* 0x044fe20000000000 */
[----:B------:R-:W-:Y:S01]  /*26c0*/  STL [R1+0x2090], R12 ;  /* 0x0020900c01007387 */ /* 0x000fe20000100800 */
[----:B------:R-:W-:Y:S01]  /*26d0*/  IMAD.MOV R7, RZ, RZ, -R7 ;  /* 0x000000ffff077224 */ /* 0x000fe200078e0a07 */
[----:B------:R-:W-:Y:S01]  /*26e0*/  IABS R31, R12 ;  /* 0x0000000c001f7213 */ /* 0x000fe20000000000 */
[----:B------:R-:W-:Y:S01]  /*26f0*/  VIADD R9, R0, 0x1f ;  /* 0x0000001f00097836 */ /* 0x000fe20000000000 */
[----:B------:R-:W-:Y:S01]  /*2700*/  STL [R1+0x209c], R11 ;  /* 0x00209c0b01007387 */ /* 0x000fe20000100800 */
[----:B------:R-:W-:Y:S01]  /*2710*/  IMAD R41, R15, R6, R41 ;  /* 0x000000060f297224 */ /* 0x000fe200078e0229 */
[----:B------:R-:W-:Y:S01]  /*2720*/  IABS R30, R11 ;  /* 0x0000000b001e7213 */ /* 0x000fe20000000000 */
[----:B------:R-:W-:Y:S01]  /*2730*/  IMAD.HI.U32 R10, R16, R37, RZ ;  /* 0x00000025100a7227 */ /* 0x000fe200078e00ff */
[----:B------:R1:W-:Y:S01]  /*2740*/  STL [R1+0x2098], R9 ;  /* 0x0020980901007387 */ /* 0x0003e20000100800 */
[----:B------:R-:W-:-:S02]  /*2750*/  IABS R29, R9 ;  /* 0x00000009001d7213 */ /* 0x000fc40000000000 */
[----:B------:R-:W-:Y:S02]  /*2760*/  IMAD R44, R15, R8, R44 ;  /* 0x000000080f2c7224 */ /* 0x000fe400078e022c */
[----:B------:R-:W-:-:S04]  /*2770*/  IMAD.HI.U32 R6, R16, R33, RZ ;  /* 0x0000002110067227 */ /* 0x000fc800078e00ff */
[----:B------:R-:W-:-:S04]  /*2780*/  IMAD.HI.U32 R8, R16, R39, RZ ;  /* 0x0000002710087227 */ /* 0x000fc800078e00ff */
[----:B------:R-:W-:Y:S02]  /*2790*/  IMAD R40, R15, R7, R40 ;  /* 0x000000070f287224 */ /* 0x000fe400078e0228 */
[----:B------:R-:W-:-:S04]  /*27a0*/  IMAD.HI.U32 R7, R16, R36, RZ ;  /* 0x0000002410077227 */ /* 0x000fc800078e00ff */
[----:B------:R-:W-:Y:S02]  /*27b0*/  IMAD.MOV R10, RZ, RZ, -R10 ;  /* 0x000000ffff0a7224 */ /* 0x000fe400078e0a0a */
[----:B0-----:R-:W-:Y:S02]  /*27c0*/  VIADD R13, R0, 0x21 ;  /* 0x00000021000d7836 */ /* 0x001fe40000000000 */
[----:B------:R-:W-:Y:S02]  /*27d0*/  IMAD.MOV R6, RZ, RZ, -R6 ;  /* 0x000000ffff067224 */ /* 0x000fe400078e0a06 */
[----:B-1----:R-:W-:Y:S01]  /*27e0*/  IMAD.HI.U32 R9, R16, R32, RZ ;  /* 0x0000002010097227 */ /* 0x002fe200078e00ff */
[----:B------:R-:W-:-:S03]  /*27f0*/  IABS R27, R13 ;  /* 0x0000000d001b7213 */ /* 0x000fc60000000000 */
[----:B------:R-:W-:Y:S02]  /*2800*/  IMAD.MOV R8, RZ, RZ, -R8 ;  /* 0x000000ffff087224 */ /* 0x000fe400078e0a08 */
[----:B------:R-:W-:Y:S02]  /*2810*/  VIADD R2, R0, 0x20 ;  /* 0x0000002000027836 */ /* 0x000fe40000000000 */
[----:B------:R-:W-:-:S03]  /*2820*/  IMAD.HI.U32 R3, R16, R42, RZ ;  /* 0x0000002a10037227 */ /* 0x000fc600078e00ff */
[----:B------:R-:W-:Y:S01]  /*2830*/  STL [R1+0x20a0], R2 ;  /* 0x0020a00201007387 */ /* 0x000fe20000100800 */
[----:B------:R-:W-:Y:S01]  /*2840*/  IMAD.MOV R7, RZ, RZ, -R7 ;  /* 0x000000ffff077224 */ /* 0x000fe200078e0a07 */
[----:B------:R-:W-:Y:S01]  /*2850*/  IABS R28, R2 ;  /* 0x00000002001c7213 */ /* 0x000fe20000000000 */
[C---:B------:R-:W-:Y:S01]  /*2860*/  IMAD R37, R15.reuse, R10, R37 ;  /* 0x0000000a0f257224 */ /* 0x040fe200078e0225 */
[----:B------:R0:W-:Y:S01]  /*2870*/  STL [R1+0x2074], R13 ;  /* 0x0020740d01007387 */ /* 0x0001e20000100800 */
[C---:B------:R-:W-:Y:S02]  /*2880*/  IMAD R33, R15.reuse, R6, R33 ;  /* 0x000000060f217224 */ /* 0x040fe400078e0221 */
[----:B------:R-:W-:Y:S02]  /*2890*/  IMAD.MOV R9, RZ, RZ, -R9 ;  /* 0x000000ffff097224 */ /* 0x000fe400078e0a09 */
[----:B------:R-:W-:Y:S02]  /*28a0*/  VIADD R10, R0, 0x24 ;  /* 0x00000024000a7836 */ /* 0x000fe40000000000 */
[----:B------:R-:W-:-:S02]  /*28b0*/  IMAD R39, R15, R8, R39 ;  /* 0x000000080f277224 */ /* 0x000fc400078e0227 */
[----:B------:R-:W-:Y:S01]  /*28c0*/  IMAD.HI.U32 R6, R16, R29, RZ ;  /* 0x0000001d10067227 */ /* 0x000fe200078e00ff */
[----:B------:R-:W-:-:S03]  /*28d0*/  IABS R24, R10 ;  /* 0x0000000a00187213 */ /* 0x000fc60000000000 */
[----:B------:R-:W-:Y:S02]  /*28e0*/  VIADD R12, R0, 0x22 ;  /* 0x00000022000c7836 */ /* 0x000fe40000000000 */
[----:B------:R-:W-:Y:S02]  /*28f0*/  IMAD.MOV R3, RZ, RZ, -R3 ;  /* 0x000000ffff037224 */ /* 0x000fe400078e0a03 */
[----:B------:R-:W-:Y:S01]  /*2900*/  IMAD.HI.U32 R8, R16, R35, RZ ;  /* 0x0000002310087227 */ /* 0x000fe200078e00ff */
[----:B------:R-:W-:Y:S01]  /*2910*/  STL [R1+0x207c], R12 ;  /* 0x00207c0c01007387 */ /* 0x000fe20000100800 */
[----:B------:R-:W-:Y:S02]  /*2920*/  IABS R26, R12 ;  /* 0x0000000c001a7213 */ /* 0x000fe40000000000 */
[----:B------:R-:W-:Y:S02]  /*2930*/  VIADD R11, R0, 0x23 ;  /* 0x00000023000b7836 */ /* 0x000fe40000000000 */
[----:B------:R-:W-:-:S02]  /*2940*/  IMAD R36, R15, R7, R36 ;  /* 0x000000070f247224 */ /* 0x000fc400078e0224 */
[----:B------:R-:W-:Y:S01]  /*2950*/  IMAD.HI.U32 R7, R16, R30, RZ ;  /* 0x0000001e10077227 */ /* 0x000fe200078e00ff */
[----:B------:R-:W-:Y:S01]  /*2960*/  STL [R1+0x2078], R11 ;  /* 0x0020780b01007387 */ /* 0x000fe20000100800 */
[----:B------:R-:W-:Y:S02]  /*2970*/  IABS R25, R11 ;  /* 0x0000000b00197213 */ /* 0x000fe40000000000 */
[----:B------:R-:W-:Y:S01]  /*2980*/  IMAD R32, R15, R9, R32 ;  /* 0x000000090f207224 */ /* 0x000fe200078e0220 */
[----:B------:R1:W-:Y:S01]  /*2990*/  STL [R1+0x2088], R10 ;  /* 0x0020880a01007387 */ /* 0x0003e20000100800 */
[----:B0-----:R-:W-:Y:S02]  /*29a0*/  VIADD R13, R0, 0x26 ;  /* 0x00000026000d7836 */ /* 0x001fe40000000000 */
[----:B------:R-:W-:Y:S02]  /*29b0*/  IMAD.MOV R6, RZ, RZ, -R6 ;  /* 0x000000ffff067224 */ /* 0x000fe400078e0a06 */
[----:B------:R-:W-:Y:S01]  /*29c0*/  IMAD.HI.U32 R9, R16, R27, RZ ;  /* 0x0000001b10097227 */ /* 0x000fe200078e00ff */
[----:B------:R-:W-:-:S03]  /*29d0*/  IABS R22, R13 ;  /* 0x0000000d00167213 */ /* 0x000fc60000000000 */
[----:B------:R-:W-:Y:S02]  /*29e0*/  IMAD R42, R15, R3, R42 ;  /* 0x000000030f2a7224 */ /* 0x000fe400078e022a */
[----:B------:R-:W-:Y:S02]  /*29f0*/  IMAD.MOV R8, RZ, RZ, -R8 ;  /* 0x000000ffff087224 */ /* 0x000fe400078e0a08 */
[----:B------:R-:W-:-:S04]  /*2a00*/  IMAD.HI.U32 R3, R16, R34, RZ ;  /* 0x0000002210037227 */ /* 0x000fc800078e00ff */
[----:B------:R-:W-:Y:S02]  /*2a10*/  IMAD.MOV R7, RZ, RZ, -R7 ;  /* 0x000000ffff077224 */ /* 0x000fe400078e0a07 */
[C---:B------:R-:W-:Y:S02]  /*2a20*/  IMAD R29, R15.reuse, R6, R29 ;  /* 0x000000060f1d7224 */ /* 0x040fe400078e021d */
[----:B------:R-:W-:Y:S02]  /*2a30*/  IMAD.MOV R9, RZ, RZ, -R9 ;  /* 0x000000ffff097224 */ /* 0x000fe400078e0a09 */
[C---:B-1----:R-:W-:Y:S02]  /*2a40*/  VIADD R10, R0.reuse, 0x29 ;  /* 0x00000029000a7836 */ /* 0x042fe40000000000 */
[----:B------:R-:W-:Y:S02]  /*2a50*/  IMAD R35, R15, R8, R35 ;  /* 0x000000080f237224 */ /* 0x000fe400078e0223 */
[----:B------:R-:W-:Y:S01]  /*2a60*/  VIADD R2, R0, 0x25 ;  /* 0x0000002500027836 */ /* 0x000fe20000000000 */
[----:B------:R-:W-:Y:S01]  /*2a70*/  IABS R19, R10 ;  /* 0x0000000a00137213 */ /* 0x000fe20000000000 */
[----:B------:R-:W-:-:S03]  /*2a80*/  IMAD.HI.U32 R6, R16, R24, RZ ;  /* 0x0000001810067227 */ /* 0x000fc600078e00ff */
[----:B------:R0:W-:Y:S01]  /*2a90*/  STL [R1+0x2084], R2 ;  /* 0x0020840201007387 */ /* 0x0001e20000100800 */
[----:B------:R-:W-:Y:S01]  /*2aa0*/  IMAD.MOV R3, RZ, RZ, -R3 ;  /* 0x000000ffff037224 */ /* 0x000fe200078e0a03 */
[----:B------:R-:W-:Y:S01]  /*2ab0*/  IABS R23, R2 ;  /* 0x0000000200177213 */ /* 0x000fe20000000000 */
[----:B------:R-:W-:Y:S01]  /*2ac0*/  IMAD.HI.U32 R8, R16, R31, RZ ;  /* 0x0000001f10087227 */ /* 0x000fe200078e00ff */
[----:B------:R1:W-:Y:S03]  /*2ad0*/  STL [R1+0x2060], R13 ;  /* 0x0020600d01007387 */ /* 0x0003e60000100800 */
[----:B------:R-:W-:Y:S02]  /*2ae0*/  IMAD R30, R15, R7, R30 ;  /* 0x000000070f1e7224 */ /* 0x000fe400078e021e */
[C---:B------:R-:W-:Y:S02]  /*2af0*/  VIADD R12, R0.reuse, 0x27 ;  /* 0x00000027000c7836 */ /* 0x040fe40000000000 */
[----:B------:R-:W-:-:S02]  /*2b00*/  VIADD R11, R0, 0x28 ;  /* 0x00000028000b7836 */ /* 0x000fc40000000000 */
[C---:B------:R-:W-:Y:S01]  /*2b10*/  IMAD.HI.U32 R7, R16.reuse, R25, RZ ;  /* 0x0000001910077227 */ /* 0x040fe200078e00ff */
[----:B------:R2:W-:Y:S01]  /*2b20*/  STL [R1+0x205c], R12 ;  /* 0x00205c0c01007387 */ /* 0x0005e20000100800 */
[----:B------:R-:W-:Y:S02]  /*2b30*/  IABS R21, R12 ;  /* 0x0000000c00157213 */ /* 0x000fe40000000000 */
[----:B------:R-:W-:Y:S01]  /*2b40*/  IMAD R27, R15, R9, R27 ;  /* 0x000000090f1b7224 */ /* 0x000fe200078e021b */
[----:B------:R-:W-:Y:S01]  /*2b50*/  IABS R20, R11 ;  /* 0x0000000b00147213 */ /* 0x000fe20000000000 */
[----:B------:R-:W-:Y:S01]  /*2b60*/  IMAD.MOV R6, RZ, RZ, -R6 ;  /* 0x000000ffff067224 */ /* 0x000fe200078e0a06 */
[----:B------:R0:W-:Y:S01]  /*2b70*/  STL [R1+0x2068], R11 ;  /* 0x0020680b01007387 */ /* 0x0001e20000100800 */
[----:B------:R-:W-:-:S03]  /*2b80*/  IMAD.HI.U32 R9, R16, R22, RZ ;  /* 0x0000001610097227 */ /* 0x000fc600078e00ff */
[----:B------:R0:W-:Y:S01]  /*2b90*/  STL [R1+0x2064], R10 ;  /* 0x0020640a01007387 */ /* 0x0001e20000100800 */
[----:B------:R-:W-:Y:S02]  /*2ba0*/  IMAD R34, R15, R3, R34 ;  /* 0x000000030f227224 */ /* 0x000fe400078e0222 */
[----:B------:R-:W-:Y:S02]  /*2bb0*/  IMAD.MOV R8, RZ, RZ, -R8 ;  /* 0x000000ffff087224 */ /* 0x000fe400078e0a08 */
[----:B------:R-:W-:-:S04]  /*2bc0*/  IMAD.HI.U32 R3, R16, R28, RZ ;  /* 0x0000001c10037227 */ /* 0x000fc800078e00ff */
[----:B------:R-:W-:Y:S02]  /*2bd0*/  IMAD.MOV R7, RZ, RZ, -R7 ;  /* 0x000000ffff077224 */ /* 0x000fe400078e0a07 */
[C---:B0-----:R-:W-:Y:S02]  /*2be0*/  VIADD R2, R0.reuse, 0x2a ;  /* 0x0000002a00027836 */ /* 0x041fe40000000000 */
[----:B------:R-:W-:Y:S02]  /*2bf0*/  IMAD R24, R15, R6, R24 ;  /* 0x000000060f187224 */ /* 0x000fe400078e0218 */
[----:B------:R-:W-:Y:S01]  /*2c00*/  IMAD.MOV R9, RZ, RZ, -R9 ;  /* 0x000000ffff097224 */ /* 0x000fe200078e0a09 */
[----:B------:R-:W-:Y:S01]  /*2c10*/  STL [R1+0x2070], R2 ;  /* 0x0020700201007387 */ /* 0x000fe20000100800 */
[C---:B-1----:R-:W-:Y:S01]  /*2c20*/  VIADD R13, R0.reuse, 0x2b ;  /* 0x0000002b000d7836 */ /* 0x042fe20000000000 */
[----:B------:R-:W-:Y:S01]  /*2c30*/  IABS R18, R2 ;  /* 0x0000000200127213 */ /* 0x000fe20000000000 */
[----:B--2---:R-:W-:-:S02]  /*2c40*/  VIADD R12, R0, 0x2e ;  /* 0x0000002e000c7836 */ /* 0x004fc40000000000 */
[----:B------:R-:W-:Y:S01]  /*2c50*/  IMAD R31, R15, R8, R31 ;  /* 0x000000080f1f7224 */ /* 0x000fe200078e021f */
[----:B------:R-:W-:Y:S01]  /*2c60*/  STL [R1+0x2048], R13 ;  /* 0x0020480d01007387 */ /* 0x000fe20000100800 */
[----:B------:R-:W-:Y:S01]  /*2c70*/  IMAD.HI.U32 R6, R16, R19, RZ ;  /* 0x0000001310067227 */ /* 0x000fe200078e00ff */
[----:B------:R-:W-:-:S03]  /*2c80*/  IABS R17, R13 ;  /* 0x0000000d00117213 */ /* 0x000fc60000000000 */
[----:B------:R-:W-:Y:S02]  /*2c90*/  VIADD R11, R0, 0x2c ;  /* 0x0000002c000b7836 */ /* 0x000fe40000000000 */
[----:B------:R-:W-:Y:S02]  /*2ca0*/  IMAD.MOV R3, RZ, RZ, -R3 ;  /* 0x000000ffff037224 */ /* 0x000fe400078e0a03 */
[----:B------:R-:W-:Y:S01]  /*2cb0*/  IMAD.HI.U32 R8, R16, R26, RZ ;  /* 0x0000001a10087227 */ /* 0x000fe200078e00ff */
[----:B------:R0:W-:Y:S03]  /*2cc0*/  STL [R1+0x2050], R11 ;  /* 0x0020500b01007387 */ /* 0x0001e60000100800 */
[----:B------:R-:W-:Y:S02]  /*2cd0*/  VIADD R10, R0, 0x2d ;  /* 0x0000002d000a7836 */ /* 0x000fe40000000000 */
[----:B------:R-:W-:-:S02]  /*2ce0*/  IMAD R25, R15, R7, R25 ;  /* 0x000000070f197224 */ /* 0x000fc400078e0219 */
[C---:B------:R-:W-:Y:S01]  /*2cf0*/  IMAD.HI.U32 R7, R16.reuse, R20, RZ ;  /* 0x0000001410077227 */ /* 0x040fe200078e00ff */
[----:B------:R1:W-:Y:S01]  /*2d00*/  STL [R1+0x204c], R10 ;  /* 0x00204c0a01007387 */ /* 0x0003e20000100800 */
[----:B0-----:R-:W-:Y:S02]  /*2d10*/  IABS R11, R11 ;  /* 0x0000000b000b7213 */ /* 0x001fe40000000000 */
[C---:B------:R-:W-:Y:S01]  /*2d20*/  IMAD R22, R15.reuse, R9, R22 ;  /* 0x000000090f167224 */ /* 0x040fe200078e0216 */
[----:B------:R-:W-:Y:S01]  /*2d30*/  IABS R9, R12 ;  /* 0x0000000c00097213 */ /* 0x000fe20000000000 */
[----:B------:R-:W-:Y:S01]  /*2d40*/  IMAD.MOV R6, RZ, RZ, -R6 ;  /* 0x000000ffff067224 */ /* 0x000fe200078e0a06 */
[----:B------:R-:W-:Y:S01]  /*2d50*/  STL [R1+0x2058], R12 ;  /* 0x0020580c01007387 */ /* 0x000fe20000100800 */
[----:B------:R-:W-:Y:S02]  /*2d60*/  IMAD R28, R15, R3, R28 ;  /* 0x000000030f1c7224 */ /* 0x000fe400078e021c */
[----:B------:R-:W-:Y:S01]  /*2d70*/  IMAD.MOV R8, RZ, RZ, -R8 ;  /* 0x000000ffff087224 */ /* 0x000fe200078e0a08 */
[----:B-1----:R-:W-:Y:S01]  /*2d80*/  IABS R10, R10 ;  /* 0x0000000a000a7213 */ /* 0x002fe20000000000 */
[----:B------:R-:W-:-:S04]  /*2d90*/  IMAD.HI.U32 R3, R16, R23, RZ ;  /* 0x0000001710037227 */ /* 0x000fc800078e00ff */
[----:B------:R-:W-:Y:S02]  /*2da0*/  IMAD.MOV R7, RZ, RZ, -R7 ;  /* 0x000000ffff077224 */ /* 0x000fe400078e0a07 */
[C---:B------:R-:W-:Y:S02]  /*2db0*/  IMAD R19, R15.reuse, R6, R19 ;  /* 0x000000060f137224 */ /* 0x040fe400078e0213 */
[----:B------:R-:W-:Y:S02]  /*2dc0*/  IMAD R26, R15, R8, R26 ;  /* 0x000000080f1a7224 */ /* 0x000fe400078e021a */
[----:B------:R-:W-:-:S04]  /*2dd0*/  IMAD.HI.U32 R6, R16, R9, RZ ;  /* 0x0000000910067227 */ /* 0x000fc800078e00ff */
[----:B------:R-:W-:Y:S02]  /*2de0*/  IMAD.MOV R3, RZ, RZ, -R3 ;  /* 0x000000ffff037224 */ /* 0x000fe400078e0a03 */
[----:B------:R-:W-:-:S04]  /*2df0*/  IMAD.HI.U32 R8, R16, R21, RZ ;  /* 0x0000001510087227 */ /* 0x000fc800078e00ff */
[----:B------:R-:W-:Y:S02]  /*2e00*/  IMAD R20, R15, R7, R20 ;  /* 0x000000070f147224 */ /* 0x000fe400078e0214 */
[----:B------:R-:W-:-:S04]  /*2e10*/  IMAD.HI.U32 R7, R16, R10, RZ ;  /* 0x0000000a10077227 */ /* 0x000fc800078e00ff */
[----:B------:R-:W-:Y:S02]  /*2e20*/  IMAD.MOV R6, RZ, RZ, -R6 ;  /* 0x000000ffff067224 */ /* 0x000fe400078e0a06 */
[C---:B------:R-:W-:Y:S02]  /*2e30*/  VIADD R49, R0.reuse, 0x31 ;  /* 0x0000003100317836 */ /* 0x040fe40000000000 */
[----:B------:R-:W-:Y:S02]  /*2e40*/  IMAD R23, R15, R3, R23 ;  /* 0x000000030f177224 */ /* 0x000fe400078e0217 */
[----:B------:R-:W-:Y:S02]  /*2e50*/  IMAD.MOV R8, RZ, RZ, -R8 ;  /* 0x000000ffff087224 */ /* 0x000fe400078e0a08 */
[----:B------:R-:W-:Y:S02]  /*2e60*/  VIADD R2, R0, 0x2f ;  /* 0x0000002f00027836 */ /* 0x000fe40000000000 */
[----:B------:R-:W-:-:S03]  /*2e70*/  IMAD.HI.U32 R3, R16, R18, RZ ;  /* 0x0000001210037227 */ /* 0x000fc600078e00ff */
[----:B------:R-:W-:Y:S01]  /*2e80*/  STL [R1+0x2054], R2 ;  /* 0x0020540201007387 */ /* 0x000fe20000100800 */
[----:B------:R-:W-:Y:S02]  /*2e90*/  IMAD.MOV R7, RZ, RZ, -R7 ;  /* 0x000000ffff077224 */ /* 0x000fe400078e0a07 */
[----:B------:R-:W-:Y:S02]  /*2ea0*/  VIADD R50, R0, 0x30 ;  /* 0x0000003000327836 */ /* 0x000fe40000000000 */
[C---:B------:R-:W-:Y:S01]  /*2eb0*/  IMAD R9, R15.reuse, R6, R9 ;  /* 0x000000060f097224 */ /* 0x040fe200078e0209 */
[----:B------:R-:W-:Y:S01]  /*2ec0*/  IABS R6, R49 ;  /* 0x0000003100067213 */ /* 0x000fe20000000000 */
[C---:B------:R-:W-:Y:S01]  /*2ed0*/  IMAD R21, R15.reuse, R8, R21 ;  /* 0x000000080f157224 */ /* 0x040fe200078e0215 */
[----:B------:R-:W-:Y:S01]  /*2ee0*/  IABS R8, R2 ;  /* 0x0000000200087213 */ /* 0x000fe20000000000 */
[----:B------:R-:W-:Y:S01]  /*2ef0*/  IMAD.MOV R3, RZ, RZ, -R3 ;  /* 0x000000ffff037224 */ /* 0x000fe200078e0a03 */
[----:B------:R0:W-:Y:S01]  /*2f00*/  STL [R1+0x2034], R50 ;  /* 0x0020343201007387 */ /* 0x0001e20000100800 */
[C---:B------:R-:W-:Y:S01]  /*2f10*/  IMAD R10, R15.reuse, R7, R10 ;  /* 0x000000070f0a7224 */ /* 0x040fe200078e020a */
[----:B------:R-:W-:Y:S01]  /*2f20*/  IABS R7, R50 ;  /* 0x0000003200077213 */ /* 0x000fe20000000000 */
[----:B------:R-:W-:Y:S01]  /*2f30*/  IMAD R18, R15, R3, R18 ;  /* 0x000000030f127224 */ /* 0x000fe200078e0212 */
[----:B------:R-:W-:Y:S01]  /*2f40*/  STL [R1+0x2030], R49 ;  /* 0x0020303101007387 */ /* 0x000fe20000100800 */
[----:B------:R-:W-:-:S04]  /*2f50*/  IMAD.HI.U32 R3, R16, R8, RZ ;  /* 0x0000000810037227 */ /* 0x000fc800078e00ff */
[----:B------:R-:W-:-:S04]  /*2f60*/  IMAD.HI.U32 R51, R16, R7, RZ ;  /* 0x0000000710337227 */ /* 0x000fc800078e00ff */
[----:B0-----:R-:W-:-:S04]  /*2f70*/  IMAD.HI.U32 R50, R16, R6, RZ ;  /* 0x0000000610327227 */ /* 0x001fc800078e00ff */
[----:B------:R-:W-:Y:S02]  /*2f80*/  IMAD.MOV R50, RZ, RZ, -R50 ;  /* 0x000000ffff327224 */ /* 0x000fe400078e0a32 */
[C---:B------:R-:W-:Y:S02]  /*2f90*/  VIADD R56, R0.reuse, 0x35 ;  /* 0x0000003500387836 */ /* 0x040fe40000000000 */
[----:B------:R-:W-:Y:S02]  /*2fa0*/  IMAD R43, R15, R14, R43 ;  /* 0x0000000e0f2b7224 */ /* 0x000fe400078e022b */
[----:B------:R-:W-:Y:S02]  /*2fb0*/  IMAD.MOV R3, RZ, RZ, -R3 ;  /* 0x000000ffff037224 */ /* 0x000fe400078e0a03 */
[C---:B------:R-:W-:Y:S02]  /*2fc0*/  VIADD R48, R0.reuse, 0x32 ;  /* 0x0000003200307836 */ /* 0x040fe40000000000 */
[----:B------:R-:W-:-:S02]  /*2fd0*/  VIADD R14, R0, 0x33 ;  /* 0x00000033000e7836 */ /* 0x000fc40000000000 */
[----:B------:R-:W-:Y:S01]  /*2fe0*/  IMAD.HI.U32 R13, R16, R17, RZ ;  /* 0x00000011100d7227 */ /* 0x000fe200078e00ff */
[----:B------:R0:W-:Y:S03]  /*2ff0*/  STL [R1+0x203c], R48 ;  /* 0x00203c3001007387 */ /* 0x0001e60000100800 */
[----:B------:R-:W-:Y:S01]  /*3000*/  IMAD.MOV R51, RZ, RZ, -R51 ;  /* 0x000000ffff337224 */ /* 0x000fe200078e0a33 */
[----:B------:R-:W-:Y:S01]  /*3010*/  STL [R1+0x2038], R14 ;  /* 0x0020380e01007387 */ /* 0x000fe20000100800 */
[C---:B------:R-:W-:Y:S02]  /*3020*/  VIADD R55, R0.reuse, 0x36 ;  /* 0x0000003600377836 */ /* 0x040fe40000000000 */
[C---:B------:R-:W-:Y:S01]  /*3030*/  IMAD R6, R15.reuse, R50, R6 ;  /* 0x000000320f067224 */ /* 0x040fe200078e0206 */
[----:B------:R-:W-:Y:S01]  /*3040*/  IABS R50, R56 ;  /* 0x0000003800327213 */ /* 0x000fe20000000000 */
[----:B------:R-:W-:Y:S01]  /*3050*/  IMAD R8, R15, R3, R8 ;  /* 0x000000030f087224 */ /* 0x000fe200078e0208 */
[----:B------:R-:W-:Y:S01]  /*3060*/  IABS R3, R48 ;  /* 0x0000003000037213 */ /* 0x000fe20000000000 */
[----:B------:R-:W-:Y:S01]  /*3070*/  VIADD R2, R0, 0x34 ;  /* 0x0000003400027836 */ /* 0x000fe20000000000 */
[----:B0-----:R-:W-:Y:S01]  /*3080*/  IABS R48, R14 ;  /* 0x0000000e00307213 */ /* 0x001fe20000000000 */
[----:B------:R-:W-:-:S03]  /*3090*/  IMAD.HI.U32 R12, R16, R11, RZ ;  /* 0x0000000b100c7227 */ /* 0x000fc600078e00ff */
[----:B------:R-:W-:Y:S01]  /*30a0*/  IABS R49, R2 ;  /* 0x0000000200317213 */ /* 0x000fe20000000000 */
[----:B------:R-:W-:Y:S01]  /*30b0*/  IMAD.MOV R13, RZ, RZ, -R13 ;  /* 0x000000ffff0d7224 */ /* 0x000fe200078e0a0d */
[----:B------:R-:W-:Y:S01]  /*30c0*/  STL [R1+0x2040], R2 ;  /* 0x0020400201007387 */ /* 0x000fe20000100800 */
[----:B------:R-:W-:Y:S01]  /*30d0*/  IMAD R7, R15, R51, R7 ;  /* 0x000000330f077224 */ /* 0x000fe200078e0207 */
[----:B------:R-:W-:Y:S01]  /*30e0*/  IABS R51, R55 ;  /* 0x0000003700337213 */ /* 0x000fe20000000000 */
[C---:B------:R-:W-:Y:S01]  /*30f0*/  VIADD R52, R0.reuse, 0x37 ;  /* 0x0000003700347836 */ /* 0x040fe20000000000 */
[----:B------:R0:W-:Y:S01]  /*3100*/  STL [R1+0x2014], R56 ;  /* 0x0020143801007387 */ /* 0x0001e20000100800 */
[----:B------:R-:W-:Y:S02]  /*3110*/  IMAD.MOV R12, RZ, RZ, -R12 ;  /* 0x000000ffff0c7224 */ /* 0x000fe400078e0a0c */
[----:B------:R-:W-:Y:S01]  /*3120*/  VIADD R54, R0, 0x38 ;  /* 0x0000003800367836 */ /* 0x000fe20000000000 */
[----:B------:R-:W-:Y:S01]  /*3130*/  STL [R1+0x201c], R55 ;  /* 0x00201c3701007387 */ /* 0x000fe20000100800 */
[----:B------:R-:W-:-:S03]  /*3140*/  IMAD.HI.U32 R57, R16, R50, RZ ;  /* 0x0000003210397227 */ /* 0x000fc600078e00ff */
[----:B------:R1:W-:Y:S01]  /*3150*/  STL [R1+0x2018], R52 ;  /* 0x0020183401007387 */ /* 0x0003e20000100800 */
[----:B------:R-:W-:Y:S02]  /*3160*/  IMAD R17, R15, R13, R17 ;  /* 0x0000000d0f117224 */ /* 0x000fe400078e0211 */
[C---:B------:R-:W-:Y:S01]  /*3170*/  IMAD.HI.U32 R13, R16.reuse, R48, RZ ;  /* 0x00000030100d7227 */ /* 0x040fe200078e00ff */
[----:B------:R2:W-:Y:S03]  /*3180*/  STL [R1+0x2024], R54 ;  /* 0x0020243601007387 */ /* 0x0005e60000100800 */
[----:B0-----:R-:W-:Y:S01]  /*3190*/  IMAD.HI.U32 R56, R16, R51, RZ ;  /* 0x0000003310387227 */ /* 0x001fe200078e00ff */
[----:B-1----:R-:W-:-:S03]  /*31a0*/  IABS R52, R52 ;  /* 0x0000003400347213 */ /* 0x002fc60000000000 */
[----:B------:R-:W-:Y:S02]  /*31b0*/  IMAD R11, R15, R12, R11 ;  /* 0x0000000c0f0b7224 */ /* 0x000fe400078e020b */
[C---:B------:R-:W-:Y:S01]  /*31c0*/  VIADD R2, R0.reuse, 0x39 ;  /* 0x0000003900027836 */ /* 0x040fe20000000000 */
[----:B--2---:R-:W-:Y:S01]  /*31d0*/  IABS R54, R54 ;  /* 0x0000003600367213 */ /* 0x004fe20000000000 */
[----:B------:R-:W-:Y:S02]  /*31e0*/  IMAD.MOV R57, RZ, RZ, -R57 ;  /* 0x000000ffff397224 */ /* 0x000fe400078e0a39 */
[----:B------:R-:W-:Y:S01]  /*31f0*/  VIADD R60, R0, 0x3b ;  /* 0x0000003b003c7836 */ /* 0x000fe20000000000 */
[----:B------:R-:W-:Y:S01]  /*3200*/  IABS R55, R2 ;  /* 0x0000000200377213 */ /* 0x000fe20000000000 */
[----:B------:R-:W-:Y:S01]  /*3210*/  IMAD.HI.U32 R12, R16, R49, RZ ;  /* 0x00000031100c7227 */ /* 0x000fe200078e00ff */
[----:B------:R-:W-:Y:S03]  /*3220*/  STL [R1+0x2020], R2 ;  /* 0x0020200201007387 */ /* 0x000fe60000100800 */
[----:B------:R-:W-:-:S02]  /*3230*/  IMAD.MOV R13, RZ, RZ, -R13 ;  /* 0x000000ffff0d7224 */ /* 0x000fc400078e0a0d */
[----:B------:R-:W-:Y:S02]  /*3240*/  VIADD R61, R0, 0x3a ;  /* 0x0000003a003d7836 */ /* 0x000fe40000000000 */
[----:B------:R-:W-:-:S03]  /*3250*/  IMAD.HI.U32 R14, R16, R3, RZ ;  /* 0x00000003100e7227 */ /* 0x000fc600078e00ff */
[----:B------:R-:W-:Y:S01]  /*3260*/  STL [R1+0x1ffc], R61 ;  /* 0x001ffc3d01007387 */ /* 0x000fe20000100800 */
[----:B------:R-:W-:Y:S02]  /*3270*/  IMAD.MOV R56, RZ, RZ, -R56 ;  /* 0x000000ffff387224 */ /* 0x000fe400078e0a38 */
[C---:B------:R-:W-:Y:S01]  /*3280*/  IMAD R50, R15.reuse, R57, R50 ;  /* 0x000000390f327224 */ /* 0x040fe200078e0232 */
[----:B------:R-:W-:Y:S01]  /*3290*/  IABS R57, R60 ;  /* 0x0000003c00397213 */ /* 0x000fe20000000000 */
[C---:B------:R-:W-:Y:S01]  /*32a0*/  VIADD R58, R0.reuse, 0x3c ;  /* 0x0000003c003a7836 */ /* 0x040fe20000000000 */
[----:B------:R-:W-:Y:S01]  /*32b0*/  STL [R1+0x1ff8], R60 ;  /* 0x001ff83c01007387 */ /* 0x000fe20000100800 */
[----:B------:R-:W-:Y:S02]  /*32c0*/  IMAD.MOV R12, RZ, RZ, -R12 ;  /* 0x000000ffff0c7224 */ /* 0x000fe400078e0a0c */
[----:B------:R-:W-:Y:S01]  /*32d0*/  VIADD R59, R0, 0x3d ;  /* 0x0000003d003b7836 */ /* 0x000fe20000000000 */
[----:B------:R0:W-:Y:S01]  /*32e0*/  STL [R1+0x2004], R58 ;  /* 0x0020043a01007387 */ /* 0x0001e20000100800 */
[----:B------:R-:W-:-:S02]  /*32f0*/  IMAD R48, R15, R13, R48 ;  /* 0x0000000d0f307224 */ /* 0x000fc400078e0230 */
[----:B------:R-:W-:Y:S01]  /*3300*/  IMAD.MOV R14, RZ, RZ, -R14 ;  /* 0x000000ffff0e7224 */ /* 0x000fe200078e0a0e */
[----:B------:R1:W-:Y:S01]  /*3310*/  STL [R1+0x2000], R59 ;  /* 0x0020003b01007387 */ /* 0x0003e20000100800 */
[----:B------:R-:W-:-:S04]  /*3320*/  IMAD.HI.U32 R13, R16, R54, RZ ;  /* 0x00000036100d7227 */ /* 0x000fc800078e00ff */
[C---:B------:R-:W-:Y:S01]  /*3330*/  IMAD R51, R15.reuse, R56, R51 ;  /* 0x000000380f337224 */ /* 0x040fe200078e0233 */
[----:B------:R-:W-:Y:S01]  /*3340*/  IABS R56, R61 ;  /* 0x0000003d00387213 */ /* 0x000fe20000000000 */
[----:B------:R-:W-:Y:S01]  /*3350*/  IMAD R49, R15, R12, R49 ;  /* 0x0000000c0f317224 */ /* 0x000fe200078e0231 */
[----:B0-----:R-:W-:Y:S01]  /*3360*/  IABS R58, R58 ;  /* 0x0000003a003a7213 */ /* 0x001fe20000000000 */
[----:B------:R-:W-:Y:S01]  /*3370*/  VIADD R2, R0, 0x3e ;  /* 0x0000003e00027836 */ /* 0x000fe20000000000 */
[----:B-1----:R-:W-:Y:S01]  /*3380*/  IABS R59, R59 ;  /* 0x0000003b003b7213 */ /* 0x002fe20000000000 */
[----:B------:R-:W-:-:S03]  /*3390*/  IMAD.HI.U32 R12, R16, R55, RZ ;  /* 0x00000037100c7227 */ /* 0x000fc600078e00ff */
[----:B------:R-:W-:Y:S01]  /*33a0*/  IABS R60, R2 ;  /* 0x00000002003c7213 */ /* 0x000fe20000000000 */
[----:B------:R-:W-:Y:S01]  /*33b0*/  IMAD.HI.U32 R61, R16, R57, RZ ;  /* 0x00000039103d7227 */ /* 0x000fe200078e00ff */
[----:B------:R-:W-:Y:S03]  /*33c0*/  STL [R1+0x200c], R2 ;  /* 0x00200c0201007387 */ /* 0x000fe60000100800 */
[----:B------:R-:W-:Y:S02]  /*33d0*/  IMAD R3, R15, R14, R3 ;  /* 0x0000000e0f037224 */ /* 0x000fe400078e0203 */
[----:B------:R-:W-:Y:S02]  /*33e0*/  IMAD.MOV R13, RZ, RZ, -R13 ;  /* 0x000000ffff0d7224 */ /* 0x000fe400078e0a0d */
[----:B------:R-:W-:Y:S02]  /*33f0*/  VIADD R67, R0, 0x3f ;  /* 0x0000003f00437836 */ /* 0x000fe40000000000 */
[----:B------:R-:W-:-:S03]  /*3400*/  IMAD.HI.U32 R14, R16, R52, RZ ;  /* 0x00000034100e7227 */ /* 0x000fc600078e00ff */
[----:B------:R-:W-:Y:S01]  /*3410*/  STL [R1+0x1fe4], R67 ;  /* 0x001fe44301007387 */ /* 0x000fe20000100800 */
[----:B------:R-:W-:Y:S02]  /*3420*/  VIADD R66, R0, 0x40 ;  /* 0x0000004000427836 */ /* 0x000fe40000000000 */
[----:B------:R-:W-:-:S03]  /*3430*/  IMAD.HI.U32 R62, R16, R56, RZ ;  /* 0x00000038103e7227 */ /* 0x000fc600078e00ff */
[----:B------:R-:W-:Y:S01]  /*3440*/  STL [R1+0x1fec], R66 ;  /* 0x001fec4201007387 */ /* 0x000fe20000100800 */
[C---:B------:R-:W-:Y:S02]  /*3450*/  VIADD R63, R0.reuse, 0x41 ;  /* 0x00000041003f7836 */ /* 0x040fe40000000000 */
[----:B------:R-:W-:Y:S02]  /*3460*/  IMAD.MOV R12, RZ, RZ, -R12 ;  /* 0x000000ffff0c7224 */ /* 0x000fe400078e0a0c */
[----:B------:R-:W-:Y:S01]  /*3470*/  IMAD.MOV R61, RZ, RZ, -R61 ;  /* 0x000000ffff3d7224 */ /* 0x000fe200078e0a3d */
[----:B------:R0:W-:Y:S01]  /*3480*/  STL [R1+0x1fe8], R63 ;  /* 0x001fe83f01007387 */ /* 0x0001e20000100800 */
[----:B------:R-:W-:Y:S02]  /*3490*/  VIADD R65, R0, 0x42 ;  /* 0x0000004200417836 */ /* 0x000fe40000000000 */
[----:B------:R-:W-:Y:S02]  /*34a0*/  IMAD R54, R15, R13, R54 ;  /* 0x0000000d0f367224 */ /* 0x000fe400078e0236 */
[----:B------:R-:W-:Y:S01]  /*34b0*/  IMAD.MOV R14, RZ, RZ, -R14 ;  /* 0x000000ffff0e7224 */ /* 0x000fe200078e0a0e */
[----:B------:R1:W-:Y:S01]  /*34c0*/  STL [R1+0x1ff4], R65 ;  /* 0x001ff44101007387 */ /* 0x0003e20000100800 */
[----:B------:R-:W-:Y:S01]  /*34d0*/  IMAD.HI.U32 R13, R16, R59, RZ ;  /* 0x0000003b100d7227 */ /* 0x000fe200078e00ff */
[----:B0-----:R-:W-:-:S03]  /*34e0*/  IABS R63, R63 ;  /* 0x0000003f003f7213 */ /* 0x001fc60000000000 */
[----:B------:R-:W-:Y:S02]  /*34f0*/  IMAD.MOV R62, RZ, RZ, -R62 ;  /* 0x000000ffff3e7224 */ /* 0x000fe400078e0a3e */
[C---:B------:R-:W-:Y:S02]  /*3500*/  IMAD R55, R15.reuse, R12, R55 ;  /* 0x0000000c0f377224 */ /* 0x040fe400078e0237 */
[----:B------:R-:W-:Y:S01]  /*3510*/  IMAD R57, R15, R61, R57 ;  /* 0x0000003d0f397224 */ /* 0x000fe200078e0239 */
[----:B------:R-:W-:Y:S01]  /*3520*/  IABS R61, R67 ;  /* 0x00000043003d7213 */ /* 0x000fe20000000000 */
[----:B------:R-:W-:Y:S01]  /*3530*/  VIADD R2, R0, 0x43 ;  /* 0x0000004300027836 */ /* 0x000fe20000000000 */
[----:B-1----:R-:W-:Y:S01]  /*3540*/  IABS R65, R65 ;  /* 0x0000004100417213 */ /* 0x002fe20000000000 */
[----:B------:R-:W-:-:S03]  /*3550*/  IMAD.HI.U32 R12, R16, R60, RZ ;  /* 0x0000003c100c7227 */ /* 0x000fc600078e00ff */
[----:B------:R-:W-:Y:S01]  /*3560*/  STL [R1+0x1ff0], R2 ;  /* 0x001ff00201007387 */ /* 0x000fe20000100800 */
[----:B------:R-:W-:Y:S02]  /*3570*/  IMAD R52, R15, R14, R52 ;  /* 0x0000000e0f347224 */ /* 0x000fe400078e0234 */
[----:B------:R-:W-:Y:S02]  /*3580*/  IMAD.MOV R13, RZ, RZ, -R13 ;  /* 0x000000ffff0d7224 */ /* 0x000fe400078e0a0d */
[----:B------:R-:W-:-:S04]  /*3590*/  IMAD.HI.U32 R14, R16, R58, RZ ;  /* 0x0000003a100e7227 */ /* 0x000fc800078e00ff */
[C---:B------:R-:W-:Y:S01]  /*35a0*/  IMAD R56, R15.reuse, R62, R56 ;  /* 0x0000003e0f387224 */ /* 0x040fe200078e0238 */
[----:B------:R-:W-:Y:S01]  /*35b0*/  IABS R62, R66 ;  /* 0x00000042003e7213 */ /* 0x000fe20000000000 */
[----:B------:R-:W-:Y:S01]  /*35c0*/  IMAD.MOV R12, RZ, RZ, -R12 ;  /* 0x000000ffff0c7224 */ /* 0x000fe200078e0a0c */
[----:B------:R-:W-:Y:S01]  /*35d0*/  IABS R66, R2 ;  /* 0x0000000200427213 */ /* 0x000fe20000000000 */
[----:B------:R-:W-:Y:S02]  /*35e0*/  VIADD R80, R0, 0x44 ;  /* 0x0000004400507836 */ /* 0x000fe40000000000 */
[----:B------:R-:W-:Y:S02]  /*35f0*/  IMAD R59, R15, R13, R59 ;  /* 0x0000000d0f3b7224 */ /* 0x000fe400078e023b */
[----:B------:R-:W-:Y:S01]  /*3600*/  IMAD.HI.U32 R72, R16, R61, RZ ;  /* 0x0000003d10487227 */ /* 0x000fe200078e00ff */
[----:B------:R-:W-:Y:S03]  /*3610*/  STL [R1+0x1fd0], R80 ;  /* 0x001fd05001007387 */ /* 0x000fe60000100800 */
[----:B------:R-:W-:-:S02]  /*3620*/  VIADD R79, R0, 0x45 ;  /* 0x00000045004f7836 */ /* 0x000fc40000000000 */
[----:B------:R-:W-:Y:S02]  /*3630*/  IMAD.MOV R14, RZ, RZ, -R14 ;  /* 0x000000ffff0e7224 */ /* 0x000fe400078e0a0e */
[----:B------:R-:W-:Y:S01]  /*3640*/  IMAD.HI.U32 R13, R16, R65, RZ ;  /* 0x00000041100d7227 */ /* 0x000fe200078e00ff */
[----:B------:R-:W-:Y:S03]  /*3650*/  STL [R1+0x1fcc], R79 ;  /* 0x001fcc4f01007387 */ /* 0x000fe60000100800 */
[----:B------:R-:W-:Y:S02]  /*3660*/  VIADD R78, R0, 0x46 ;  /* 0x00000046004e7836 */ /* 0x000fe40000000000 */
[----:B------:R-:W-:Y:S02]  /*3670*/  IMAD R60, R15, R12, R60 ;  /* 0x0000000c0f3c7224 */ /* 0x000fe400078e023c */
[C---:B------:R-:W-:Y:S01]  /*3680*/  IMAD.HI.U32 R67, R16.reuse, R62, RZ ;  /* 0x0000003e10437227 */ /* 0x040fe200078e00ff */
[----:B------:R0:W-:Y:S03]  /*3690*/  STL [R1+0x1fdc], R78 ;  /* 0x001fdc4e01007387 */ /* 0x0001e60000100800 */
[----:B------:R-:W-:-:S04]  /*36a0*/  IMAD.HI.U32 R12, R16, R66, RZ ;  /* 0x00000042100c7227 */ /* 0x000fc800078e00ff */
[----:B------:R-:W-:Y:S02]  /*36b0*/  IMAD.MOV R72, RZ, RZ, -R72 ;  /* 0x000000ffff487224 */ /* 0x000fe400078e0a48 */
[----:B------:R-:W-:Y:S01]  /*36c0*/  IMAD R58, R15, R14, R58 ;  /* 0x0000000e0f3a7224 */ /* 0x000fe200078e023a */
[----:B0-----:R-:W-:Y:S01]  /*36d0*/  IABS R78, R78 ;  /* 0x0000004e004e7213 */ /* 0x001fe20000000000 */
[----:B------:R-:W-:Y:S02]  /*36e0*/  IMAD.MOV R13, RZ, RZ, -R13 ;  /* 0x000000ffff0d7224 */ /* 0x000fe400078e0a0d */
[----:B------:R-:W-:Y:S02]  /*36f0*/  VIADD R2, R0, 0x48 ;  /* 0x0000004800027836 */ /* 0x000fe40000000000 */
[----:B------:R-:W-:-:S04]  /*3700*/  IMAD.HI.U32 R14, R16, R63, RZ ;  /* 0x0000003f100e7227 */ /* 0x000fc800078e00ff */
[----:B------:R-:W-:Y:S02]  /*3710*/  IMAD.MOV R67, RZ, RZ, -R67 ;  /* 0x000000ffff437224 */ /* 0x000fe400078e0a43 */
[----:B------:R-:W-:Y:S02]  /*3720*/  IMAD.MOV R12, RZ, RZ, -R12 ;  /* 0x000000ffff0c7224 */ /* 0x000fe400078e0a0c */
[C---:B------:R-:W-:Y:S01]  /*3730*/  IMAD R61, R15.reuse, R72, R61 ;  /* 0x000000480f3d7224 */ /* 0x040fe200078e023d */
[----:B------:R-:W-:Y:S01]  /*3740*/  IABS R72, R79 ;  /* 0x0000004f00487213 */ /* 0x000fe20000000000 */
[----:B------:R-:W-:Y:S02]  /*3750*/  VIADD R76, R0, 0x47 ;  /* 0x00000047004c7836 */ /* 0x000fe40000000000 */
[C---:B------:R-:W-:Y:S01]  /*3760*/  IMAD R65, R15.reuse, R13, R65 ;  /* 0x0000000d0f417224 */ /* 0x040fe200078e0241 */
[----:B------:R-:W-:Y:S01]  /*3770*/  IABS R13, R2 ;  /* 0x00000002000d7213 */ /* 0x000fe20000000000 */
[----:B------:R-:W-:Y:S01]  /*3780*/  IMAD.MOV R14, RZ, RZ, -R14 ;  /* 0x000000ffff0e7224 */ /* 0x000fe200078e0a0e */
[----:B------:R0:W-:Y:S01]  /*3790*/  STL [R1+0x1fd8], R76 ;  /* 0x001fd84c01007387 */ /* 0x0001e20000100800 */
[C---:B------:R-:W-:Y:S01]  /*37a0*/  IMAD R62, R15.reuse, R67, R62 ;  /* 0x000000430f3e7224 */ /* 0x040fe200078e023e */
[----:B------:R-:W-:Y:S01]  /*37b0*/  IABS R67, R80 ;  /* 0x0000005000437213 */ /* 0x000fe20000000000 */
[C---:B------:R-:W-:Y:S01]  /*37c0*/  IMAD R66, R15.reuse, R12, R66 ;  /* 0x0000000c0f427224 */ /* 0x040fe200078e0242 */
[----:B------:R-:W-:Y:S01]  /*37d0*/  IABS R12, R76 ;  /* 0x0000004c000c7213 */ /* 0x000fe20000000000 */
[----:B------:R-:W-:Y:S01]  /*37e0*/  IMAD.HI.U32 R79, R16, R78, RZ ;  /* 0x0000004e104f7227 */ /* 0x000fe200078e00ff */
[----:B------:R1:W-:Y:S03]  /*37f0*/  STL [R1+0x1fe0], R2 ;  /* 0x001fe00201007387 */ /* 0x0003e60000100800 */
[----:B------:R-:W-:-:S02]  /*3800*/  IMAD R63, R15, R14, R63 ;  /* 0x0000000e0f3f7224 */ /* 0x000fc400078e023f */
[----:B------:R-:W-:-:S04]  /*3810*/  IMAD.HI.U32 R80, R16, R72, RZ ;  /* 0x0000004810507227 */ /* 0x000fc800078e00ff */
[----:B------:R-:W-:-:S04]  /*3820*/  IMAD.HI.U32 R14, R16, R13, RZ ;  /* 0x0000000d100e7227 */ /* 0x000fc800078e00ff */
[----:B------:R-:W-:Y:S02]  /*3830*/  IMAD.MOV R79, RZ, RZ, -R79 ;  /* 0x000000ffff4f7224 */ /* 0x000fe400078e0a4f */
[----:B0-----:R-:W-:-:S04]  /*3840*/  IMAD.HI.U32 R76, R16, R12, RZ ;  /* 0x0000000c104c7227 */ /* 0x001fc800078e00ff */
[----:B------:R-:W-:Y:S02]  /*3850*/  IMAD.MOV R80, RZ, RZ, -R80 ;  /* 0x000000ffff507224 */ /* 0x000fe400078e0a50 */
[----:B------:R-:W-:Y:S02]  /*3860*/  IMAD.MOV R14, RZ, RZ, -R14 ;  /* 0x000000ffff0e7224 */ /* 0x000fe400078e0a0e */
[----:B------:R-:W-:-:S04]  /*3870*/  IMAD.HI.U32 R81, R16, R67, RZ ;  /* 0x0000004310517227 */ /* 0x000fc800078e00ff */
[C---:B------:R-:W-:Y:S02]  /*3880*/  IMAD R78, R15.reuse, R79, R78 ;  /* 0x0000004f0f4e7224 */ /* 0x040fe400078e024e */
[----:B------:R-:W-:Y:S02]  /*3890*/  IMAD.MOV R76, RZ, RZ, -R76 ;  /* 0x000000ffff4c7224 */ /* 0x000fe400078e0a4c */
[C---:B------:R-:W-:Y:S01]  /*38a0*/  IMAD R72, R15.reuse, R80, R72 ;  /* 0x000000500f487224 */ /* 0x040fe200078e0248 */
[----:B------:R0:W-:Y:S01]  /*38b0*/  STL [R1], R78 ;  /* 0x0000004e01007387 */ /* 0x0001e20000100800 */
[C---:B-1----:R-:W-:Y:S02]  /*38c0*/  IMAD R2, R15.reuse, R14, R13 ;  /* 0x0000000e0f027224 */ /* 0x042fe400078e020d */
[C---:B------:R-:W-:Y:S02]  /*38d0*/  VIADD R80, R0.reuse, 0x49 ;  /* 0x0000004900507836 */ /* 0x040fe40000000000 */
[----:B------:R-:W-:Y:S01]  /*38e0*/  IMAD.MOV R81, RZ, RZ, -R81 ;  /* 0x000000ffff517224 */ /* 0x000fe200078e0a51 */
[----:B------:R1:W-:Y:S01]  /*38f0*/  STL [R1+0x4], R2 ;  /* 0x0000040201007387 */ /* 0x0003e20000100800 */
[C---:B------:R-:W-:Y:S01]  /*3900*/  VIADD R79, R0.reuse, 0x4a ;  /* 0x0000004a004f7836 */ /* 0x040fe20000000000 */
[----:B------:R-:W-:Y:S01]  /*3910*/  IABS R88, R80 ;  /* 0x0000005000587213 */ /* 0x000fe20000000000 */
[----:B------:R-:W-:Y:S01]  /*3920*/  IMAD R12, R15, R76, R12 ;  /* 0x0000004c0f0c7224 */ /* 0x000fe200078e020c */
[----:B------:R-:W-:Y:S01]  /*3930*/  STL [R1+0x1fb0], R80 ;  /* 0x001fb05001007387 */ /* 0x000fe20000100800 */
[----:B0-----:R-:W-:-:S02]  /*3940*/  VIADD R78, R0, 0x4b ;  /* 0x0000004b004e7836 */ /* 0x001fc40000000000 */
[C---:B------:R-:W-:Y:S01]  /*3950*/  VIADD R76, R0.reuse, 0x4c ;  /* 0x0000004c004c7836 */ /* 0x040fe20000000000 */
[----:B------:R0:W-:Y:S01]  /*3960*/  STL [R1+0x1fbc], R79 ;  /* 0x001fbc4f01007387 */ /* 0x0001e20000100800 */
[----:B------:R-:W-:Y:S01]  /*3970*/  IMAD R67, R15, R81, R67 ;  /* 0x000000510f437224 */ /* 0x000fe200078e0243 */
[----:B------:R-:W-:Y:S01]  /*3980*/  IABS R81, R79 ;  /* 0x0000004f00517213 */ /* 0x000fe20000000000 */
[----:B-1----:R-:W-:Y:S01]  /*3990*/  VIADD R2, R0, 0x4d ;  /* 0x0000004d00027836 */ /* 0x002fe20000000000 */
[----:B------:R-:W-:Y:S01]  /*39a0*/  STL [R1+0x1fb8], R78 ;  /* 0x001fb84e01007387 */ /* 0x000fe20000100800 */
[----:B------:R-:W-:-:S03]  /*39b0*/  IMAD.HI.U32 R89, R16, R88, RZ ;  /* 0x0000005810597227 */ /* 0x000fc600078e00ff */
[----:B------:R1:W-:Y:S01]  /*39c0*/  STL [R1+0x1fc4], R76 ;  /* 0x001fc44c01007387 */ /* 0x0003e20000100800 */
[C---:B------:R-:W-:Y:S01]  /*39d0*/  IMAD.HI.U32 R82, R16.reuse, R81, RZ ;  /* 0x0000005110527227 */ /* 0x040fe200078e00ff */
[----:B0-----:R-:W-:Y:S02]  /*39e0*/  IABS R79, R78 ;  /* 0x0000004e004f7213 */ /* 0x001fe40000000000 */
[----:B------:R-:W-:Y:S01]  /*39f0*/  IABS R13, R2 ;  /* 0x00000002000d7213 */ /* 0x000fe20000000000 */
[----:B------:R-:W-:Y:S01]  /*3a00*/  IMAD.MOV R89, RZ, RZ, -R89 ;  /* 0x000000ffff597224 */ /* 0x000fe200078e0a59 */
[----:B------:R0:W-:Y:S01]  /*3a10*/  STL [R1+0x1fc0], R2 ;  /* 0x001fc00201007387 */ /* 0x0001e20000100800 */
[----:B------:R-:W-:Y:S01]  /*3a20*/  IMAD.HI.U32 R80, R16, R79, RZ ;  /* 0x0000004f10507227 */ /* 0x000fe200078e00ff */
[----:B-1----:R-:W-:-:S03]  /*3a30*/  IABS R76, R76 ;  /* 0x0000004c004c7213 */ /* 0x002fc60000000000 */
[----:B------:R-:W-:Y:S02]  /*3a40*/  IMAD.MOV R82, RZ, RZ, -R82 ;  /* 0x000000ffff527224 */ /* 0x000fe400078e0a52 */
[----:B------:R-:W-:-:S04]  /*3a50*/  IMAD.HI.U32 R14, R16, R13, RZ ;  /* 0x0000000d100e7227 */ /* 0x000fc800078e00ff */
[----:B------:R-:W-:-:S04]  /*3a60*/  IMAD.HI.U32 R78, R16, R76, RZ ;  /* 0x0000004c104e7227 */ /* 0x000fc800078e00ff */
[----:B------:R-:W-:Y:S02]  /*3a70*/  IMAD.MOV R80, RZ, RZ, -R80 ;  /* 0x000000ffff507224 */ /* 0x000fe400078e0a50 */
[C---:B------:R-:W-:Y:S02]  /*3a80*/  IMAD R88, R15.reuse, R89, R88 ;  /* 0x000000590f587224 */ /* 0x040fe400078e0258 */
[----:B------:R-:W-:Y:S02]  /*3a90*/  IMAD.MOV R78, RZ, RZ, -R78 ;  /* 0x000000ffff4e7224 */ /* 0x000fe400078e0a4e */
[C---:B0-----:R-:W-:Y:S01]  /*3aa0*/  IMAD R2, R15.reuse, R82, R81 ;  /* 0x000000520f027224 */ /* 0x041fe200078e0251 */
[----:B------:R0:W-:Y:S01]  /*3ab0*/  STL [R1+0xc], R88 ;  /* 0x00000c5801007387 */ /* 0x0001e20000100800 */
[----:B------:R-:W-:Y:S02]  /*3ac0*/  IMAD.MOV R14, RZ, RZ, -R14 ;  /* 0x000000ffff0e7224 */ /* 0x000fe400078e0a0e */
[C---:B------:R-:W-:Y:S01]  /*3ad0*/  IMAD R79, R15.reuse, R80, R79 ;  /* 0x000000500f4f7224 */ /* 0x040fe200078e024f */
[----:B------:R1:W-:Y:S01]  /*3ae0*/  STL [R1+0x10], R2 ;  /* 0x0000100201007387 */ /* 0x0003e20000100800 */
[----:B------:R-:W-:-:S02]  /*3af0*/  IMAD R76, R15, R78, R76 ;  /* 0x0000004e0f4c7224 */ /* 0x000fc400078e024c */
[C---:B------:R-:W-:Y:S01]  /*3b00*/  VIADD R80, R0.reuse, 0x4e ;  /* 0x0000004e00507836 */ /* 0x040fe20000000000 */
[----:B------:R2:W-:Y:S01]  /*3b10*/  STL [R1+0x14], R79 ;  /* 0x0000144f01007387 */ /* 0x0005e20000100800 */
[----:B------:R-:W-:-:S03]  /*3b20*/  VIADD R78, R0, 0x50 ;  /* 0x00000050004e7836 */ /* 0x000fc60000000000 */
[----:B------:R3:W-:Y:S01]  /*3b30*/  STL [R1+0x18], R76 ;  /* 0x0000184c01007387 */ /* 0x0007e20000100800 */
[----:B0-----:R-:W-:Y:S01]  /*3b40*/  IABS R88, R80 ;  /* 0x0000005000587213 */ /* 0x001fe20000000000 */
[----:B-1----:R-:W-:Y:S01]  /*3b50*/  IMAD R2, R15, R14, R13 ;  /* 0x0000000e0f027224 */ /* 0x002fe200078e020d */
[----:B------:R-:W-:Y:S01]  /*3b60*/  IABS R14, R78 ;  /* 0x0000004e000e7213 */ /* 0x000fe20000000000 */
[----:B--2---:R-:W-:-:S03]  /*3b70*/  VIADD R79, R0, 0x4f ;  /* 0x0000004f004f7836 */ /* 0x004fc60000000000 */
[----:B------:R0:W-:Y:S01]  /*3b80*/  STL [R1+0x20], R2 ;  /* 0x0000200201007387 */ /* 0x0001e20000100800 */
[----:B------:R-:W-:-:S03]  /*3b90*/  IMAD.HI.U32 R89, R16, R88, RZ ;  /* 0x0000005810597227 */ /* 0x000fc600078e00ff */
[----:B------:R-:W-:Y:S01]  /*3ba0*/  STL [R1+0x1f9c], R80 ;  /* 0x001f9c5001007387 */ /* 0x000fe20000100800 */
[----:B---3--:R-:W-:Y:S01]  /*3bb0*/  VIADD R76, R0, 0x51 ;  /* 0x00000051004c7836 */ /* 0x008fe20000000000 */
[----:B------:R-:W-:Y:S01]  /*3bc0*/  IABS R13, R79 ;  /* 0x0000004f000d7213 */ /* 0x000fe20000000000 */
[----:B------:R-:W-:Y:S01]  /*3bd0*/  IMAD.MOV R89, RZ, RZ, -R89 ;  /* 0x000000ffff597224 */ /* 0x000fe200078e0a59 */
[----:B------:R-:W-:Y:S01]  /*3be0*/  STL [R1+0x1f98], R79 ;  /* 0x001f984f01007387 */ /* 0x000fe20000100800 */
[----:B------:R-:W-:-:S03]  /*3bf0*/  IMAD.HI.U32 R81, R16, R14, RZ ;  /* 0x0000000e10517227 */ /* 0x000fc600078e00ff */
[----:B------:R1:W-:Y:S01]  /*3c00*/  STL [R1+0x1fa4], R78 ;  /* 0x001fa44e01007387 */ /* 0x0003e20000100800 */
[----:B0-----:R-:W-:Y:S02]  /*3c10*/  VIADD R2, R0, 0x52 ;  /* 0x0000005200027836 */ /* 0x001fe40000000000 */
[----:B------:R-:W-:Y:S01]  /*3c20*/  IMAD.HI.U32 R82, R16, R13, RZ ;  /* 0x0000000d10527227 */ /* 0x000fe200078e00ff */
[----:B------:R0:W-:Y:S03]  /*3c30*/  STL [R1+0x1fa0], R76 ;  /* 0x001fa04c01007387 */ /* 0x0001e60000100800 */
[----:B------:R-:W-:Y:S01]  /*3c40*/  IMAD.MOV R82, RZ, RZ, -R82 ;  /* 0x000000ffff527224 */ /* 0x000fe200078e0a52 */
[----:B------:R2:W-:Y:S01]  /*3c50*/  STL [R1+0x1fa8], R2 ;  /* 0x001fa80201007387 */ /* 0x0005e20000100800 */
[----:B------:R-:W-:Y:S01]  /*3c60*/  IMAD.MOV R81, RZ, RZ, -R81 ;  /* 0x000000ffff517224 */ /* 0x000fe200078e0a51 */
[----:B-1----:R-:W-:Y:S01]  /*3c70*/  IABS R78, R2 ;  /* 0x00000002004e7213 */ /* 0x002fe20000000000 */
[----:B------:R-:W-:-:S02]  /*3c80*/  IMAD R13, R15, R82, R13 ;  /* 0x000000520f0d7224 */ /* 0x000fc400078e020d */
[----:B------:R-:W-:Y:S01]  /*3c90*/  VIADD R82, R0, 0x54 ;  /* 0x0000005400527836 */ /* 0x000fe20000000000 */
[----:B0-----:R-:W-:Y:S01]  /*3ca0*/  IABS R76, R76 ;  /* 0x0000004c004c7213 */ /* 0x001fe20000000000 */
[----:B------:R-:W-:-:S04]  /*3cb0*/  IMAD.HI.U32 R80, R16, R78, RZ ;  /* 0x0000004e10507227 */ /* 0x000fc800078e00ff */
[----:B------:R-:W-:-:S04]  /*3cc0*/  IMAD.HI.U32 R79, R16, R76, RZ ;  /* 0x0000004c104f7227 */ /* 0x000fc800078e00ff */
[C---:B--2---:R-:W-:Y:S02]  /*3cd0*/  IMAD R2, R15.reuse, R89, R88 ;  /* 0x000000590f027224 */ /* 0x044fe400078e0258 */
[----:B------:R-:W-:Y:S02]  /*3ce0*/  IMAD.MOV R79, RZ, RZ, -R79 ;  /* 0x000000ffff4f7224 */ /* 0x000fe400078e0a4f */
[C---:B------:R-:W-:Y:S01]  /*3cf0*/  VIADD R89, R0.reuse, 0x55 ;  /* 0x0000005500597836 */ /* 0x040fe20000000000 */
[----:B------:R0:W-:Y:S01]  /*3d00*/  STL [R1+0x8], R2 ;  /* 0x0000080201007387 */ /* 0x0001e20000100800 */
[C---:B------:R-:W-:Y:S02]  /*3d10*/  IMAD R76, R15.reuse, R79, R76 ;  /* 0x0000004f0f4c7224 */ /* 0x040fe400078e024c */
[----:B------:R-:W-:Y:S02]  /*3d20*/  IMAD R14, R15, R81, R14 ;  /* 0x000000510f0e7224 */ /* 0x000fe400078e020e */
[----:B------:R-:W-:Y:S01]  /*3d30*/  VIADD R88, R0, 0x56 ;  /* 0x0000005600587836 */ /* 0x000fe20000000000 */
[----:B------:R1:W-:Y:S01]  /*3d40*/  STL [R1+0x1c], R76 ;  /* 0x00001c4c01007387 */ /* 0x0003e20000100800 */
[----:B------:R-:W-:-:S02]  /*3d50*/  IMAD.MOV R80, RZ, RZ, -R80 ;  /* 0x000000ffff507224 */ /* 0x000fc400078e0a50 */
[C---:B------:R-:W-:Y:S02]  /*3d60*/  VIADD R81, R0.reuse, 0x57 ;  /* 0x0000005700517836 */ /* 0x040fe40000000000 */
[----:B0-----:R-:W-:Y:S02]  /*3d70*/  VIADD R2, R0, 0x53 ;  /* 0x0000005300027836 */ /* 0x001fe40000000000 */
[----:B------:R-:W-:Y:S01]  /*3d80*/  IMAD R78, R15, R80, R78 ;  /* 0x000000500f4e7224 */ /* 0x000fe200078e024e */
[----:B------:R-:W-:Y:S02]  /*3d90*/  IABS R80, R88 ;  /* 0x0000005800507213 */ /* 0x000fe40000000000 */
[----:B------:R-:W-:Y:S01]  /*3da0*/  STL [R1+0x1f80], R2 ;  /* 0x001f800201007387 */ /* 0x000fe20000100800 */
[----:B-1----:R-:W-:Y:S02]  /*3db0*/  IABS R76, R89 ;  /* 0x00000059004c7213 */ /* 0x002fe40000000000 */
[----:B------:R-:W-:Y:S01]  /*3dc0*/  IMAD.HI.U32 R90, R16, R80, RZ ;  /* 0x00000050105a7227 */ /* 0x000fe200078e00ff */
[----:B------:R0:W-:Y:S01]  /*3dd0*/  STL [R1+0x1f84], R82 ;  /* 0x001f845201007387 */ /* 0x0001e20000100800 */
[----:B------:R-:W-:-:S02]  /*3de0*/  IABS R79, R2 ;  /* 0x00000002004f7213 */ /* 0x000fc40000000000 */
[----:B------:R-:W-:Y:S01]  /*3df0*/  IMAD.MOV R90, RZ, RZ, -R90 ;  /* 0x000000ffff5a7224 */ /* 0x000fe200078e0a5a */
[----:B------:R1:W-:Y:S02]  /*3e00*/  STL [R1+0x1f88], R89 ;  /* 0x001f885901007387 */ /* 0x0003e40000100800 */
[C---:B------:R-:W-:Y:S02]  /*3e10*/  IMAD.HI.U32 R92, R16.reuse, R79, RZ ;  /* 0x0000004f105c7227 */ /* 0x040fe400078e00ff */
[----:B------:R2:W-:Y:S01]  /*3e20*/  STL [R1+0x1f8c], R88 ;  /* 0x001f8c5801007387 */ /* 0x0005e20000100800 */
[----:B0-----:R-:W-:Y:S01]  /*3e30*/  IABS R82, R82 ;  /* 0x0000005200527213 */ /* 0x001fe20000000000 */
[----:B------:R-:W-:Y:S02]  /*3e40*/  IMAD.MOV R92, RZ, RZ, -R92 ;  /* 0x000000ffff5c7224 */ /* 0x000fe400078e0a5c */
[----:B------:R0:W-:Y:S01]  /*3e50*/  STL [R1+0x1f90], R81 ;  /* 0x001f905101007387 */ /* 0x0001e20000100800 */
[----:B-1----:R-:W-:-:S04]  /*3e60*/  IMAD.HI.U32 R89, R16, R76, RZ ;  /* 0x0000004c10597227 */ /* 0x002fc800078e00ff */
[----:B--2---:R-:W-:Y:S01]  /*3e70*/  IMAD.HI.U32 R88, R16, R82, RZ ;  /* 0x0000005210587227 */ /* 0x004fe200078e00ff */
[----:B0-----:R-:W-:-:S03]  /*3e80*/  IABS R81, R81 ;  /* 0x0000005100517213 */ /* 0x001fc60000000000 */
[----:B------:R-:W-:Y:S02]  /*3e90*/  IMAD.MOV R88, RZ, RZ, -R88 ;  /* 0x000000ffff587224 */ /* 0x000fe400078e0a58 */
[----:B------:R-:W-:Y:S02]  /*3ea0*/  IMAD.MOV R89, RZ, RZ, -R89 ;  /* 0x000000ffff597224 */ /* 0x000fe400078e0a59 */
[----:B------:R-:W-:-:S04]  /*3eb0*/  IMAD.HI.U32 R91, R16, R81, RZ ;  /* 0x00000051105b7227 */ /* 0x000fc800078e00ff */
[----:B------:R-:W-:Y:S02]  /*3ec0*/  IMAD.MOV R91, RZ, RZ, -R91 ;  /* 0x000000ffff5b7224 */ /* 0x000fe400078e0a5b */
[C---:B------:R-:W-:Y:S02]  /*3ed0*/  IMAD R88, R15.reuse, R88, R82 ;  /* 0x000000580f587224 */ /* 0x040fe400078e0252 */
[C---:B------:R-:W-:Y:S02]  /*3ee0*/  IMAD R82, R15.reuse, R89, R76 ;  /* 0x000000590f527224 */ /* 0x040fe400078e024c */
[C---:B------:R-:W-:Y:S01]  /*3ef0*/  IMAD R76, R15.reuse, R90, R80 ;  /* 0x0000005a0f4c7224 */ /* 0x040fe200078e0250 */
[----:B------:R0:W-:Y:S01]  /*3f00*/  STL [R1+0x24], R88 ;  /* 0x0000245801007387 */ /* 0x0001e20000100800 */
[C---:B------:R-:W-:Y:S02]  /*3f10*/  IMAD R80, R15.reuse, R91, R81 ;  /* 0x0000005b0f507224 */ /* 0x040fe400078e0251 */
[----:B------:R-:W-:Y:S01]  /*3f20*/  VIADD R89, R0, 0x74 ;  /* 0x0000007400597836 */ /* 0x000fe20000000000 */
[----:B------:R1:W-:Y:S01]  /*3f30*/  STL [R1+0x28], R82 ;  /* 0x0000285201007387 */ /* 0x0003e20000100800 */
[----:B------:R-:W-:-:S03]  /*3f40*/  IMAD R79, R15, R92, R79 ;  /* 0x0000005c0f4f7224 */ /* 0x000fc600078e024f */
[----:B------:R2:W-:Y:S01]  /*3f50*/  STL [R1+0x2c], R76 ;  /* 0x00002c4c01007387 */ /* 0x0005e20000100800 */
[----:B------:R-:W-:Y:S01]  /*3f60*/  IABS R81, R89 ;  /* 0x0000005900517213 */ /* 0x000fe20000000000 */
[C---:B0-----:R-:W-:Y:S02]  /*3f70*/  VIADD R88, R0.reuse, 0x71 ;  /* 0x0000007100587836 */ /* 0x041fe40000000000 */
[----:B------:R0:W-:Y:S01]  /*3f80*/  STL [R1+0x30], R80 ;  /* 0x0000305001007387 */ /* 0x0001e20000100800 */
[----:B-1----:R-:W-:-:S03]  /*3f90*/  VIADD R82, R0, 0x75 ;  /* 0x0000007500527836 */ /* 0x002fc60000000000 */
[----:B------:R1:W-:Y:S01]  /*3fa0*/  STL [R1+0x20a4], R88 ;  /* 0x0020a45801007387 */ /* 0x0003e20000100800 */
[----:B------:R-:W-:-:S04]  /*3fb0*/  IMAD.HI.U32 R92, R16, R81, RZ ;  /* 0x00000051105c7227 */ /* 0x000fc800078e00ff */
[C---:B--2---:R-:W-:Y:S02]  /*3fc0*/  VIADD R76, R0.reuse, 0x72 ;  /* 0x00000072004c7836 */ /* 0x044fe40000000000 */
[----:B0-----:R-:W-:Y:S02]  /*3fd0*/  VIADD R80, R0, 0x73 ;  /* 0x0000007300507836 */ /* 0x001fe40000000000 */
[----:B------:R-:W-:Y:S01]  /*3fe0*/  IMAD.MOV R92, RZ, RZ, -R92 ;  /* 0x000000ffff5c7224 */ /* 0x000fe200078e0a5c */
[----:B------:R0:W-:Y:S01]  /*3ff0*/  STL [R1+0x20ac], R76 ;  /* 0x0020ac4c01007387 */ /* 0x0001e20000100800 */
[----:B-1----:R-:W-:-:S03]  /*4000*/  IABS R88, R88 ;  /* 0x0000005800587213 */ /* 0x002fc60000000000 */
[----:B------:R1:W-:Y:S02]  /*4010*/  STL [R1+0x20b8], R80 ;  /* 0x0020b85001007387 */ /* 0x0003e40000100800 */
[C---:B------:R-:W-:Y:S02]  /*4020*/  IMAD.HI.U32 R91, R16.reuse, R88, RZ ;  /* 0x00000058105b7227 */ /* 0x040fe400078e00ff */
[----:B------:R-:W-:Y:S01]  /*4030*/  STL [R1+0x20c8], R89 ;  /* 0x0020c85901007387 */ /* 0x000fe20000100800 */
[----:B0-----:R-:W-:Y:S01]  /*4040*/  IABS R76, R76 ;  /* 0x0000004c004c7213 */ /* 0x001fe20000000000 */
[----:B------:R-:W-:Y:S02]  /*4050*/  IMAD.MOV R91, RZ, RZ, -R91 ;  /* 0x000000ffff5b7224 */ /* 0x000fe400078e0a5b */
[----:B------:R0:W-:Y:S01]  /*4060*/  STL [R1+0x20dc], R82 ;  /* 0x0020dc5201007387 */ /* 0x0001e20000100800 */
[----:B-1----:R-:W-:Y:S01]  /*4070*/  IABS R80, R80 ;  /* 0x0000005000507213 */ /* 0x002fe20000000000 */
[----:B------:R-:W-:-:S04]  /*4080*/  IMAD.HI.U32 R90, R16, R76, RZ ;  /* 0x0000004c105a7227 */ /* 0x000fc800078e00ff */
[----:B------:R-:W-:Y:S01]  /*4090*/  IMAD.HI.U32 R93, R16, R80, RZ ;  /* 0x00000050105d7227 */ /* 0x000fe200078e00ff */
        /* <DEDUP_REMOVED lines=8> */
[----:B------:R-:W-:Y:S01]  /*4120*/  STL [R1+0x40], R91 ;  /* 0x0000405b01007387 */ /* 0x000fe20000100800 */
[C---:B------:R-:W-:Y:S02]  /*4130*/  IMAD R76, R15.reuse, R92, R81 ;  /* 0x0000005c0f4c7224 */ /* 0x040fe400078e0251 */
[----:B------:R-:W-:Y:S01]  /*4140*/  IMAD R80, R15, R89, R82 ;  /* 0x000000590f507224 */ /* 0x000fe200078e0252 */
[----:B------:R0:W-:Y:S01]  /*4150*/  STL [R1+0x44], R90 ;  /* 0x0000445a01007387 */ /* 0x0001e20000100800 */
[----:B------:R-:W-:-:S03]  /*4160*/  VIADD R81, R0, 0x79 ;  /* 0x0000007900517836 */ /* 0x000fc60000000000 */
[----:B------:R1:W-:Y:S04]  /*4170*/  STL [R1+0x4c], R88 ;  /* 0x00004c5801007387 */ /* 0x0003e80000100800 */
[----:B------:R2:W-:Y:S01]  /*4180*/  STL [R1+0x48], R76 ;  /* 0x0000484c01007387 */ /* 0x0005e20000100800 */
[----:B0-----:R-:W-:-:S03]  /*4190*/  VIADD R90, R0, 0x7a ;  /* 0x0000007a005a7836 */ /* 0x001fc60000000000 */
[----:B------:R0:W-:Y:S01]  /*41a0*/  STL [R1+0x58], R80 ;  /* 0x0000585001007387 */ /* 0x0001e20000100800 */
[C---:B-1----:R-:W-:Y:S01]  /*41b0*/  VIADD R88, R0.reuse, 0x76 ;  /* 0x0000007600587836 */ /* 0x042fe20000000000 */
[----:B------:R-:W-:Y:S01]  /*41c0*/  IABS R82, R90 ;  /* 0x0000005a00527213 */ /* 0x000fe20000000000 */
[----:B--2---:R-:W-:-:S03]  /*41d0*/  VIADD R76, R0, 0x77 ;  /* 0x00000077004c7836 */ /* 0x004fc60000000000 */
[----:B------:R1:W-:Y:S01]  /*41e0*/  STL [R1+0x20a8], R88 ;  /* 0x0020a85801007387 */ /* 0x0003e20000100800 */
[----:B------:R-:W-:-:S03]  /*41f0*/  IMAD.HI.U32 R89, R16, R82, RZ ;  /* 0x0000005210597227 */ /* 0x000fc600078e00ff */
[----:B------:R2:W-:Y:S01]  /*4200*/  STL [R1+0x20b4], R76 ;  /* 0x0020b44c01007387 */ /* 0x0005e20000100800 */
[----:B0-----:R-:W-:Y:S02]  /*4210*/  VIADD R80, R0, 0x78 ;  /* 0x0000007800507836 */ /* 0x001fe40000000000 */
[----:B------:R-:W-:Y:S01]  /*4220*/  IMAD.MOV R89, RZ, RZ, -R89 ;  /* 0x000000ffff597224 */ /* 0x000fe200078e0a59 */
[----:B-1----:R-:W-:Y:S02]  /*4230*/  IABS R88, R88 ;  /* 0x0000005800587213 */ /* 0x002fe40000000000 */
[----:B------:R0:W-:Y:S01]  /*4240*/  STL [R1+0x20c4], R80 ;  /* 0x0020c45001007387 */ /* 0x0001e20000100800 */
[----:B--2---:R-:W-:-:S03]  /*4250*/  IABS R76, R76 ;  /* 0x0000004c004c7213 */ /* 0x004fc60000000000 */
[----:B------:R1:W-:Y:S01]  /*4260*/  STL [R1+0x20d8], R81 ;  /* 0x0020d85101007387 */ /* 0x0003e20000100800 */
[----:B------:R-:W-:-:S03]  /*4270*/  IMAD.HI.U32 R91, R16, R88, RZ ;  /* 0x00000058105b7227 */ /* 0x000fc600078e00ff */
[----:B------:R2:W-:Y:S01]  /*4280*/  STL [R1+0x20f0], R90 ;  /* 0x0020f05a01007387 */ /* 0x0005e20000100800 */
[----:B------:R-:W-:Y:S01]  /*4290*/  IMAD.MOV R91, RZ, RZ, -R91 ;  /* 0x000000ffff5b7224 */ /* 0x000fe200078e0a5b */
[----:B0-----:R-:W-:-:S03]  /*42a0*/  IABS R80, R80 ;  /* 0x0000005000507213 */ /* 0x001fc60000000000 */
[----:B------:R-:W-:Y:S01]  /*42b0*/  IMAD R91, R15, R91, R88 ;  /* 0x0000005b0f5b7224 */ /* 0x000fe200078e0258 */
[----:B-1----:R-:W-:Y:S01]  /*42c0*/  IABS R81, R81 ;  /* 0x0000005100517213 */ /* 0x002fe20000000000 */
[----:B------:R-:W-:-:S03]  /*42d0*/  IMAD.HI.U32 R93, R16, R80, RZ ;  /* 0x00000050105d7227 */ /* 0x000fc600078e00ff */
[----:B------:R-:W-:Y:S01]  /*42e0*/  STL [R1+0x54], R91 ;  /* 0x0000545b01007387 */ /* 0x000fe20000100800 */
[----:B--2---:R-:W-:-:S04]  /*42f0*/  IMAD.HI.U32 R90, R16, R76, RZ ;  /* 0x0000004c105a7227 */ /* 0x004fc800078e00ff */
[----:B------:R-:W-:-:S04]  /*4300*/  IMAD.HI.U32 R92, R16, R81, RZ ;  /* 0x00000051105c7227 */ /* 0x000fc800078e00ff */
[----:B------:R-:W-:Y:S02]  /*4310*/  IMAD.MOV R90, RZ, RZ, -R90 ;  /* 0x000000ffff5a7224 */ /* 0x000fe400078e0a5a */
[----:B------:R-:W-:Y:S02]  /*4320*/  IMAD.MOV R93, RZ, RZ, -R93 ;  /* 0x000000ffff5d7224 */ /* 0x000fe400078e0a5d */
[----:B------:R-:W-:Y:S02]  /*4330*/  IMAD.MOV R92, RZ, RZ, -R92 ;  /* 0x000000ffff5c7224 */ /* 0x000fe400078e0a5c */
[C---:B------:R-:W-:Y:S02]  /*4340*/  IMAD R90, R15.reuse, R90, R76 ;  /* 0x0000005a0f5a7224 */ /* 0x040fe400078e024c */
[C---:B------:R-:W-:Y:S02]  /*4350*/  IMAD R88, R15.reuse, R93, R80 ;  /* 0x0000005d0f587224 */ /* 0x040fe400078e0250 */
[C---:B------:R-:W-:Y:S01]  /*4360*/  IMAD R76, R15.reuse, R92, R81 ;  /* 0x0000005c0f4c7224 */ /* 0x040fe200078e0251 */
[----:B------:R0:W-:Y:S01]  /*4370*/  STL [R1+0x50], R90 ;  /* 0x0000505a01007387 */ /* 0x0001e20000100800 */
[----:B------:R-:W-:-:S02]  /*4380*/  IMAD R80, R15, R89, R82 ;  /* 0x000000590f507224 */ /* 0x000fc400078e0252 */
[C---:B------:R-:W-:Y:S01]  /*4390*/  VIADD R81, R0.reuse, 0x7e ;  /* 0x0000007e00517836 */ /* 0x040fe20000000000 */
        /* <DEDUP_REMOVED lines=1737> */
[----:B------:R-:W-:-:S04]  /*b030*/  IMAD.HI.U32 R93, R16, R80, RZ ;  /* 0x00000050105d7227 */ /* 0x000fc800078e00ff */
[----:B--2---:R-:W-:-:S04]  /*b040*/  IMAD.HI.U32 R90, R16, R76, RZ ;  /* 0x0000004c105a7227 */ /* 0x004fc800078e00ff */
[----:B------:R-:W-:Y:S02]  /*b050*/  IMAD.MOV R90, RZ, RZ, -R90 ;  /* 0x000000ffff5a7224 */ /* 0x000fe400078e0a5a */
[----:B------:R-:W-:-:S04]  /*b060*/  IMAD.HI.U32 R92, R16, R81, RZ ;  /* 0x00000051105c7227 */ /* 0x000fc800078e00ff */
[----:B------:R-:W-:Y:S02]  /*b070*/  IMAD.MOV R93, RZ, RZ, -R93 ;  /* 0x000000ffff5d7224 */ /* 0x000fe400078e0a5d */
[C---:B------:R-:W-:Y:S02]  /*b080*/  IMAD R76, R15.reuse, R90, R76 ;  /* 0x0000005a0f4c7224 */ /* 0x040fe400078e024c */
[----:B------:R-:W-:Y:S02]  /*b090*/  IMAD.MOV R92, RZ, RZ, -R92 ;  /* 0x000000ffff5c7224 */ /* 0x000fe400078e0a5c */
[----:B------:R-:W-:Y:S02]  /*b0a0*/  IMAD.MOV.U32 R88, RZ, RZ, R85 ;  /* 0x000000ffff587224 */ /* 0x000fe400078e0055 */
[----:B------:R-:W2:Y:S01]  /*b0b0*/  LDL.LU R85, [R1+0x25fc] ;  /* 0x0025fc0001557983 */ /* 0x000ea20000300800 */
[C---:B------:R-:W-:Y:S02]  /*b0c0*/  IMAD R90, R15.reuse, R93, R80 ;  /* 0x0000005d0f5a7224 */ /* 0x040fe400078e0250 */
[----:B------:R-:W-:Y:S01]  /*b0d0*/  IMAD R80, R15, R92, R81 ;  /* 0x0000005c0f507224 */ /* 0x000fe200078e0251 */
[----:B------:R-:W-:Y:S01]  /*b0e0*/  STL [R1+0x440], R91 ;  /* 0x0004405b01007387 */ /* 0x000fe20000100800 */
[----:B------:R-:W-:-:S02]  /*b0f0*/  IMAD.MOV.U32 R81, RZ, RZ, R87 ;  /* 0x000000ffff517224 */ /* 0x000fc400078e0057 */
[----:B------:R-:W-:Y:S01]  /*b100*/  IMAD.MOV.U32 R93, RZ, RZ, R88 ;  /* 0x000000ffff5d7224 */ /* 0x000fe200078e0058 */
[----:B------:R0:W-:Y:S01]  /*b110*/  STL [R1+0x450], R76 ;  /* 0x0004504c01007387 */ /* 0x0001e20000100800 */
[----:B------:R-:W-:Y:S01]  /*b120*/  @!P2 IMAD.MOV R81, RZ, RZ, -R81 ;  /* 0x000000ffff51a224 */ /* 0x000fe200078e0a51 */
[C---:B------:R-:W-:Y:S02]  /*b130*/  ISETP.GT.U32.AND P2, PT, R15.reuse, R83, PT ;  /* 0x000000530f00720c */ /* 0x040fe40003f44070 */
[----:B------:R1:W-:Y:S04]  /*b140*/  STL [R1+0x44c], R90 ;  /* 0x00044c5a01007387 */ /* 0x0003e80000100800 */
[----:B------:R3:W-:Y:S01]  /*b150*/  STL [R1+0x46c], R80 ;  /* 0x00046c5001007387 */ /* 0x0007e20000100800 */
[----:B0-----:R-:W-:-:S02]  /*b160*/  IMAD R76, R15, R89, R82 ;  /* 0x000000590f4c7224 */ /* 0x001fc400078e0252 */
[C---:B------:R-:W-:Y:S02]  /*b170*/  VIADD R82, R0.reuse, 0x179 ;  /* 0x0000017900527836 */ /* 0x040fe40000000000 */
[C---:B-1----:R-:W-:Y:S01]  /*b180*/  VIADD R90, R0.reuse, 0x175 ;  /* 0x00000175005a7836 */ /* 0x042fe20000000000 */
[----:B------:R0:W-:Y:S01]  /*b190*/  STL [R1+0x470], R76 ;  /* 0x0004704c01007387 */ /* 0x0001e20000100800 */
[----:B------:R-:W-:Y:S02]  /*b1a0*/  @!P2 IMAD.IADD R83, R83, 0x1, -R15 ;  /* 0x000000015353a824 */ /* 0x000fe400078e0a0f */
[C---:B---3--:R-:W-:Y:S01]  /*b1b0*/  VIADD R80, R0.reuse, 0x177 ;  /* 0x0000017700507836 */ /* 0x048fe20000000000 */
[----:B------:R1:W-:Y:S01]  /*b1c0*/  STL [R1+0x24f8], R90 ;  /* 0x0024f85a01007387 */ /* 0x0003e20000100800 */
[----:B------:R-:W-:Y:S02]  /*b1d0*/  IABS R87, R90 ;  /* 0x0000005a00577213 */ /* 0x000fe40000000000 */
[----:B------:R-:W-:Y:S01]  /*b1e0*/  ISETP.GT.U32.AND P2, PT, R15, R83, PT ;  /* 0x000000530f00720c */ /* 0x000fe20003f44070 */
[----:B0-----:R-:W-:-:S02]  /*b1f0*/  VIADD R76, R0, 0x176 ;  /* 0x00000176004c7836 */ /* 0x001fc40000000000 */
[----:B-1----:R-:W-:-:S03]  /*b200*/  IMAD.HI.U32 R90, R16, R87, RZ ;  /* 0x00000057105a7227 */ /* 0x002fc600078e00ff */
[----:B------:R0:W-:Y:S01]  /*b210*/  STL [R1+0x24fc], R76 ;  /* 0x0024fc4c01007387 */ /* 0x0001e20000100800 */
[----:B------:R-:W-:-:S03]  /*b220*/  IMAD.MOV R90, RZ, RZ, -R90 ;  /* 0x000000ffff5a7224 */ /* 0x000fc600078e0a5a */
[----:B------:R1:W-:Y:S03]  /*b230*/  STL [R1+0xa8], R81 ;  /* 0x0000a85101007387 */ /* 0x0003e60000100800 */
[----:B------:R-:W-:Y:S01]  /*b240*/  @!P2 IMAD.IADD R83, R83, 0x1, -R15 ;  /* 0x000000015353a824 */ /* 0x000fe200078e0a0f */
[C---:B------:R-:W-:Y:S01]  /*b250*/  ISETP.GT.U32.AND P2, PT, R15.reuse, R86, PT ;  /* 0x000000560f00720c */ /* 0x040fe20003f44070 */
[----:B------:R-:W-:Y:S01]  /*b260*/  IMAD R90, R15, R90, R87 ;  /* 0x0000005a0f5a7224 */ /* 0x000fe200078e0257 */
[----:B------:R3:W-:Y:S01]  /*b270*/  STL [R1+0x2500], R80 ;  /* 0x0025005001007387 */ /* 0x0007e20000100800 */
[----:B0-----:R-:W-:Y:S01]  /*b280*/  IABS R76, R76 ;  /* 0x0000004c004c7213 */ /* 0x001fe20000000000 */
[----:B-1----:R-:W-:-:S04]  /*b290*/  VIADD R81, R0, 0x178 ;  /* 0x0000017800517836 */ /* 0x002fc80000000000 */
[C---:B------:R-:W-:Y:S01]  /*b2a0*/  IMAD.HI.U32 R89, R16.reuse, R76, RZ ;  /* 0x0000004c10597227 */ /* 0x040fe200078e00ff */
[----:B---3--:R-:W-:Y:S01]  /*b2b0*/  IABS R80, R80 ;  /* 0x0000005000507213 */ /* 0x008fe20000000000 */
[----:B------:R0:W-:Y:S02]  /*b2c0*/  STL [R1+0x2504], R81 ;  /* 0x0025045101007387 */ /* 0x0001e40000100800 */
[----:B------:R-:W-:Y:S02]  /*b2d0*/  IMAD.MOV R89, RZ, RZ, -R89 ;  /* 0x000000ffff597224 */ /* 0x000fe400078e0a59 */
[----:B------:R1:W-:Y:S01]  /*b2e0*/  STL [R1+0x2508], R82 ;  /* 0x0025085201007387 */ /* 0x0003e20000100800 */
[----:B------:R-:W-:-:S03]  /*b2f0*/  IMAD.HI.U32 R92, R16, R80, RZ ;  /* 0x00000050105c7227 */ /* 0x000fc600078e00ff */
[----:B------:R-:W-:Y:S01]  /*b300*/  STL [R1+0x45c], R90 ;  /* 0x00045c5a01007387 */ /* 0x000fe20000100800 */
[----:B------:R-:W-:Y:S01]  /*b310*/  IMAD.MOV R92, RZ, RZ, -R92 ;  /* 0x000000ffff5c7224 */ /* 0x000fe200078e0a5c */
[----:B0-----:R-:W-:Y:S01]  /*b320*/  IABS R81, R81 ;  /* 0x0000005100517213 */ /* 0x001fe20000000000 */
[C---:B------:R-:W-:Y:S02]  /*b330*/  IMAD R76, R15.reuse, R89, R76 ;  /* 0x000000590f4c7224 */ /* 0x040fe400078e024c */
[----:B------:R-:W-:Y:S01]  /*b340*/  IMAD R87, R15, R92, R80 ;  /* 0x0000005c0f577224 */ /* 0x000fe200078e0250 */
[----:B-1----:R-:W-:Y:S01]  /*b350*/  IABS R82, R82 ;  /* 0x0000005200527213 */ /* 0x002fe20000000000 */
[C---:B------:R-:W-:Y:S01]  /*b360*/  IMAD.HI.U32 R91, R16.reuse, R81, RZ ;  /* 0x00000051105b7227 */ /* 0x040fe200078e00ff */
[----:B------:R0:W-:Y:S03]  /*b370*/  STL [R1+0x458], R76 ;  /* 0x0004584c01007387 */ /* 0x0001e60000100800 */
[----:B------:R-:W-:Y:S01]  /*b380*/  IMAD.HI.U32 R88, R16, R82, RZ ;  /* 0x0000005210587227 */ /* 0x000fe200078e00ff */
[----:B------:R1:W-:Y:S03]  /*b390*/  STL [R1+0x480], R87 ;  /* 0x0004805701007387 */ /* 0x0003e60000100800 */
[----:B------:R-:W-:-:S02]  /*b3a0*/  IMAD.MOV R91, RZ, RZ, -R91 ;  /* 0x000000ffff5b7224 */ /* 0x000fc400078e0a5b */
[----:B------:R-:W-:Y:S02]  /*b3b0*/  IMAD.MOV R88, RZ, RZ, -R88 ;  /* 0x000000ffff587224 */ /* 0x000fe400078e0a58 */
[C---:B------:R-:W-:Y:S02]  /*b3c0*/  IMAD R80, R15.reuse, R91, R81 ;  /* 0x0000005b0f507224 */ /* 0x040fe400078e0251 */
[----:B0-----:R-:W-:Y:S02]  /*b3d0*/  IMAD R76, R15, R88, R82 ;  /* 0x000000580f4c7224 */ /* 0x001fe400078e0252 */
[C---:B------:R-:W-:Y:S01]  /*b3e0*/  VIADD R90, R0.reuse, 0x17a ;  /* 0x0000017a005a7836 */ /* 0x040fe20000000000 */
[----:B------:R0:W-:Y:S01]  /*b3f0*/  STL [R1+0x47c], R80 ;  /* 0x00047c5001007387 */ /* 0x0001e20000100800 */
[C---:B-1----:R-:W-:Y:S02]  /*b400*/  VIADD R87, R0.reuse, 0x17c ;  /* 0x0000017c00577836 */ /* 0x042fe40000000000 */
[----:B------:R-:W-:Y:S01]  /*b410*/  IMAD.MOV.U32 R89, RZ, RZ, R83 ;  /* 0x000000ffff597224 */ /* 0x000fe200078e0053 */
[----:B------:R1:W-:Y:S01]  /*b420*/  STL [R1+0x4a8], R76 ;  /* 0x0004a84c01007387 */ /* 0x0003e20000100800 */
[----:B------:R-:W-:Y:S01]  /*b430*/  IABS R83, R90 ;  /* 0x0000005a00537213 */ /* 0x000fe20000000000 */
[----:B------:R-:W-:-:S02]  /*b440*/  VIADD R81, R0, 0x17e ;  /* 0x0000017e00517836 */ /* 0x000fc40000000000 */
[----:B------:R-:W-:Y:S01]  /*b450*/  STL [R1+0x24e4], R90 ;  /* 0x0024e45a01007387 */ /* 0x000fe20000100800 */
[----:B------:R-:W-:Y:S02]  /*b460*/  @!P6 IMAD.MOV R89, RZ, RZ, -R89 ;  /* 0x000000ffff59e224 */ /* 0x000fe400078e0a59 */
[C---:B0-----:R-:W-:Y:S02]  /*b470*/  VIADD R80, R0.reuse, 0x17d ;  /* 0x0000017d00507836 */ /* 0x041fe40000000000 */
[----:B-1----:R-:W-:-:S05]  /*b480*/  VIADD R76, R0, 0x17b ;  /* 0x0000017b004c7836 */ /* 0x002fca0000000000 */
[----:B------:R0:W-:Y:S04]  /*b490*/  STL [R1+0x24e8], R76 ;  /* 0x0024e84c01007387 */ /* 0x0001e80000100800 */
[----:B------:R-:W-:Y:S04]  /*b4a0*/  STL [R1+0x24ec], R87 ;  /* 0x0024ec5701007387 */ /* 0x000fe80000100800 */
[----:B------:R1:W-:Y:S04]  /*b4b0*/  STL [R1+0x24f0], R80 ;  /* 0x0024f05001007387 */ /* 0x0003e80000100800 */
[----:B------:R-:W3:Y:S01]  /*b4c0*/  LDL R92, [R1+0x38] ;  /* 0x00003800015c7983 */ /* 0x000ee20000100800 */
[----:B0-----:R-:W-:Y:S01]  /*b4d0*/  IABS R76, R76 ;  /* 0x0000004c004c7213 */ /* 0x001fe20000000000 */
[C---:B------:R-:W-:Y:S01]  /*b4e0*/  IMAD.HI.U32 R90, R16.reuse, R83, RZ ;  /* 0x00000053105a7227 */ /* 0x040fe200078e00ff */
[----:B------:R-:W-:Y:S01]  /*b4f0*/  ISETP.GT.U32.AND P6, PT, R15, R84, PT ;  /* 0x000000540f00720c */ /* 0x000fe20003fc4070 */
[----:B------:R0:W-:Y:S01]  /*b500*/  STL [R1+0x24f4], R81 ;  /* 0x0024f45101007387 */ /* 0x0001e20000100800 */
[----:B------:R-:W-:Y:S01]  /*b510*/  IABS R82, R87 ;  /* 0x0000005700527213 */ /* 0x000fe20000000000 */
[----:B------:R-:W-:Y:S01]  /*b520*/  IMAD.HI.U32 R91, R16, R76, RZ ;  /* 0x0000004c105b7227 */ /* 0x000fe200078e00ff */
[----:B-1----:R-:W-:Y:S01]  /*b530*/  IABS R80, R80 ;  /* 0x0000005000507213 */ /* 0x002fe20000000000 */
[----:B------:R1:W-:Y:S02]  /*b540*/  STL [R1+0x70], R89 ;  /* 0x0000705901007387 */ /* 0x0003e40000100800 */
[----:B------:R-:W-:-:S02]  /*b550*/  IMAD.MOV R90, RZ, RZ, -R90 ;  /* 0x000000ffff5a7224 */ /* 0x000fc400078e0a5a */
[----:B------:R-:W-:Y:S02]  /*b560*/  IMAD.MOV R91, RZ, RZ, -R91 ;  /* 0x000000ffff5b7224 */ /* 0x000fe400078e0a5b */
[----:B------:R-:W-:Y:S01]  /*b570*/  IMAD.HI.U32 R87, R16, R82, RZ ;  /* 0x0000005210577227 */ /* 0x000fe200078e00ff */
[----:B0-----:R-:W-:-:S03]  /*b580*/  IABS R81, R81 ;  /* 0x0000005100517213 */ /* 0x001fc60000000000 */
[----:B------:R-:W-:-:S04]  /*b590*/  IMAD.HI.U32 R88, R16, R80, RZ ;  /* 0x0000005010587227 */ /* 0x000fc800078e00ff */
[C---:B------:R-:W-:Y:S02]  /*b5a0*/  IMAD R83, R15.reuse, R90, R83 ;  /* 0x0000005a0f537224 */ /* 0x040fe400078e0253 */
[C---:B------:R-:W-:Y:S02]  /*b5b0*/  IMAD R76, R15.reuse, R91, R76 ;  /* 0x0000005b0f4c7224 */ /* 0x040fe400078e024c */
[----:B------:R-:W-:Y:S01]  /*b5c0*/  IMAD.MOV R87, RZ, RZ, -R87 ;  /* 0x000000ffff577224 */ /* 0x000fe200078e0a57 */
[----:B------:R0:W-:Y:S01]  /*b5d0*/  STL [R1+0x494], R83 ;  /* 0x0004945301007387 */ /* 0x0001e20000100800 */
[----:B------:R-:W-:Y:S02]  /*b5e0*/  @!P6 IMAD.IADD R84, R84, 0x1, -R15 ;  /* 0x000000015454e824 */ /* 0x000fe400078e0a0f */
[----:B------:R-:W-:Y:S01]  /*b5f0*/  IMAD.MOV R88, RZ, RZ, -R88 ;  /* 0x000000ffff587224 */ /* 0x000fe200078e0a58 */
[----:B------:R4:W-:Y:S01]  /*b600*/  STL [R1+0x4a0], R76 ;  /* 0x0004a04c01007387 */ /* 0x0009e20000100800 */
[----:B-1----:R-:W-:Y:S01]  /*b610*/  IMAD.HI.U32 R89, R16, R81, RZ ;  /* 0x0000005110597227 */ /* 0x002fe200078e00ff */
[----:B------:R-:W-:-:S03]  /*b620*/  ISETP.GT.U32.AND P6, PT, R15, R84, PT ;  /* 0x000000540f00720c */ /* 0x000fc60003fc4070 */
[C---:B------:R-:W-:Y:S02]  /*b630*/  IMAD R82, R15.reuse, R87, R82 ;  /* 0x000000570f527224 */ /* 0x040fe400078e0252 */
[----:B------:R-:W-:Y:S02]  /*b640*/  IMAD.MOV R89, RZ, RZ, -R89 ;  /* 0x000000ffff597224 */ /* 0x000fe400078e0a59 */
[C---:B0-----:R-:W-:Y:S01]  /*b650*/  VIADD R83, R0.reuse, 0x183 ;  /* 0x0000018300537836 */ /* 0x041fe20000000000 */
[----:B------:R0:W-:Y:S01]  /*b660*/  STL [R1+0x498], R82 ;  /* 0x0004985201007387 */ /* 0x0001e20000100800 */
[----:B----4-:R-:W-:Y:S02]  /*b670*/  IMAD R76, R15, R88, R80 ;  /* 0x000000580f4c7224 */ /* 0x010fe400078e0250 */
[----:B------:R-:W-:Y:S02]  /*b680*/  VIADD R80, R0, 0x17f ;  /* 0x0000017f00507836 */ /* 0x000fe40000000000 */
[--C-:B------:R-:W-:Y:S01]  /*b690*/  @!P6 IMAD.IADD R84, R84, 0x1, -R15.reuse ;  /* 0x000000015454e824 */ /* 0x100fe200078e0a0f */
[----:B------:R1:W-:Y:S01]  /*b6a0*/  STL [R1+0x4bc], R76 ;  /* 0x0004bc4c01007387 */ /* 0x0003e20000100800 */
[----:B------:R-:W-:-:S02]  /*b6b0*/  @!P2 IMAD.IADD R86, R86, 0x1, -R15 ;  /* 0x000000015656a824 */ /* 0x000fc400078e0a0f */
[----:B------:R-:W-:Y:S02]  /*b6c0*/  IMAD.MOV.U32 R90, RZ, RZ, R93 ;  /* 0x000000ffff5a7224 */ /* 0x000fe400078e005d */
[----:B0-----:R-:W-:Y:S01]  /*b6d0*/  VIADD R82, R0, 0x181 ;  /* 0x0000018100527836 */ /* 0x001fe20000000000 */
[C---:B------:R-:W-:Y:S01]  /*b6e0*/  ISETP.GT.U32.AND P2, PT, R15.reuse, R86, PT ;  /* 0x000000560f00720c */ /* 0x040fe20003f44070 */
[----:B-1----:R-:W-:Y:S01]  /*b6f0*/  IMAD R76, R15, R89, R81 ;  /* 0x000000590f4c7224 */ /* 0x002fe200078e0251 */
[----:B------:R-:W-:-:S04]  /*b700*/  IABS R81, R80 ;  /* 0x0000005000517213 */ /* 0x000fc80000000000 */
[----:B------:R0:W-:Y:S01]  /*b710*/  STL [R1+0x4b8], R76 ;  /* 0x0004b84c01007387 */ /* 0x0001e20000100800 */
[----:B------:R-:W-:-:S03]  /*b720*/  IMAD.HI.U32 R87, R16, R81, RZ ;  /* 0x0000005110577227 */ /* 0x000fc600078e00ff */
[----:B------:R1:W-:Y:S01]  /*b730*/  STL [R1+0x24d0], R80 ;  /* 0x0024d05001007387 */ /* 0x0003e20000100800 */
[----:B------:R-:W-:Y:S02]  /*b740*/  IMAD.MOV R87, RZ, RZ, -R87 ;  /* 0x000000ffff577224 */ /* 0x000fe400078e0a57 */
[----:B------:R-:W-:Y:S02]  /*b750*/  @!P2 IMAD.IADD R86, R86, 0x1, -R15 ;  /* 0x000000015656a824 */ /* 0x000fe400078e0a0f */
[----:B------:R-:W-:Y:S02]  /*b760*/  IMAD R81, R15, R87, R81 ;  /* 0x000000570f517224 */ /* 0x000fe400078e0251 */
[C---:B0-----:R-:W-:Y:S02]  /*b770*/  VIADD R76, R0.reuse, 0x180 ;  /* 0x00000180004c7836 */ /* 0x041fe40000000000 */
[----:B-1----:R-:W-:-:S03]  /*b780*/  VIADD R80, R0, 0x182 ;  /* 0x0000018200507836 */ /* 0x002fc60000000000 */
[----:B------:R0:W-:Y:S04]  /*b790*/  STL [R1+0x24d4], R76 ;  /* 0x0024d44c01007387 */ /* 0x0001e80000100800 */
[----:B------:R1:W-:Y:S04]  /*b7a0*/  STL [R1+0x24d8], R82 ;  /* 0x0024d85201007387 */ /* 0x0003e80000100800 */
[----:B------:R4:W-:Y:S01]  /*b7b0*/  STL [R1+0x24e0], R80 ;  /* 0x0024e05001007387 */ /* 0x0009e20000100800 */
[----:B0-----:R-:W-:Y:S02]  /*b7c0*/  IABS R76, R76 ;  /* 0x0000004c004c7213 */ /* 0x001fe40000000000 */
[----:B-1----:R-:W-:-:S03]  /*b7d0*/  IABS R82, R82 ;  /* 0x0000005200527213 */ /* 0x002fc60000000000 */
[----:B------:R-:W-:Y:S01]  /*b7e0*/  IMAD.HI.U32 R88, R16, R76, RZ ;  /* 0x0000004c10587227 */ /* 0x000fe200078e00ff */
[----:B----4-:R-:W-:-:S03]  /*b7f0*/  IABS R80, R80 ;  /* 0x0000005000507213 */ /* 0x010fc60000000000 */
[----:B------:R-:W-:Y:S02]  /*b800*/  IMAD.MOV R88, RZ, RZ, -R88 ;  /* 0x000000ffff587224 */ /* 0x000fe400078e0a58 */
[----:B------:R-:W-:-:S04]  /*b810*/  IMAD.HI.U32 R89, R16, R82, RZ ;  /* 0x0000005210597227 */ /* 0x000fc800078e00ff */
[C---:B------:R-:W-:Y:S02]  /*b820*/  IMAD R76, R15.reuse, R88, R76 ;  /* 0x000000580f4c7224 */ /* 0x040fe400078e024c */
[----:B------:R-:W-:Y:S01]  /*b830*/  IMAD.MOV R89, RZ, RZ, -R89 ;  /* 0x000000ffff597224 */ /* 0x000fe200078e0a59 */
[C---:B---3--:R-:W-:Y:S02]  /*b840*/  ISETP.GT.U32.AND P6, PT, R15.reuse, R92, PT ;  /* 0x0000005c0f00720c */ /* 0x048fe40003fc4070 */
[----:B--2---:R-:W-:-:S11]  /*b850*/  ISETP.GT.U32.AND P2, PT, R15, R85, PT ;  /* 0x000000550f00720c */ /* 0x004fd60003f44070 */
[--C-:B------:R-:W-:Y:S02]  /*b860*/  @!P6 IMAD.IADD R92, R92, 0x1, -R15.reuse ;  /* 0x000000015c5ce824 */ /* 0x100fe400078e0a0f */
[----:B------:R-:W-:-:S03]  /*b870*/  @!P2 IMAD.IADD R85, R85, 0x1, -R15 ;  /* 0x000000015555a824 */ /* 0x000fc600078e0a0f */
[----:B------:R0:W-:Y:S01]  /*b880*/  @!P6 STL [R1+0x38], R92 ;  /* 0x0000385c0100e387 */ /* 0x0001e20000100800 */
[C---:B------:R-:W-:Y:S02]  /*b890*/  ISETP.GT.U32.AND P6, PT, R15.reuse, R77, PT ;  /* 0x0000004d0f00720c */ /* 0x040fe40003fc4070 */
[----:B------:R-:W-:Y:S01]  /*b8a0*/  ISETP.GT.U32.AND P2, PT, R15, R85, PT ;  /* 0x000000550f00720c */ /* 0x000fe20003f44070 */
[----:B------:R1:W-:Y:S04]  /*b8b0*/  STL [R1+0x24dc], R83 ;  /* 0x0024dc5301007387 */ /* 0x0003e80000100800 */
[----:B------:R-:W-:Y:S04]  /*b8c0*/  STL [R1+0x4c8], R81 ;  /* 0x0004c85101007387 */ /* 0x000fe80000100800 */
[----:B------:R2:W-:Y:S02]  /*b8d0*/  STL [R1+0x4d8], R76 ;  /* 0x0004d84c01007387 */ /* 0x0005e40000100800 */
[--C-:B------:R-:W-:Y:S01]  /*b8e0*/  @!P6 IMAD.IADD R77, R77, 0x1, -R15.reuse ;  /* 0x000000014d4de824 */ /* 0x100fe200078e0a0f */
[----:B------:R-:W-:Y:S01]  /*b8f0*/  ISETP.GT.U32.AND P6, PT, R15, R4, PT ;  /* 0x000000040f00720c */ /* 0x000fe20003fc4070 */
[----:B0-----:R-:W3:Y:S01]  /*b900*/  LDL R92, [R1+0x1f4c] ;  /* 0x001f4c00015c7983 */ /* 0x001ee20000100800 */
[----:B------:R-:W-:Y:S01]  /*b910*/  @!P2 IMAD.IADD R85, R85, 0x1, -R15 ;  /* 0x000000015555a824 */ /* 0x000fe200078e0a0f */
[----:B------:R-:W-:-:S02]  /*b920*/  ISETP.GT.U32.AND P2, PT, R15, R5, PT ;  /* 0x000000050f00720c */ /* 0x000fc40003f44070 */
[----:B------:R-:W4:Y:S01]  /*b930*/  LDL R93, [R1+0x1f50] ;  /* 0x001f5000015d7983 */ /* 0x000f220000100800 */
[----:B-1----:R-:W-:Y:S01]  /*b940*/  IABS R83, R83 ;  /* 0x0000005300537213 */ /* 0x002fe20000000000 */
[----:B--2---:R-:W-:-:S05]  /*b950*/  IMAD R76, R15, R89, R82 ;  /* 0x000000590f4c7224 */ /* 0x004fca00078e0252 */
[----:B------:R0:W-:Y:S04]  /*b960*/  STL [R1+0x4e0], R76 ;  /* 0x0004e04c01007387 */ /* 0x0001e80000100800 */
[----:B------:R-:W-:Y:S01]  /*b970*/  @!P2 IMAD.IADD R5, R5, 0x1, -R15 ;  /* 0x000000010505a824 */ /* 0x000fe200078e0a0f */
[----:B------:R-:W-:Y:S01]  /*b980*/  ISETP.GE.AND P2, PT, R0, RZ, PT ;  /* 0x000000ff0000720c */ /* 0x000fe20003f46270 */
[----:B0-----:R-:W-:-:S04]  /*b990*/  IMAD.HI.U32 R76, R16, R80, RZ ;  /* 0x00000050104c7227 */ /* 0x001fc800078e00ff */
[----:B------:R-:W-:Y:S02]  /*b9a0*/  IMAD.MOV R82, RZ, RZ, -R76 ;  /* 0x000000ffff527224 */ /* 0x000fe400078e0a4c */
[----:B------:R-:W-:Y:S02]  /*b9b0*/  IMAD.MOV.U32 R76, RZ, RZ, R85 ;  /* 0x000000ffff4c7224 */ /* 0x000fe400078e0055 */
[----:B------:R-:W-:-:S04]  /*b9c0*/  IMAD.HI.U32 R81, R16, R83, RZ ;  /* 0x0000005310517227 */ /* 0x000fc800078e00ff */
[----:B------:R-:W-:Y:S02]  /*b9d0*/  @!P6 IMAD.IADD R4, R4, 0x1, -R15 ;  /* 0x000000010404e824 */ /* 0x000fe400078e0a0f */
[----:B------:R-:W-:Y:S02]  /*b9e0*/  @!P1 IMAD.MOV R86, RZ, RZ, -R86 ;  /* 0x000000ffff569224 */ /* 0x000fe400078e0a56 */
[----:B------:R-:W-:Y:S02]  /*b9f0*/  @!P0 IMAD.MOV R84, RZ, RZ, -R84 ;  /* 0x000000ffff548224 */ /* 0x000fe400078e0a54 */
[----:B------:R-:W-:Y:S01]  /*ba00*/  @!P2 IMAD.MOV R76, RZ, RZ, -R76 ;  /* 0x000000ffff4ca224 */ /* 0x000fe200078e0a4c */
[----:B------:R-:W-:Y:S01]  /*ba10*/  STL [R1+0x34], R86 ;  /* 0x0000345601007387 */ /* 0x000fe20000100800 */
[----:B------:R-:W-:Y:S01]  /*ba20*/  IMAD.MOV R81, RZ, RZ, -R81 ;  /* 0x000000ffff517224 */ /* 0x000fe200078e0a51 */
[C---:B------:R-:W-:Y:S01]  /*ba30*/  ISETP.GT.U32.AND P0, PT, R15.reuse, R4, PT ;  /* 0x000000040f00720c */ /* 0x040fe20003f04070 */
[----:B------:R-:W-:Y:S01]  /*ba40*/  IMAD R80, R15, R82, R80 ;  /* 0x000000520f507224 */ /* 0x000fe200078e0250 */
[----:B------:R0:W-:Y:S04]  /*ba50*/  STL [R1+0x3c], R84 ;  /* 0x00003c5401007387 */ /* 0x0001e80000100800 */
[----:B------:R1:W-:Y:S01]  /*ba60*/  STL [R1+0x25f4], R76 ;  /* 0x0025f44c01007387 */ /* 0x0003e20000100800 */
[----:B------:R-:W-:-:S03]  /*ba70*/  VIADD R82, R0, 0x184 ;  /* 0x0000018400527836 */ /* 0x000fc60000000000 */
[----:B------:R2:W-:Y:S01]  /*ba80*/  STL [R1+0x4d4], R80 ;  /* 0x0004d45001007387 */ /* 0x0005e20000100800 */
[C---:B0-----:R-:W-:Y:S02]  /*ba90*/  VIADD R84, R0.reuse, 0x185 ;  /* 0x0000018500547836 */ /* 0x041fe40000000000 */
[----:B-1----:R-:W-:Y:S02]  /*baa0*/  IMAD R76, R15, R81, R83 ;  /* 0x000000510f4c7224 */ /* 0x002fe400078e0253 */
[----:B--2---:R-:W-:-:S03]  /*bab0*/  VIADD R80, R0, 0x186 ;  /* 0x0000018600507836 */ /* 0x004fc60000000000 */
[----:B------:R0:W-:Y:S01]  /*bac0*/  STL [R1+0x4f0], R76 ;  /* 0x0004f04c01007387 */ /* 0x0001e20000100800 */
[----:B------:R-:W-:-:S03]  /*bad0*/  @!P0 IMAD.IADD R4, R4, 0x1, -R15 ;  /* 0x0000000104048824 */ /* 0x000fc600078e0a0f */
[----:B------:R1:W-:Y:S01]  /*bae0*/  STL [R1+0x24c0], R82 ;  /* 0x0024c05201007387 */ /* 0x0003e20000100800 */
[----:B0-----:R-:W-:-:S03]  /*baf0*/  VIADD R76, R0, 0x187 ;  /* 0x00000187004c7836 */ /* 0x001fc60000000000 */
[----:B------:R0:W-:Y:S04]  /*bb00*/  STL [R1+0x24c4], R84 ;  /* 0x0024c45401007387 */ /* 0x0001e80000100800 */
[----:B------:R2:W-:Y:S04]  /*bb10*/  STL [R1+0x24c8], R80 ;  /* 0x0024c85001007387 */ /* 0x0005e80000100800 */
[----:B------:R0:W-:Y:S01]  /*bb20*/  STL [R1+0x24cc], R76 ;  /* 0x0024cc4c01007387 */ /* 0x0001e20000100800 */
[----:B---3--:R-:W-:-:S03]  /*bb30*/  ISETP.GE.AND P0, PT, R92, RZ, PT ;  /* 0x000000ff5c00720c */ /* 0x008fc60003f06270 */
[----:B------:R-:W3:Y:S01]  /*bb40*/  LDL R92, [R1+0x1f54] ;  /* 0x001f5400015c7983 */ /* 0x000ee20000100800 */
[C---:B------:R-:W-:Y:S02]  /*bb50*/  ISETP.GT.U32.AND P6, PT, R15.reuse, R5, PT ;  /* 0x000000050f00720c */ /* 0x040fe40003fc4070 */
[C---:B------:R-:W-:Y:S02]  /*bb60*/  ISETP.GT.U32.AND P2, PT, R15.reuse, R75, PT ;  /* 0x0000004b0f00720c */ /* 0x040fe40003f44070 */
[----:B------:R-:W-:-:S09]  /*bb70*/  ISETP.GT.U32.AND P1, PT, R15, R77, PT ;  /* 0x0000004d0f00720c */ /* 0x000fd20003f24070 */
[--C-:B------:R-:W-:Y:S01]  /*bb80*/  @!P6 IMAD.IADD R5, R5, 0x1, -R15.reuse ;  /* 0x000000010505e824 */ /* 0x100fe200078e0a0f */
[----:B------:R-:W-:Y:S01]  /*bb90*/  ISETP.GT.U32.AND P6, PT, R15, R74, PT ;  /* 0x0000004a0f00720c */ /* 0x000fe20003fc4070 */
[--C-:B------:R-:W-:Y:S01]  /*bba0*/  @!P2 IMAD.IADD R75, R75, 0x1, -R15.reuse ;  /* 0x000000014b4ba824 */ /* 0x100fe200078e0a0f */
[----:B----4-:R-:W-:Y:S02]  /*bbb0*/  ISETP.GE.AND P2, PT, R93, RZ, PT ;  /* 0x000000ff5d00720c */ /* 0x010fe40003f46270 */
[----:B------:R-:W4:Y:S01]  /*bbc0*/  LDL R93, [R1+0x1f58] ;  /* 0x001f5800015d7983 */ /* 0x000f220000100800 */
[--C-:B------:R-:W-:Y:S01]  /*bbd0*/  @!P1 IMAD.IADD R77, R77, 0x1, -R15.reuse ;  /* 0x000000014d4d9824 */ /* 0x100fe200078e0a0f */
[----:B------:R-:W-:Y:S02]  /*bbe0*/  ISETP.GE.AND P1, PT, R90, RZ, PT ;  /* 0x000000ff5a00720c */ /* 0x000fe40003f26270 */
[----:B------:R-:W4:Y:S05]  /*bbf0*/  LDL R90, [R1+0x1f5c] ;  /* 0x001f5c00015a7983 */ /* 0x000f2a0000100800 */
[----:B------:R-:W-:-:S05]  /*bc00*/  @!P6 IMAD.IADD R74, R74, 0x1, -R15 ;  /* 0x000000014a4ae824 */ /* 0x000fca00078e0a0f */
[----:B------:R-:W-:Y:S01]  /*bc10*/  ISETP.GT.U32.AND P6, PT, R15, R74, PT ;  /* 0x0000004a0f00720c */ /* 0x000fe20003fc4070 */
[----:B------:R-:W-:-:S05]  /*bc20*/  @!P1 IMAD.MOV R77, RZ, RZ, -R77 ;  /* 0x000000ffff4d9224 */ /* 0x000fca00078e0a4d */
[----:B------:R0:W-:Y:S07]  /*bc30*/  STL [R1+0x25f8], R77 ;  /* 0x0025f84d01007387 */ /* 0x0001ee0000100800 */
[----:B------:R-:W-:Y:S01]  /*bc40*/  @!P6 IMAD.IADD R74, R74, 0x1, -R15 ;  /* 0x000000014a4ae824 */ /* 0x000fe200078e0a0f */
[----:B-1----:R-:W-:Y:S02]  /*bc50*/  IABS R82, R82 ;  /* 0x0000005200527213 */ /* 0x002fe40000000000 */
[----:B---3--:R-:W-:-:S02]  /*bc60*/  ISETP.GE.AND P6, PT, R92, RZ, PT ;  /* 0x000000ff5c00720c */ /* 0x008fc40003fc6270 */
[----:B------:R-:W3:Y:S01]  /*bc70*/  LDL R92, [R1+0x1f60] ;  /* 0x001f6000015c7983 */ /* 0x000ee20000100800 */
[----:B------:R-:W-:Y:S01]  /*bc80*/  IABS R81, R84 ;  /* 0x0000005400517213 */ /* 0x000fe20000000000 */
[C---:B------:R-:W-:Y:S01]  /*bc90*/  IMAD.HI.U32 R86, R16.reuse, R82, RZ ;  /* 0x0000005210567227 */ /* 0x040fe200078e00ff */
[----:B------:R-:W-:Y:S02]  /*bca0*/  IABS R83, R80 ;  /* 0x0000005000537213 */ /* 0x000fe40000000000 */
[C---:B------:R-:W-:Y:S01]  /*bcb0*/  ISETP.GT.U32.AND P1, PT, R15.reuse, R75, PT ;  /* 0x0000004b0f00720c */ /* 0x040fe20003f24070 */
[----:B------:R-:W-:Y:S01]  /*bcc0*/  @!P0 IMAD.MOV R5, RZ, RZ, -R5 ;  /* 0x000000ffff058224 */ /* 0x000fe200078e0a05 */
[----:B------:R-:W-:Y:S01]  /*bcd0*/  ISETP.GT.U32.AND P0, PT, R15, R73, PT ;  /* 0x000000490f00720c */ /* 0x000fe20003f04070 */
[----:B------:R-:W-:Y:S02]  /*bce0*/  IMAD.MOV R86, RZ, RZ, -R86 ;  /* 0x000000ffff567224 */ /* 0x000fe400078e0a56 */
[----:B0-----:R-:W-:Y:S01]  /*bcf0*/  IMAD.HI.U32 R84, R16, R81, RZ ;  /* 0x0000005110547227 */ /* 0x001fe200078e00ff */
[----:B--2---:R-:W-:-:S03]  /*bd00*/  IABS R80, R76 ;  /* 0x0000004c00507213 */ /* 0x004fc60000000000 */
[----:B------:R-:W-:Y:S01]  /*bd10*/  @!P2 IMAD.MOV R4, RZ, RZ, -R4 ;  /* 0x000000ffff04a224 */ /* 0x000fe200078e0a04 */
[----:B------:R-:W-:Y:S01]  /*bd20*/  ISETP.GT.U32.AND P2, PT, R15, R71, PT ;  /* 0x000000470f00720c */ /* 0x000fe20003f44070 */
[----:B------:R-:W-:-:S04]  /*bd30*/  IMAD.HI.U32 R85, R16, R83, RZ ;  /* 0x0000005310557227 */ /* 0x000fc800078e00ff */
[C---:B------:R-:W-:Y:S02]  /*bd40*/  IMAD R76, R15.reuse, R86, R82 ;  /* 0x000000560f4c7224 */ /* 0x040fe400078e0252 */
[----:B------:R-:W-:Y:S02]  /*bd50*/  IMAD.MOV R84, RZ, RZ, -R84 ;  /* 0x000000ffff547224 */ /* 0x000fe400078e0a54 */
[----:B------:R-:W-:Y:S01]  /*bd60*/  IMAD.MOV R85, RZ, RZ, -R85 ;  /* 0x000000ffff557224 */ /* 0x000fe200078e0a55 */
[----:B------:R0:W-:Y:S01]  /*bd70*/  STL [R1+0x4d0], R76 ;  /* 0x0004d04c01007387 */ /* 0x0001e20000100800 */
[----:B------:R-:W-:Y:S02]  /*bd80*/  IMAD R77, R15, R84, R81 ;  /* 0x000000540f4d7224 */ /* 0x000fe400078e0251 */
[--C-:B------:R-:W-:Y:S01]  /*bd90*/  @!P1 IMAD.IADD R75, R75, 0x1, -R15.reuse ;  /* 0x000000014b4b9824 */ /* 0x100fe200078e0a0f */
[----:B------:R-:W-:Y:S01]  /*bda0*/  ISETP.GT.U32.AND P1, PT, R15, R70, PT ;  /* 0x000000460f00720c */ /* 0x000fe20003f24070 */
[----:B------:R-:W-:-:S02]  /*bdb0*/  @!P0 IMAD.IADD R73, R73, 0x1, -R15 ;  /* 0x0000000149498824 */ /* 0x000fc400078e0a0f */
[----:B------:R-:W-:-:S04]  /*bdc0*/  IMAD.HI.U32 R81, R16, R80, RZ ;  /* 0x0000005010517227 */ /* 0x000fc800078e00ff */
[----:B0-----:R-:W-:Y:S01]  /*bdd0*/  IMAD R76, R15, R85, R83 ;  /* 0x000000550f4c7224 */ /* 0x001fe200078e0253 */
[----:B------:R-:W-:Y:S01]  /*bde0*/  STL [R1+0x4ec], R77 ;  /* 0x0004ec4d01007387 */ /* 0x000fe20000100800 */
[----:B----4-:R-:W-:Y:S01]  /*bdf0*/  ISETP.GE.AND P0, PT, R93, RZ, PT ;  /* 0x000000ff5d00720c */ /* 0x010fe20003f06270 */
[----:B------:R-:W-:Y:S01]  /*be00*/  @!P2 IMAD.IADD R71, R71, 0x1, -R15 ;  /* 0x000000014747a824 */ /* 0x000fe200078e0a0f */
[----:B------:R-:W-:Y:S01]  /*be10*/  ISETP.GT.U32.AND P2, PT, R15, R73, PT ;  /* 0x000000490f00720c */ /* 0x000fe20003f44070 */
[----:B------:R0:W-:Y:S01]  /*be20*/  STL [R1+0x4f4], R76 ;  /* 0x0004f44c01007387 */ /* 0x0001e20000100800 */
[----:B------:R-:W-:-:S03]  /*be30*/  IMAD.MOV R81, RZ, RZ, -R81 ;  /* 0x000000ffff517224 */ /* 0x000fc600078e0a51 */
[----:B------:R-:W2:Y:S01]  /*be40*/  LDL R93, [R1+0x1f64] ;  /* 0x001f6400015d7983 */ /* 0x000ea20000100800 */
[C---:B------:R-:W-:Y:S02]  /*be50*/  VIADD R82, R0.reuse, 0x188 ;  /* 0x0000018800527836 */ /* 0x040fe40000000000 */
[----:B0-----:R-:W-:Y:S02]  /*be60*/  IMAD R76, R15, R81, R80 ;  /* 0x000000510f4c7224 */ /* 0x001fe400078e0250 */
[----:B------:R-:W-:Y:S02]  /*be70*/  VIADD R77, R0, 0x189 ;  /* 0x00000189004d7836 */ /* 0x000fe40000000000 */
[--C-:B------:R-:W-:Y:S01]  /*be80*/  @!P1 IMAD.IADD R70, R70, 0x1, -R15.reuse ;  /* 0x0000000146469824 */ /* 0x100fe200078e0a0f */
[----:B------:R0:W-:Y:S01]  /*be90*/  STL [R1+0x50c], R76 ;  /* 0x00050c4c01007387 */ /* 0x0001e20000100800 */
[----:B------:R-:W-:Y:S01]  /*bea0*/  @!P2 IMAD.IADD R73, R73, 0x1, -R15 ;  /* 0x000000014949a824 */ /* 0x000fe200078e0a0f */
[----:B------:R-:W-:-:S02]  /*beb0*/  ISETP.GE.AND P2, PT, R90, RZ, PT ;  /* 0x000000ff5a00720c */ /* 0x000fc40003f46270 */
[----:B------:R1:W-:Y:S01]  /*bec0*/  STL [R1+0x24b4], R82 ;  /* 0x0024b45201007387 */ /* 0x0003e20000100800 */
[----:B------:R-:W-:Y:S01]  /*bed0*/  ISETP.GT.U32.AND P1, PT, R15, R70, PT ;  /* 0x000000460f00720c */ /* 0x000fe20003f24070 */
[----:B0-----:R-:W-:Y:S02]  /*bee0*/  VIADD R76, R0, 0x18a ;  /* 0x0000018a004c7836 */ /* 0x001fe40000000000 */
[----:B------:R0:W-:Y:S04]  /*bef0*/  STL [R1+0x24b8], R77 ;  /* 0x0024b84d01007387 */ /* 0x0001e80000100800 */
[----:B------:R4:W-:Y:S04]  /*bf00*/  STL [R1+0x24bc], R76 ;  /* 0x0024bc4c01007387 */ /* 0x0009e80000100800 */
[----:B------:R-:W4:Y:S02]  /*bf10*/  LDL R90, [R1+0x1f6c] ;  /* 0x001f6c00015a7983 */ /* 0x000f240000100800 */
[----:B------:R-:W-:-:S02]  /*bf20*/  @!P1 IMAD.IADD R70, R70, 0x1, -R15 ;  /* 0x0000000146469824 */ /* 0x000fc400078e0a0f */
[----:B------:R-:W-:Y:S01]  /*bf30*/  @!P6 IMAD.MOV R75, RZ, RZ, -R75 ;  /* 0x000000ffff4be224 */ /* 0x000fe200078e0a4b */
[----:B------:R-:W4:Y:S01]  /*bf40*/  LDL R91, [R1+0x1f68] ;  /* 0x001f6800015b7983 */ /* 0x000f220000100800 */
[----:B---3--:R-:W-:-:S03]  /*bf50*/  ISETP.GE.AND P1, PT, R92, RZ, PT ;  /* 0x000000ff5c00720c */ /* 0x008fc60003f26270 */
[----:B------:R-:W3:Y:S01]  /*bf60*/  LDL R92, [R1+0x1f70] ;  /* 0x001f7000015c7983 */ /* 0x000ee20000100800 */
[C---:B------:R-:W-:Y:S01]  /*bf70*/  ISETP.GT.U32.AND P6, PT, R15.reuse, R71, PT ;  /* 0x000000470f00720c */ /* 0x040fe20003fc4070 */
[----:B------:R-:W-:Y:S01]  /*bf80*/  @!P0 IMAD.MOV R74, RZ, RZ, -R74 ;  /* 0x000000ffff4a8224 */ /* 0x000fe200078e0a4a */
[----:B------:R-:W-:-:S11]  /*bf90*/  ISETP.GT.U32.AND P0, PT, R15, R69, PT ;  /* 0x000000450f00720c */ /* 0x000fd60003f04070 */
[--C-:B------:R-:W-:Y:S01]  /*bfa0*/  @!P6 IMAD.IADD R71, R71, 0x1, -R15.reuse ;  /* 0x000000014747e824 */ /* 0x100fe200078e0a0f */
[----:B------:R-:W-:Y:S01]  /*bfb0*/  ISETP.GT.U32.AND P6, PT, R15, R68, PT ;  /* 0x000000440f00720c */ /* 0x000fe20003fc4070 */
[----:B------:R-:W-:Y:S01]  /*bfc0*/  @!P0 IMAD.IADD R69, R69, 0x1, -R15 ;  /* 0x0000000145458824 */ /* 0x000fe200078e0a0f */
[----:B-1----:R-:W-:Y:S01]  /*bfd0*/  IABS R82, R82 ;  /* 0x0000005200527213 */ /* 0x002fe20000000000 */
[----:B------:R-:W-:Y:S01]  /*bfe0*/  @!P1 IMAD.MOV R71, RZ, RZ, -R71 ;  /* 0x000000ffff479224 */ /* 0x000fe200078e0a47 */
[----:B------:R-:W-:-:S09]  /*bff0*/  IABS R81, R77 ;  /* 0x0000004d00517213 */ /* 0x000fd20000000000 */
[----:B------:R-:W-:Y:S02]  /*c000*/  @!P6 IMAD.IADD R68, R68, 0x1, -R15 ;  /* 0x000000014444e824 */ /* 0x000fe400078e0a0f */
[----:B------:R-:W-:-:S03]  /*c010*/  IMAD.HI.U32 R80, R16, R82, RZ ;  /* 0x0000005210507227 */ /* 0x000fc600078e00ff */
[----:B------:R-:W-:Y:S01]  /*c020*/  ISETP.GT.U32.AND P1, PT, R15, R68, PT ;  /* 0x000000440f00720c */ /* 0x000fe20003f24070 */
[C---:B------:R-:W-:Y:S01]  /*c030*/  IMAD.HI.U32 R84, R16.reuse, R81, RZ ;  /* 0x0000005110547227 */ /* 0x040fe200078e00ff */
[----:B------:R-:W-:Y:S02]  /*c040*/  IABS R83, R76 ;  /* 0x0000004c00537213 */ /* 0x000fe40000000000 */
[----:B--2---:R-:W-:Y:S02]  /*c050*/  ISETP.GE.AND P0, PT, R93, RZ, PT ;  /* 0x000000ff5d00720c */ /* 0x004fe40003f06270 */
[----:B------:R-:W2:Y:S01]  /*c060*/  LDL R93, [R1+0x1f74] ;  /* 0x001f7400015d7983 */ /* 0x000ea20000100800 */
[----:B------:R-:W-:Y:S02]  /*c070*/  IMAD.MOV R80, RZ, RZ, -R80 ;  /* 0x000000ffff507224 */ /* 0x000fe400078e0a50 */
[----:B------:R-:W-:Y:S02]  /*c080*/  IMAD.MOV R84, RZ, RZ, -R84 ;  /* 0x000000ffff547224 */ /* 0x000fe400078e0a54 */
[----:B------:R-:W-:-:S04]  /*c090*/  IMAD.HI.U32 R85, R16, R83, RZ ;  /* 0x0000005310557227 */ /* 0x000fc800078e00ff */
[C---:B0-----:R-:W-:Y:S02]  /*c0a0*/  IMAD R77, R15.reuse, R80, R82 ;  /* 0x000000500f4d7224 */ /* 0x041fe400078e0252 */
[C---:B----4-:R-:W-:Y:S02]  /*c0b0*/  IMAD R76, R15.reuse, R84, R81 ;  /* 0x000000540f4c7224 */ /* 0x050fe400078e0251 */
[----:B------:R-:W-:Y:S02]  /*c0c0*/  IMAD.MOV R85, RZ, RZ, -R85 ;  /* 0x000000ffff557224 */ /* 0x000fe400078e0a55 */
[----:B------:R-:W-:Y:S01]  /*c0d0*/  @!P1 IMAD.IADD R68, R68, 0x1, -R15 ;  /* 0x0000000144449824 */ /* 0x000fe200078e0a0f */
[----:B------:R-:W-:Y:S04]  /*c0e0*/  STL [R1+0x4dc], R77 ;  /* 0x0004dc4d01007387 */ /* 0x000fe80000100800 */
[----:B------:R0:W-:Y:S01]  /*c0f0*/  STL [R1+0x508], R76 ;  /* 0x0005084c01007387 */ /* 0x0001e20000100800 */
[----:B------:R-:W-:Y:S01]  /*c100*/  VIADD R80, R0, 0x18b ;  /* 0x0000018b00507836 */ /* 0x000fe20000000000 */
[----:B------:R-:W-:Y:S01]  /*c110*/  ISETP.GE.AND P1, PT, R90, RZ, PT ;  /* 0x000000ff5a00720c */ /* 0x000fe20003f26270 */
[----:B0-----:R-:W-:-:S02]  /*c120*/  IMAD R76, R15, R85, R83 ;  /* 0x000000550f4c7224 */ /* 0x001fc400078e0253 */
[----:B------:R-:W-:-:S03]  /*c130*/  VIADD R77, R0, 0x18c ;  /* 0x0000018c004d7836 */ /* 0x000fc60000000000 */
[----:B------:R0:W-:Y:S04]  /*c140*/  STL [R1+0x4f8], R76 ;  /* 0x0004f84c01007387 */ /* 0x0001e80000100800 */
[----:B------:R1:W-:Y:S03]  /*c150*/  STL [R1+0x24a8], R80 ;  /* 0x0024a85001007387 */ /* 0x0003e60000100800 */
[----:B------:R-:W-:Y:S02]  /*c160*/  @!P1 IMAD.MOV R68, RZ, RZ, -R68 ;  /* 0x000000ffff449224 */ /* 0x000fe400078e0a44 */
[----:B0-----:R-:W-:Y:S01]  /*c170*/  VIADD R76, R0, 0x18d ;  /* 0x0000018d004c7836 */ /* 0x001fe20000000000 */
[----:B------:R-:W-:Y:S04]  /*c180*/  STL [R1+0x24ac], R77 ;  /* 0x0024ac4d01007387 */ /* 0x000fe80000100800 */
[----:B------:R0:W-:Y:S01]  /*c190*/  STL [R1+0x24b0], R76 ;  /* 0x0024b04c01007387 */ /* 0x0001e20000100800 */
[----:B---3--:R-:W-:-:S03]  /*c1a0*/  ISETP.GE.AND P1, PT, R92, RZ, PT ;  /* 0x000000ff5c00720c */ /* 0x008fc60003f26270 */
[----:B------:R-:W3:Y:S01]  /*c1b0*/  LDL R92, [R1+0x1f7c] ;  /* 0x001f7c00015c7983 */ /* 0x000ee20000100800 */
[C---:B------:R-:W-:Y:S01]  /*c1c0*/  ISETP.GT.U32.AND P6, PT, R15.reuse, R69, PT ;  /* 0x000000450f00720c */ /* 0x040fe20003fc4070 */
[----:B------:R-:W-:Y:S01]  /*c1d0*/  @!P0 IMAD.MOV R70, RZ, RZ, -R70 ;  /* 0x000000ffff468224 */ /* 0x000fe200078e0a46 */
[----:B------:R-:W-:-:S11]  /*c1e0*/  ISETP.GT.U32.AND P0, PT, R15, R53, PT ;  /* 0x000000350f00720c */ /* 0x000fd60003f04070 */
[--C-:B------:R-:W-:Y:S01]  /*c1f0*/  @!P6 IMAD.IADD R69, R69, 0x1, -R15.reuse ;  /* 0x000000014545e824 */ /* 0x100fe200078e0a0f */
[----:B------:R-:W-:Y:S01]  /*c200*/  ISETP.GE.AND P6, PT, R91, RZ, PT ;  /* 0x000000ff5b00720c */ /* 0x000fe20003fc6270 */
[----:B------:R-:W-:Y:S01]  /*c210*/  @!P0 IMAD.IADD R53, R53, 0x1, -R15 ;  /* 0x0000000135358824 */ /* 0x000fe200078e0a0f */
[----:B------:R-:W-:Y:S01]  /*c220*/  IABS R83, R80 ;  /* 0x0000005000537213 */ /* 0x000fe20000000000 */
[----:B------:R-:W4:Y:S03]  /*c230*/  LDL R91, [R1+0x1f78] ;  /* 0x001f7800015b7983 */ /* 0x000f260000100800 */
[----:B------:R-:W-:-:S07]  /*c240*/  ISETP.GT.U32.AND P0, PT, R15, R53, PT ;  /* 0x000000350f00720c */ /* 0x000fce0003f04070 */
[----:B------:R-:W-:Y:S01]  /*c250*/  @!P6 IMAD.MOV R69, RZ, RZ, -R69 ;  /* 0x000000ffff45e224 */ /* 0x000fe200078e0a45 */
[----:B------:R-:W-:Y:S01]  /*c260*/  ISETP.GT.U32.AND P6, PT, R15, R47, PT ;  /* 0x0000002f0f00720c */ /* 0x000fe20003fc4070 */
[----:B------:R-:W-:Y:S01]  /*c270*/  IMAD.HI.U32 R85, R16, R83, RZ ;  /* 0x0000005310557227 */ /* 0x000fe200078e00ff */
[----:B------:R-:W-:-:S03]  /*c280*/  IABS R81, R77 ;  /* 0x0000004d00517213 */ /* 0x000fc60000000000 */
[----:B------:R-:W-:Y:S01]  /*c290*/  @!P0 IMAD.IADD R53, R53, 0x1, -R15 ;  /* 0x0000000135358824 */ /* 0x000fe200078e0a0f */
[----:B------:R-:W-:Y:S01]  /*c2a0*/  ISETP.GT.U32.AND P0, PT, R15, R45, PT ;  /* 0x0000002d0f00720c */ /* 0x000fe20003f04070 */
[----:B------:R-:W-:Y:S01]  /*c2b0*/  IMAD.MOV R85, RZ, RZ, -R85 ;  /* 0x000000ffff557224 */ /* 0x000fe200078e0a55 */
[----:B-1----:R-:W-:Y:S01]  /*c2c0*/  IABS R80, R76 ;  /* 0x0000004c00507213 */ /* 0x002fe20000000000 */
[----:B------:R-:W-:-:S04]  /*c2d0*/  IMAD.HI.U32 R84, R16, R81, RZ ;  /* 0x0000005110547227 */ /* 0x000fc800078e00ff */
[----:B------:R-:W-:Y:S01]  /*c2e0*/  @!P6 IMAD.IADD R47, R47, 0x1, -R15 ;  /* 0x000000012f2fe824 */ /* 0x000fe200078e0a0f */
[----:B--2---:R-:W-:Y:S02]  /*c2f0*/  ISETP.GE.AND P6, PT, R93, RZ, PT ;  /* 0x000000ff5d00720c */ /* 0x004fe40003fc6270 */
[----:B------:R-:W2:Y:S01]  /*c300*/  LDL R93, [R1+0x1f94] ;  /* 0x001f9400015d7983 */ /* 0x000ea20000100800 */
[----:B0-----:R-:W-:Y:S02]  /*c310*/  IMAD R76, R15, R85, R83 ;  /* 0x000000550f4c7224 */ /* 0x001fe400078e0253 */
[----:B------:R-:W-:Y:S02]  /*c320*/  IMAD.MOV R84, RZ, RZ, -R84 ;  /* 0x000000ffff547224 */ /* 0x000fe400078e0a54 */
[----:B------:R-:W-:Y:S01]  /*c330*/  @!P0 IMAD.IADD R45, R45, 0x1, -R15 ;  /* 0x000000012d2d8824 */ /* 0x000fe200078e0a0f */
[----:B------:R0:W-:Y:S01]  /*c340*/  STL [R1+0x504], R76 ;  /* 0x0005044c01007387 */ /* 0x0001e20000100800 */
[----:B------:R-:W-:-:S03]  /*c350*/  IMAD.HI.U32 R82, R16, R80, RZ ;  /* 0x0000005010527227 */ /* 0x000fc600078e00ff */
[C---:B------:R-:W-:Y:S01]  /*c360*/  ISETP.GT.U32.AND P0, PT, R15.reuse, R45, PT ;  /* 0x0000002d0f00720c */ /* 0x040fe20003f04070 */
[----:B0-----:R-:W-:Y:S02]  /*c370*/  IMAD R76, R15, R84, R81 ;  /* 0x000000540f4c7224 */ /* 0x001fe400078e0251 */
[----:B------:R-:W-:-:S03]  /*c380*/  IMAD.MOV R82, RZ, RZ, -R82 ;  /* 0x000000ffff527224 */ /* 0x000fc600078e0a52 */
[----:B------:R0:W-:Y:S04]  /*c390*/  STL [R1+0x4e8], R76 ;  /* 0x0004e84c01007387 */ /* 0x0001e80000100800 */
[----:B------:R-:W4:Y:S01]  /*c3a0*/  LDL R90, [R1+0x1fac] ;  /* 0x001fac00015a7983 */ /* 0x000f220000100800 */
[----:B------:R-:W-:Y:S02]  /*c3b0*/  IMAD R77, R15, R82, R80 ;  /* 0x000000520f4d7224 */ /* 0x000fe400078e0250 */
[C---:B------:R-:W-:Y:S02]  /*c3c0*/  VIADD R82, R0.reuse, 0x18f ;  /* 0x0000018f00527836 */ /* 0x040fe40000000000 */
[----:B0-----:R-:W-:Y:S01]  /*c3d0*/  VIADD R76, R0, 0x18e ;  /* 0x0000018e004c7836 */ /* 0x001fe20000000000 */
[----:B------:R0:W-:Y:S01]  /*c3e0*/  STL [R1+0x544], R77 ;  /* 0x0005444d01007387 */ /* 0x0001e20000100800 */
[----:B------:R-:W-:-:S03]  /*c3f0*/  @!P0 IMAD.IADD R45, R45, 0x1, -R15 ;  /* 0x000000012d2d8824 */ /* 0x000fc600078e0a0f */
[----:B------:R1:W-:Y:S04]  /*c400*/  STL [R1+0x2498], R76 ;  /* 0x0024984c01007387 */ /* 0x0003e80000100800 */
[----:B------:R0:W-:Y:S01]  /*c410*/  STL [R1+0x249c], R82 ;  /* 0x00249c5201007387 */ /* 0x0001e20000100800 */
[----:B---3--:R-:W-:-:S03]  /*c420*/  ISETP.GE.AND P0, PT, R92, RZ, PT ;  /* 0x000000ff5c00720c */ /* 0x008fc60003f06270 */
[----:B------:R-:W3:Y:S01]  /*c430*/  LDL R92, [R1+0x1fb4] ;  /* 0x001fb400015c7983 */ /* 0x000ee20000100800 */
[----:B------:R-:W-:Y:S01]  /*c440*/  @!P2 IMAD.MOV R73, RZ, RZ, -R73 ;  /* 0x000000ffff49a224 */ /* 0x000fe200078e0a49 */
[----:B------:R-:W-:-:S13]  /*c450*/  ISETP.GT.U32.AND P2, PT, R15, R64, PT ;  /* 0x000000400f00720c */ /* 0x000fda0003f44070 */
[----:B------:R-:W-:-:S05]  /*c460*/  @!P2 IMAD.IADD R64, R64, 0x1, -R15 ;  /* 0x000000014040a824 */ /* 0x000fca00078e0a0f */
[C---:B------:R-:W-:Y:S01]  /*c470*/  ISETP.GT.U32.AND P2, PT, R15.reuse, R64, PT ;  /* 0x000000400f00720c */ /* 0x040fe20003f44070 */
[----:B------:R-:W-:Y:S01]  /*c480*/  @!P6 IMAD.MOV R53, RZ, RZ, -R53 ;  /* 0x000000ffff35e224 */ /* 0x000fe200078e0a35 */
[----:B------:R-:W-:-:S11]  /*c490*/  ISETP.GT.U32.AND P6, PT, R15, R44, PT ;  /* 0x0000002c0f00720c */ /* 0x000fd60003fc4070 */
[----:B------:R-:W-:-:S04]  /*c4a0*/  @!P2 IMAD.IADD R64, R64, 0x1, -R15 ;  /* 0x000000014040a824 */ /* 0x000fc800078e0a0f */
[----:B------:R-:W-:Y:S01]  /*c4b0*/  @!P1 IMAD.MOV R64, RZ, RZ, -R64 ;  /* 0x000000ffff409224 */ /* 0x000fe200078e0a40 */
[----:B------:R-:W-:Y:S01]  /*c4c0*/  ISETP.GT.U32.AND P1, PT, R15, R47, PT ;  /* 0x0000002f0f00720c */ /* 0x000fe20003f24070 */
[----:B0-----:R-:W-:Y:S02]  /*c4d0*/  VIADD R77, R0, 0x190 ;  /* 0x00000190004d7836 */ /* 0x001fe40000000000 */
[--C-:B------:R-:W-:Y:S01]  /*c4e0*/  @!P6 IMAD.IADD R44, R44, 0x1, -R15.reuse ;  /* 0x000000012c2ce824 */ /* 0x100fe200078e0a0f */
[----:B--2---:R-:W-:Y:S02]  /*c4f0*/  ISETP.GE.AND P6, PT, R93, RZ, PT ;  /* 0x000000ff5d00720c */ /* 0x004fe40003fc6270 */
[----:B------:R-:W-:Y:S04]  /*c500*/  STL [R1+0x24a0], R77 ;  /* 0x0024a04d01007387 */ /* 0x000fe80000100800 */
[----:B------:R-:W2:Y:S03]  /*c510*/  LDL R93, [R1+0x1fc8] ;  /* 0x001fc800015d7983 */ /* 0x000ea60000100800 */
[----:B------:R-:W-:Y:S01]  /*c520*/  @!P1 IMAD.IADD R47, R47, 0x1, -R15 ;  /* 0x000000012f2f9824 */ /* 0x000fe200078e0a0f */
[----:B------:R-:W-:-:S02]  /*c530*/  ISETP.GT.U32.AND P1, PT, R15, R43, PT ;  /* 0x0000002b0f00720c */ /* 0x000fc40003f24070 */
[----:B------:R-:W-:Y:S01]  /*c540*/  IABS R80, R76 ;  /* 0x0000004c00507213 */ /* 0x000fe20000000000 */
[----:B------:R-:W-:-:S04]  /*c550*/  @!P6 IMAD.MOV R45, RZ, RZ, -R45 ;  /* 0x000000ffff2de224 */ /* 0x000fc800078e0a2d */
[----:B------:R-:W-:-:S06]  /*c560*/  IMAD.HI.U32 R81, R16, R80, RZ ;  /* 0x0000005010517227 */ /* 0x000fcc00078e00ff */
[----:B------:R-:W-:Y:S01]  /*c570*/  @!P1 IMAD.IADD R43, R43, 0x1, -R15 ;  /* 0x000000012b2b9824 */ /* 0x000fe200078e0a0f */
[C---:B------:R-:W-:Y:S02]  /*c580*/  ISETP.GT.U32.AND P1, PT, R15.reuse, R44, PT ;  /* 0x0000002c0f00720c */ /* 0x040fe40003f24070 */
[----:B----4-:R-:W-:Y:S01]  /*c590*/  ISETP.GE.AND P6, PT, R90, RZ, PT ;  /* 0x000000ff5a00720c */ /* 0x010fe20003fc6270 */
[----:B------:R-:W-:Y:S02]  /*c5a0*/  IMAD.MOV R81, RZ, RZ, -R81 ;  /* 0x000000ffff517224 */ /* 0x000fe400078e0a51 */
[----:B-1----:R-:W-:Y:S02]  /*c5b0*/  VIADD R76, R0, 0x191 ;  /* 0x00000191004c7836 */ /* 0x002fe40000000000 */
[----:B------:R-:W-:-:S06]  /*c5c0*/  IMAD R81, R15, R81, R80 ;  /* 0x000000510f517224 */ /* 0x000fcc00078e0250 */
[----:B------:R-:W-:Y:S01]  /*c5d0*/  @!P1 IMAD.IADD R44, R44, 0x1, -R15 ;  /* 0x000000012c2c9824 */ /* 0x000fe200078e0a0f */
[----:B------:R-:W-:Y:S03]  /*c5e0*/  STL [R1+0x24a4], R76 ;  /* 0x0024a44c01007387 */ /* 0x000fe60000100800 */
[----:B------:R-:W-:Y:S01]  /*c5f0*/  @!P6 IMAD.MOV R44, RZ, RZ, -R44 ;  /* 0x000000ffff2ce224 */ /* 0x000fe200078e0a2c */
[----:B------:R0:W-:Y:S01]  /*c600*/  STL [R1+0x520], R81 ;  /* 0x0005205101007387 */ /* 0x0001e20000100800 */
[----:B------:R-:W-:Y:S02]  /*c610*/  ISETP.GT.U32.AND P2, PT, R15, R46, PT ;  /* 0x0000002e0f00720c */ /* 0x000fe40003f44070 */
[----:B------:R-:W-:Y:S01]  /*c620*/  IABS R82, R82 ;  /* 0x0000005200527213 */ /* 0x000fe20000000000 */
[----:B------:R-:W4:Y:S01]  /*c630*/  LDL R90, [R1+0x1fd4] ;  /* 0x001fd400015a7983 */ /* 0x000f220000100800 */
[----:B---3--:R-:W-:-:S03]  /*c640*/  ISETP.GE.AND P6, PT, R92, RZ, PT ;  /* 0x000000ff5c00720c */ /* 0x008fc60003fc6270 */
[----:B------:R-:W3:Y:S06]  /*c650*/  LDL R92, [R1+0x2008] ;  /* 0x00200800015c7983 */ /* 0x000eec0000100800 */
[----:B------:R-:W-:-:S05]  /*c660*/  @!P2 IMAD.IADD R46, R46, 0x1, -R15 ;  /* 0x000000012e2ea824 */ /* 0x000fca00078e0a0f */
[C---:B------:R-:W-:Y:S02]  /*c670*/  ISETP.GT.U32.AND P2, PT, R15.reuse, R46, PT ;  /* 0x0000002e0f00720c */ /* 0x040fe40003f44070 */
[----:B------:R-:W-:Y:S01]  /*c680*/  IABS R80, R77 ;  /* 0x0000004d00507213 */ /* 0x000fe20000000000 */
[----:B------:R-:W-:Y:S01]  /*c690*/  IMAD.HI.U32 R83, R16, R82, RZ ;  /* 0x0000005210537227 */ /* 0x000fe200078e00ff */
[----:B------:R-:W-:-:S09]  /*c6a0*/  ISETP.GT.U32.AND P1, PT, R15, R41, PT ;  /* 0x000000290f00720c */ /* 0x000fd20003f24070 */
[----:B------:R-:W-:-:S04]  /*c6b0*/  @!P2 IMAD.IADD R46, R46, 0x1, -R15 ;  /* 0x000000012e2ea824 */ /* 0x000fc800078e0a0f */
[----:B------:R-:W-:Y:S01]  /*c6c0*/  @!P0 IMAD.MOV R46, RZ, RZ, -R46 ;  /* 0x000000ffff2e8224 */ /* 0x000fe200078e0a2e */
[----:B------:R-:W-:Y:S01]  /*c6d0*/  ISETP.GT.U32.AND P0, PT, R15, R42, PT ;  /* 0x0000002a0f00720c */ /* 0x000fe20003f04070 */
[----:B------:R-:W-:-:S04]  /*c6e0*/  IMAD.HI.U32 R85, R16, R80, RZ ;  /* 0x0000005010557227 */ /* 0x000fc800078e00ff */
[----:B------:R-:W-:Y:S02]  /*c6f0*/  IMAD.MOV R83, RZ, RZ, -R83 ;  /* 0x000000ffff537224 */ /* 0x000fe400078e0a53 */
[----:B------:R-:W-:Y:S01]  /*c700*/  IMAD.MOV R85, RZ, RZ, -R85 ;  /* 0x000000ffff557224 */ /* 0x000fe200078e0a55 */
[----:B0-----:R-:W-:Y:S01]  /*c710*/  IABS R81, R76 ;  /* 0x0000004c00517213 */ /* 0x001fe20000000000 */
[C---:B------:R-:W-:Y:S02]  /*c720*/  IMAD R77, R15.reuse, R83, R82 ;  /* 0x000000530f4d7224 */ /* 0x040fe400078e0252 */
[----:B------:R-:W-:Y:S02]  /*c730*/  IMAD R76, R15, R85, R80 ;  /* 0x000000550f4c7224 */ /* 0x000fe400078e0250 */
[--C-:B------:R-:W-:Y:S01]  /*c740*/  @!P0 IMAD.IADD R42, R42, 0x1, -R15.reuse ;  /* 0x000000012a2a8824 */ /* 0x100fe200078e0a0f */
[----:B------:R-:W-:Y:S01]  /*c750*/  STL [R1+0x4e4], R77 ;  /* 0x0004e44d01007387 */ /* 0x000fe20000100800 */
[----:B------:R-:W-:-:S03]  /*c760*/  @!P1 IMAD.IADD R41, R41, 0x1, -R15 ;  /* 0x0000000129299824 */ /* 0x000fc600078e0a0f */
[----:B------:R0:W-:Y:S01]  /*c770*/  STL [R1+0x500], R76 ;  /* 0x0005004c01007387 */ /* 0x0001e20000100800 */
[----:B------:R-:W-:Y:S02]  /*c780*/  ISETP.GT.U32.AND P0, PT, R15, R42, PT ;  /* 0x0000002a0f00720c */ /* 0x000fe40003f04070 */
[----:B--2---:R-:W-:Y:S02]  /*c790*/  ISETP.GE.AND P1, PT, R93, RZ, PT ;  /* 0x000000ff5d00720c */ /* 0x004fe40003f26270 */
[----:B------:R-:W2:Y:S01]  /*c7a0*/  LDL R93, [R1+0x2010] ;  /* 0x00201000015d7983 */ /* 0x000ea20000100800 */
[----:B------:R-:W-:-:S04]  /*c7b0*/  IMAD.HI.U32 R84, R16, R81, RZ ;  /* 0x0000005110547227 */ /* 0x000fc800078e00ff */
[----:B------:R-:W-:-:S04]  /*c7c0*/  IMAD.MOV R84, RZ, RZ, -R84 ;  /* 0x000000ffff547224 */ /* 0x000fc800078e0a54 */
[----:B------:R-:W-:Y:S01]  /*c7d0*/  @!P0 IMAD.IADD R42, R42, 0x1, -R15 ;  /* 0x000000012a2a8824 */ /* 0x000fe200078e0a0f */
[C---:B------:R-:W-:Y:S01]  /*c7e0*/  ISETP.GT.U32.AND P0, PT, R15.reuse, R39, PT ;  /* 0x000000270f00720c */ /* 0x040fe20003f04070 */
[----:B0-----:R-:W-:Y:S02]  /*c7f0*/  IMAD R76, R15, R84, R81 ;  /* 0x000000540f4c7224 */ /* 0x001fe400078e0251 */
[C---:B------:R-:W-:Y:S02]  /*c800*/  VIADD R80, R0.reuse, 0x192 ;  /* 0x0000019200507836 */ /* 0x040fe40000000000 */
[C---:B------:R-:W-:Y:S01]  /*c810*/  VIADD R77, R0.reuse, 0x193 ;  /* 0x00000193004d7836 */ /* 0x040fe20000000000 */
[----:B------:R0:W-:Y:S04]  /*c820*/  STL [R1+0x540], R76 ;  /* 0x0005404c01007387 */ /* 0x0001e80000100800 */
[----:B------:R1:W-:Y:S01]  /*c830*/  STL [R1+0x248c], R80 ;  /* 0x00248c5001007387 */ /* 0x0003e20000100800 */
[----:B0-----:R-:W-:-:S03]  /*c840*/  VIADD R76, R0, 0x194 ;  /* 0x00000194004c7836 */ /* 0x001fc60000000000 */
[----:B------:R-:W-:Y:S01]  /*c850*/  STL [R1+0x2490], R77 ;  /* 0x0024904d01007387 */ /* 0x000fe20000100800 */
[----:B------:R-:W-:-:S03]  /*c860*/  @!P0 IMAD.IADD R39, R39, 0x1, -R15 ;  /* 0x0000000127278824 */ /* 0x000fc600078e0a0f */
[----:B------:R0:W-:Y:S01]  /*c870*/  STL [R1+0x2494], R76 ;  /* 0x0024944c01007387 */ /* 0x0001e20000100800 */
[----:B------:R-:W-:Y:S01]  /*c880*/  ISETP.GE.AND P2, PT, R91, RZ, PT ;  /* 0x000000ff5b00720c */ /* 0x000fe20003f46270 */
[----:B------:R-:W-:Y:S01]  /*c890*/  @!P1 IMAD.MOV R42, RZ, RZ, -R42 ;  /* 0x000000ffff2a9224 */ /* 0x000fe200078e0a2a */
[----:B------:R-:W-:Y:S01]  /*c8a0*/  IABS R82, R80 ;  /* 0x0000005000527213 */ /* 0x000fe20000000000 */
[----:B------:R-:W2:Y:S01]  /*c8b0*/  LDL R91, [R1+0x2028] ;  /* 0x00202800015b7983 */ /* 0x000ea20000100800 */
[----:B---3--:R-:W-:-:S03]  /*c8c0*/  ISETP.GE.AND P0, PT, R92, RZ, PT ;  /* 0x000000ff5c00720c */ /* 0x008fc60003f06270 */
[----:B------:R-:W3:Y:S06]  /*c8d0*/  LDL R92, [R1+0x202c] ;  /* 0x00202c00015c7983 */ /* 0x000eec0000100800 */
[----:B------:R-:W-:Y:S01]  /*c8e0*/  @!P2 IMAD.MOV R47, RZ, RZ, -R47 ;  /* 0x000000ffff2fa224 */ /* 0x000fe200078e0a2f */
[C---:B------:R-:W-:Y:S02]  /*c8f0*/  ISETP.GT.U32.AND P2, PT, R15.reuse, R43, PT ;  /* 0x0000002b0f00720c */ /* 0x040fe40003f44070 */
[----:B------:R-:W-:-:S11]  /*c900*/  ISETP.GT.U32.AND P1, PT, R15, R38, PT ;  /* 0x000000260f00720c */ /* 0x000fd60003f24070 */
[--C-:B------:R-:W-:Y:S01]  /*c910*/  @!P2 IMAD.IADD R43, R43, 0x1, -R15.reuse ;  /* 0x000000012b2ba824 */ /* 0x100fe200078e0a0f */
[C---:B------:R-:W-:Y:S01]  /*c920*/  ISETP.GT.U32.AND P2, PT, R15.reuse, R40, PT ;  /* 0x000000280f00720c */ /* 0x040fe20003f44070 */
[----:B------:R-:W-:Y:S01]  /*c930*/  @!P1 IMAD.IADD R38, R38, 0x1, -R15 ;  /* 0x0000000126269824 */ /* 0x000fe200078e0a0f */
[----:B------:R-:W-:Y:S01]  /*c940*/  ISETP.GT.U32.AND P1, PT, R15, R39, PT ;  /* 0x000000270f00720c */ /* 0x000fe20003f24070 */
[----:B------:R-:W-:-:S10]  /*c950*/  IMAD.HI.U32 R84, R16, R82, RZ ;  /* 0x0000005210547227 */ /* 0x000fd400078e00ff */
[----:B------:R-:W-:Y:S01]  /*c960*/  @!P2 IMAD.IADD R40, R40, 0x1, -R15 ;  /* 0x000000012828a824 */ /* 0x000fe200078e0a0f */
[C---:B------:R-:W-:Y:S01]  /*c970*/  ISETP.GT.U32.AND P2, PT, R15.reuse, R41, PT ;  /* 0x000000290f00720c */ /* 0x040fe20003f44070 */
[----:B------:R-:W-:Y:S01]  /*c980*/  IMAD.MOV R84, RZ, RZ, -R84 ;  /* 0x000000ffff547224 */ /* 0x000fe200078e0a54 */
[----:B-1----:R-:W-:Y:S01]  /*c990*/  IABS R80, R76 ;  /* 0x0000004c00507213 */ /* 0x002fe20000000000 */
[----:B------:R-:W-:Y:S02]  /*c9a0*/  @!P6 IMAD.MOV R43, RZ, RZ, -R43 ;  /* 0x000000ffff2be224 */ /* 0x000fe400078e0a2b */
[C---:B0-----:R-:W-:Y:S01]  /*c9b0*/  IMAD R76, R15.reuse, R84, R82 ;  /* 0x000000540f4c7224 */ /* 0x041fe200078e0252 */
[----:B------:R-:W-:Y:S01]  /*c9c0*/  ISETP.GT.U32.AND P6, PT, R15, R40, PT ;  /* 0x000000280f00720c */ /* 0x000fe20003fc4070 */
[----:B------:R-:W-:-:S06]  /*c9d0*/  @!P1 IMAD.IADD R39, R39, 0x1, -R15 ;  /* 0x0000000127279824 */ /* 0x000fcc00078e0a0f */
[----:B------:R-:W-:Y:S01]  /*c9e0*/  @!P2 IMAD.IADD R41, R41, 0x1, -R15 ;  /* 0x000000012929a824 */ /* 0x000fe200078e0a0f */
[----:B----4-:R-:W-:Y:S02]  /*c9f0*/  ISETP.GE.AND P2, PT, R90, RZ, PT ;  /* 0x000000ff5a00720c */ /* 0x010fe40003f46270 */
[----:B------:R-:W4:Y:S01]  /*ca00*/  LDL R90, [R1+0x2044] ;  /* 0x00204400015a7983 */ /* 0x000f220000100800 */
[----:B--2---:R-:W-:-:S03]  /*ca10*/  ISETP.GE.AND P1, PT, R93, RZ, PT ;  /* 0x000000ff5d00720c */ /* 0x004fc60003f26270 */
[----:B------:R0:W-:Y:S04]  /*ca20*/  STL [R1+0x518], R76 ;  /* 0x0005184c01007387 */ /* 0x0001e80000100800 */
[----:B------:R-:W2:Y:S01]  /*ca30*/  LDL R93, [R1+0x206c] ;  /* 0x00206c00015d7983 */ /* 0x000ea20000100800 */
[----:B------:R-:W-:Y:S01]  /*ca40*/  IABS R81, R77 ;  /* 0x0000004d00517213 */ /* 0x000fe20000000000 */
[----:B------:R-:W-:-:S04]  /*ca50*/  @!P6 IMAD.IADD R40, R40, 0x1, -R15 ;  /* 0x000000012828e824 */ /* 0x000fc800078e0a0f */
[----:B------:R-:W-:-:S04]  /*ca60*/  IMAD.HI.U32 R83, R16, R81, RZ ;  /* 0x0000005110537227 */ /* 0x000fc800078e00ff */
[----:B------:R-:W-:Y:S01]  /*ca70*/  @!P0 IMAD.MOV R40, RZ, RZ, -R40 ;  /* 0x000000ffff288224 */ /* 0x000fe200078e0a28 */
[----:B------:R-:W-:Y:S01]  /*ca80*/  ISETP.GT.U32.AND P0, PT, R15, R36, PT ;  /* 0x000000240f00720c */ /* 0x000fe20003f04070 */
[----:B------:R-:W-:Y:S02]  /*ca90*/  IMAD.MOV R83, RZ, RZ, -R83 ;  /* 0x000000ffff537224 */ /* 0x000fe400078e0a53 */
[----:B------:R-:W-:-:S04]  /*caa0*/  IMAD.HI.U32 R85, R16, R80, RZ ;  /* 0x0000005010557227 */ /* 0x000fc800078e00ff */
[----:B0-----:R-:W-:Y:S02]  /*cab0*/  IMAD R76, R15, R83, R81 ;  /* 0x000000530f4c7224 */ /* 0x001fe400078e0251 */
[----:B------:R-:W-:-:S03]  /*cac0*/  IMAD.MOV R85, RZ, RZ, -R85 ;  /* 0x000000ffff557224 */ /* 0x000fc600078e0a55 */
[----:B------:R0:W-:Y:S01]  /*cad0*/  STL [R1+0x510], R76 ;  /* 0x0005104c01007387 */ /* 0x0001e20000100800 */
[----:B------:R-:W-:Y:S02]  /*cae0*/  IMAD R77, R15, R85, R80 ;  /* 0x000000550f4d7224 */ /* 0x000fe400078e0250 */
[----:B------:R-:W-:-:S03]  /*caf0*/  @!P0 IMAD.IADD R36, R36, 0x1, -R15 ;  /* 0x0000000124248824 */ /* 0x000fc600078e0a0f */
[----:B------:R1:W-:Y:S01]  /*cb00*/  STL [R1+0x4fc], R77 ;  /* 0x0004fc4d01007387 */ /* 0x0003e20000100800 */
[----:B0-----:R-:W-:-:S05]  /*cb10*/  VIADD R76, R0, 0x195 ;  /* 0x00000195004c7836 */ /* 0x001fca0000000000 */
[----:B------:R0:W-:Y:S01]  /*cb20*/  STL [R1+0x2484], R76 ;  /* 0x0024844c01007387 */ /* 0x0001e20000100800 */
[----:B---3--:R-:W-:-:S03]  /*cb30*/  ISETP.GE.AND P0, PT, R92, RZ, PT ;  /* 0x000000ff5c00720c */ /* 0x008fc60003f06270 */
[----:B------:R-:W3:Y:S01]  /*cb40*/  LDL R92, [R1+0x2080] ;  /* 0x00208000015c7983 */ /* 0x000ee20000100800 */
[----:B------:R-:W-:Y:S01]  /*cb50*/  @!P2 IMAD.MOV R41, RZ, RZ, -R41 ;  /* 0x000000ffff29a224 */ /* 0x000fe200078e0a29 */
[----:B------:R-:W-:-:S13]  /*cb60*/  ISETP.GT.U32.AND P2, PT, R15, R38, PT ;  /* 0x000000260f00720c */ /* 0x000fda0003f44070 */
[----:B------:R-:W-:Y:S01]  /*cb70*/  @!P2 IMAD.IADD R38, R38, 0x1, -R15 ;  /* 0x000000012626a824 */ /* 0x000fe200078e0a0f */
[C---:B------:R-:W-:Y:S01]  /*cb80*/  ISETP.GT.U32.AND P2, PT, R15.reuse, R35, PT ;  /* 0x000000230f00720c */ /* 0x040fe20003f44070 */
[----:B------:R-:W-:Y:S01]  /*cb90*/  @!P1 IMAD.MOV R39, RZ, RZ, -R39 ;  /* 0x000000ffff279224 */ /* 0x000fe200078e0a27 */
[----:B------:R-:W-:-:S11]  /*cba0*/  ISETP.GT.U32.AND P1, PT, R15, R36, PT ;  /* 0x000000240f00720c */ /* 0x000fd60003f24070 */
[----:B------:R-:W-:-:S05]  /*cbb0*/  @!P2 IMAD.IADD R35, R35, 0x1, -R15 ;  /* 0x000000012323a824 */ /* 0x000fca00078e0a0f */
[----:B------:R-:W-:Y:S01]  /*cbc0*/  ISETP.GT.U32.AND P2, PT, R15, R35, PT ;  /* 0x000000230f00720c */ /* 0x000fe20003f44070 */
[C---:B-1----:R-:W-:Y:S01]  /*cbd0*/  VIADD R77, R0.reuse, 0x196 ;  /* 0x00000196004d7836 */ /* 0x042fe20000000000 */
[----:B------:R-:W-:Y:S01]  /*cbe0*/  IABS R82, R76 ;  /* 0x0000004c00527213 */ /* 0x000fe20000000000 */
[----:B0-----:R-:W-:Y:S02]  /*cbf0*/  VIADD R76, R0, 0x197 ;  /* 0x00000197004c7836 */ /* 0x001fe40000000000 */
[----:B------:R-:W-:Y:S01]  /*cc00*/  @!P1 IMAD.IADD R36, R36, 0x1, -R15 ;  /* 0x0000000124249824 */ /* 0x000fe200078e0a0f */
[----:B------:R-:W-:Y:S04]  /*cc10*/  STL [R1+0x2480], R77 ;  /* 0x0024804d01007387 */ /* 0x000fe80000100800 */
[----:B------:R0:W-:Y:S01]  /*cc20*/  STL [R1+0x2488], R76 ;  /* 0x0024884c01007387 */ /* 0x0001e20000100800 */
[----:B----4-:R-:W-:-:S02]  /*cc30*/  ISETP.GE.AND P1, PT, R90, RZ, PT ;  /* 0x000000ff5a00720c */ /* 0x010fc40003f26270 */
[----:B------:R-:W-:Y:S01]  /*cc40*/  @!P2 IMAD.IADD R35, R35, 0x1, -R15 ;  /* 0x000000012323a824 */ /* 0x000fe200078e0a0f */
[----:B------:R-:W4:Y:S01]  /*cc50*/  LDL R90, [R1+0x208c] ;  /* 0x00208c00015a7983 */ /* 0x000f220000100800 */
[----:B--2---:R-:W-:-:S03]  /*cc60*/  ISETP.GE.AND P2, PT, R93, RZ, PT ;  /* 0x000000ff5d00720c */ /* 0x004fc60003f46270 */
[----:B------:R-:W2:Y:S01]  /*cc70*/  LDL R93, [R1+0x2094] ;  /* 0x00209400015d7983 */ /* 0x000ea20000100800 */
[----:B------:R-:W-:Y:S01]  /*cc80*/  IMAD.HI.U32 R84, R16, R82, RZ ;  /* 0x0000005210547227 */ /* 0x000fe200078e00ff */
[----:B------:R-:W-:-:S03]  /*cc90*/  IABS R80, R77 ;  /* 0x0000004d00507213 */ /* 0x000fc60000000000 */
[----:B------:R-:W-:Y:S01]  /*cca0*/  IMAD.MOV R84, RZ, RZ, -R84 ;  /* 0x000000ffff547224 */ /* 0x000fe200078e0a54 */
[----:B------:R-:W-:Y:S01]  /*ccb0*/  IABS R81, R76 ;  /* 0x0000004c00517213 */ /* 0x000fe20000000000 */
[----:B------:R-:W-:-:S04]  /*ccc0*/  IMAD.HI.U32 R83, R16, R80, RZ ;  /* 0x0000005010537227 */ /* 0x000fc800078e00ff */
[----:B0-----:R-:W-:Y:S02]  /*ccd0*/  IMAD R76, R15, R84, R82 ;  /* 0x000000540f4c7224 */ /* 0x001fe400078e0252 */
[----:B------:R-:W-:-:S03]  /*cce0*/  IMAD.MOV R83, RZ, RZ, -R83 ;  /* 0x000000ffff537224 */ /* 0x000fc600078e0a53 */
[----:B------:R0:W-:Y:S01]  /*ccf0*/  STL [R1+0x530], R76 ;  /* 0x0005304c01007387 */ /* 0x0001e20000100800 */
[----:B------:R-:W-:Y:S02]  /*cd00*/  @!P2 IMAD.MOV R35, RZ, RZ, -R35 ;  /* 0x000000ffff23a224 */ /* 0x000fe400078e0a23 */
[----:B0-----:R-:W-:-:S05]  /*cd10*/  IMAD R76, R15, R83, R80 ;  /* 0x000000530f4c7224 */ /* 0x001fca00078e0250 */
[----:B------:R0:W-:Y:S01]  /*cd20*/  STL [R1+0x51c], R76 ;  /* 0x00051c4c01007387 */ /* 0x0001e20000100800 */
[----:B------:R-:W-:Y:S02]  /*cd30*/  ISETP.GT.U32.AND P6, PT, R15, R37, PT ;  /* 0x000000250f00720c */ /* 0x000fe40003fc4070 */
[----:B---3--:R-:W-:Y:S02]  /*cd40*/  ISETP.GE.AND P2, PT, R92, RZ, PT ;  /* 0x000000ff5c00720c */ /* 0x008fe40003f46270 */
[----:B------:R-:W3:Y:S09]  /*cd50*/  LDL R92, [R1+0x2090] ;  /* 0x00209000015c7983 */ /* 0x000ef20000100800 */
[----:B------:R-:W-:-:S05]  /*cd60*/  @!P6 IMAD.IADD R37, R37, 0x1, -R15 ;  /* 0x000000012525e824 */ /* 0x000fca00078e0a0f */
[----:B------:R-:W-:-:S13]  /*cd70*/  ISETP.GT.U32.AND P6, PT, R15, R37, PT ;  /* 0x000000250f00720c */ /* 0x000fda0003fc4070 */
[----:B------:R-:W-:-:S04]  /*cd80*/  @!P6 IMAD.IADD R37, R37, 0x1, -R15 ;  /* 0x000000012525e824 */ /* 0x000fc800078e0a0f */
[----:B------:R-:W-:Y:S01]  /*cd90*/  @!P0 IMAD.MOV R37, RZ, RZ, -R37 ;  /* 0x000000ffff258224 */ /* 0x000fe200078e0a25 */
[----:B------:R-:W-:Y:S01]  /*cda0*/  ISETP.GT.U32.AND P0, PT, R15, R33, PT ;  /* 0x000000210f00720c */ /* 0x000fe20003f04070 */
[----:B------:R-:W-:-:S04]  /*cdb0*/  IMAD.HI.U32 R82, R16, R81, RZ ;  /* 0x0000005110527227 */ /* 0x000fc800078e00ff */
[----:B------:R-:W-:Y:S02]  /*cdc0*/  IMAD.MOV R82, RZ, RZ, -R82 ;  /* 0x000000ffff527224 */ /* 0x000fe400078e0a52 */
[----:B------:R-:W-:Y:S01]  /*cdd0*/  @!P1 IMAD.MOV R36, RZ, RZ, -R36 ;  /* 0x000000ffff249224 */ /* 0x000fe200078e0a24 */
[----:B------:R-:W-:-:S05]  /*cde0*/  ISETP.GT.U32.AND P1, PT, R15, R32, PT ;  /* 0x000000200f00720c */ /* 0x000fca0003f24070 */
[----:B------:R-:W-:Y:S02]  /*cdf0*/  @!P0 IMAD.IADD R33, R33, 0x1, -R15 ;  /* 0x0000000121218824 */ /* 0x000fe400078e0a0f */
[----:B0-----:R-:W-:-:S03]  /*ce00*/  IMAD R76, R15, R82, R81 ;  /* 0x000000520f4c7224 */ /* 0x001fc600078e0251 */
[----:B------:R-:W-:Y:S01]  /*ce10*/  ISETP.GT.U32.AND P0, PT, R15, R33, PT ;  /* 0x000000210f00720c */ /* 0x000fe20003f04070 */
[C---:B------:R-:W-:Y:S01]  /*ce20*/  VIADD R80, R0.reuse, 0x198 ;  /* 0x0000019800507836 */ /* 0x040fe20000000000 */
[----:B------:R0:W-:Y:S01]  /*ce30*/  STL [R1+0x514], R76 ;  /* 0x0005144c01007387 */ /* 0x0001e20000100800 */
[----:B------:R-:W-:Y:S02]  /*ce40*/  VIADD R77, R0, 0x199 ;  /* 0x00000199004d7836 */ /* 0x000fe40000000000 */
[----:B------:R-:W-:Y:S01]  /*ce50*/  @!P1 IMAD.IADD R32, R32, 0x1, -R15 ;  /* 0x0000000120209824 */ /* 0x000fe200078e0a0f */
[----:B------:R-:W-:Y:S01]  /*ce60*/  STL [R1+0x2474], R80 ;  /* 0x0024745001007387 */ /* 0x000fe20000100800 */
[----:B0-----:R-:W-:-:S03]  /*ce70*/  VIADD R76, R0, 0x19a ;  /* 0x0000019a004c7836 */ /* 0x001fc60000000000 */
[----:B------:R-:W-:Y:S03]  /*ce80*/  STL [R1+0x2478], R77 ;  /* 0x0024784d01007387 */ /* 0x000fe60000100800 */
[----:B------:R-:W-:Y:S01]  /*ce90*/  @!P0 IMAD.IADD R33, R33, 0x1, -R15 ;  /* 0x0000000121218824 */ /* 0x000fe200078e0a0f */
[----:B--2---:R-:W-:Y:S01]  /*cea0*/  ISETP.GE.AND P1, PT, R93, RZ, PT ;  /* 0x000000ff5d00720c */ /* 0x004fe20003f26270 */
[----:B------:R0:W-:Y:S01]  /*ceb0*/  STL [R1+0x247c], R76 ;  /* 0x00247c4c01007387 */ /* 0x0001e20000100800 */
[----:B----4-:R-:W-:-:S03]  /*cec0*/  ISETP.GE.AND P0, PT, R90, RZ, PT ;  /* 0x000000ff5a00720c */ /* 0x010fc60003f06270 */
[----:B------:R-:W2:Y:S01]  /*ced0*/  LDL R93, [R1+0x2098] ;  /* 0x00209800015d7983 */ /* 0x000ea20000100800 */
[----:B------:R-:W-:Y:S02]  /*cee0*/  IABS R82, R80 ;  /* 0x0000005000527213 */ /* 0x000fe40000000000 */
[----:B------:R-:W-:Y:S01]  /*cef0*/  IABS R81, R76 ;  /* 0x0000004c00517213 */ /* 0x000fe20000000000 */
[----:B------:R-:W4:Y:S02]  /*cf00*/  LDL R90, [R1+0x209c] ;  /* 0x00209c00015a7983 */ /* 0x000f240000100800 */
[----:B------:R-:W-:-:S04]  /*cf10*/  IMAD.HI.U32 R83, R16, R82, RZ ;  /* 0x0000005210537227 */ /* 0x000fc800078e00ff */
[----:B------:R-:W-:Y:S01]  /*cf20*/  @!P0 IMAD.MOV R33, RZ, RZ, -R33 ;  /* 0x000000ffff218224 */ /* 0x000fe200078e0a21 */
[----:B------:R-:W-:Y:S01]  /*cf30*/  ISETP.GT.U32.AND P0, PT, R15, R30, PT ;  /* 0x0000001e0f00720c */ /* 0x000fe20003f04070 */
[----:B------:R-:W-:-:S04]  /*cf40*/  IMAD.MOV R83, RZ, RZ, -R83 ;  /* 0x000000ffff537224 */ /* 0x000fc800078e0a53 */
[----:B0-----:R-:W-:-:S05]  /*cf50*/  IMAD R76, R15, R83, R82 ;  /* 0x000000530f4c7224 */ /* 0x001fca00078e0252 */
[----:B------:R0:W-:Y:S03]  /*cf60*/  STL [R1+0x54c], R76 ;  /* 0x00054c4c01007387 */ /* 0x0001e60000100800 */
[----:B------:R-:W-:Y:S01]  /*cf70*/  @!P0 IMAD.IADD R30, R30, 0x1, -R15 ;  /* 0x000000011e1e8824 */ /* 0x000fe200078e0a0f */
[----:B------:R-:W-:-:S13]  /*cf80*/  ISETP.GE.AND P6, PT, R91, RZ, PT ;  /* 0x000000ff5b00720c */ /* 0x000fda0003fc6270 */
[----:B------:R-:W-:Y:S01]  /*cf90*/  @!P6 IMAD.MOV R38, RZ, RZ, -R38 ;  /* 0x000000ffff26e224 */ /* 0x000fe200078e0a26 */
[----:B------:R-:W-:Y:S02]  /*cfa0*/  ISETP.GT.U32.AND P6, PT, R15, R34, PT ;  /* 0x000000220f00720c */ /* 0x000fe40003fc4070 */
[----:B---3--:R-:W-:Y:S02]  /*cfb0*/  ISETP.GE.AND P0, PT, R92, RZ, PT ;  /* 0x000000ff5c00720c */ /* 0x008fe40003f06270 */
[----:B------:R-:W3:Y:S09]  /*cfc0*/  LDL R92, [R1+0x20a0] ;  /* 0x0020a000015c7983 */ /* 0x000ef20000100800 */
[----:B------:R-:W-:-:S05]  /*cfd0*/  @!P6 IMAD.IADD R34, R34, 0x1, -R15 ;  /* 0x000000012222e824 */ /* 0x000fca00078e0a0f */
[----:B------:R-:W-:-:S13]  /*cfe0*/  ISETP.GT.U32.AND P6, PT, R15, R34, PT ;  /* 0x000000220f00720c */ /* 0x000fda0003fc4070 */
[----:B------:R-:W-:Y:S01]  /*cff0*/  @!P6 IMAD.IADD R34, R34, 0x1, -R15 ;  /* 0x000000012222e824 */ /* 0x000fe200078e0a0f */
[----:B------:R-:W-:-:S03]  /*d000*/  ISETP.GT.U32.AND P6, PT, R15, R31, PT ;  /* 0x0000001f0f00720c */ /* 0x000fc60003fc4070 */
[----:B------:R-:W-:-:S10]  /*d010*/  @!P2 IMAD.MOV R34, RZ, RZ, -R34 ;  /* 0x000000ffff22a224 */ /* 0x000fd400078e0a22 */
[----:B------:R-:W-:-:S05]  /*d020*/  @!P6 IMAD.IADD R31, R31, 0x1, -R15 ;  /* 0x000000011f1fe824 */ /* 0x000fca00078e0a0f */
[C---:B------:R-:W-:Y:S02]  /*d030*/  ISETP.GT.U32.AND P6, PT, R15.reuse, R31, PT ;  /* 0x0000001f0f00720c */ /* 0x040fe40003fc4070 */
[----:B------:R-:W-:Y:S02]  /*d040*/  ISETP.GT.U32.AND P2, PT, R15, R32, PT ;  /* 0x000000200f00720c */ /* 0x000fe40003f44070 */
[----:B------:R-:W-:Y:S01]  /*d050*/  IABS R80, R77 ;  /* 0x0000004d00507213 */ /* 0x000fe20000000000 */
[----:B------:R-:W-:-:S04]  /*d060*/  IMAD.HI.U32 R85, R16, R81, RZ ;  /* 0x0000005110557227 */ /* 0x000fc800078e00ff */
[----:B------:R-:W-:-:S04]  /*d070*/  IMAD.HI.U32 R84, R16, R80, RZ ;  /* 0x0000005010547227 */ /* 0x000fc800078e00ff */
[----:B------:R-:W-:Y:S02]  /*d080*/  @!P6 IMAD.IADD R31, R31, 0x1, -R15 ;  /* 0x000000011f1fe824 */ /* 0x000fe400078e0a0f */
[----:B------:R-:W-:Y:S02]  /*d090*/  IMAD.MOV R84, RZ, RZ, -R84 ;  /* 0x000000ffff547224 */ /* 0x000fe400078e0a54 */
[----:B------:R-:W-:Y:S02]  /*d0a0*/  IMAD.MOV R85, RZ, RZ, -R85 ;  /* 0x000000ffff557224 */ /* 0x000fe400078e0a55 */
[----:B------:R-:W-:Y:S01]  /*d0b0*/  @!P0 IMAD.MOV R31, RZ, RZ, -R31 ;  /* 0x000000ffff1f8224 */ /* 0x000fe200078e0a1f */
[C---:B------:R-:W-:Y:S01]  /*d0c0*/  ISETP.GT.U32.AND P0, PT, R15.reuse, R27, PT ;  /* 0x0000001b0f00720c */ /* 0x040fe20003f04070 */
[----:B------:R-:W-:Y:S01]  /*d0d0*/  @!P2 IMAD.IADD R32, R32, 0x1, -R15 ;  /* 0x000000012020a824 */ /* 0x000fe200078e0a0f */
[C---:B------:R-:W-:Y:S01]  /*d0e0*/  ISETP.GT.U32.AND P2, PT, R15.reuse, R29, PT ;  /* 0x0000001d0f00720c */ /* 0x040fe20003f44070 */
[----:B------:R-:W-:-:S02]  /*d0f0*/  IMAD R77, R15, R84, R80 ;  /* 0x000000540f4d7224 */ /* 0x000fc400078e0250 */
[----:B0-----:R-:W-:Y:S02]  /*d100*/  IMAD R76, R15, R85, R81 ;  /* 0x000000550f4c7224 */ /* 0x001fe400078e0251 */
[C---:B------:R-:W-:Y:S01]  /*d110*/  VIADD R80, R0.reuse, 0x19b ;  /* 0x0000019b00507836 */ /* 0x040fe20000000000 */
[----:B------:R0:W-:Y:S04]  /*d120*/  STL [R1+0x52c], R77 ;  /* 0x00052c4d01007387 */ /* 0x0001e80000100800 */
[----:B------:R1:W-:Y:S01]  /*d130*/  STL [R1+0x558], R76 ;  /* 0x0005584c01007387 */ /* 0x0003e20000100800 */
[----:B------:R-:W-:Y:S02]  /*d140*/  @!P0 IMAD.IADD R27, R27, 0x1, -R15 ;  /* 0x000000011b1b8824 */ /* 0x000fe400078e0a0f */
[C---:B0-----:R-:W-:Y:S01]  /*d150*/  VIADD R77, R0.reuse, 0x19c ;  /* 0x0000019c004d7836 */ /* 0x041fe20000000000 */
[----:B------:R0:W-:Y:S01]  /*d160*/  STL [R1+0x2468], R80 ;  /* 0x0024685001007387 */ /* 0x0001e20000100800 */
[----:B-1----:R-:W-:-:S03]  /*d170*/  VIADD R76, R0, 0x19d ;  /* 0x0000019d004c7836 */ /* 0x002fc60000000000 */
[----:B------:R1:W-:Y:S01]  /*d180*/  STL [R1+0x246c], R77 ;  /* 0x00246c4d01007387 */ /* 0x0003e20000100800 */
[----:B------:R-:W-:Y:S01]  /*d190*/  @!P2 IMAD.IADD R29, R29, 0x1, -R15 ;  /* 0x000000011d1da824 */ /* 0x000fe200078e0a0f */
[----:B--2---:R-:W-:Y:S02]  /*d1a0*/  ISETP.GE.AND P0, PT, R93, RZ, PT ;  /* 0x000000ff5d00720c */ /* 0x004fe40003f06270 */
[----:B------:R2:W-:Y:S01]  /*d1b0*/  STL [R1+0x2470], R76 ;  /* 0x0024704c01007387 */ /* 0x0005e20000100800 */
[----:B------:R-:W-:-:S03]  /*d1c0*/  ISETP.GT.U32.AND P2, PT, R15, R30, PT ;  /* 0x0000001e0f00720c */ /* 0x000fc60003f44070 */
[----:B------:R-:W2:Y:S10]  /*d1d0*/  LDL R93, [R1+0x207c] ;  /* 0x00207c00015d7983 */ /* 0x000eb40000100800 */
[----:B------:R-:W-:Y:S01]  /*d1e0*/  @!P2 IMAD.IADD R30, R30, 0x1, -R15 ;  /* 0x000000011e1ea824 */ /* 0x000fe200078e0a0f */
[----:B------:R-:W-:-:S13]  /*d1f0*/  ISETP.GT.U32.AND P2, PT, R15, R26, PT ;  /* 0x0000001a0f00720c */ /* 0x000fda0003f44070 */
[----:B------:R-:W-:Y:S01]  /*d200*/  @!P2 IMAD.IADD R26, R26, 0x1, -R15 ;  /* 0x000000011a1aa824 */ /* 0x000fe200078e0a0f */
[----:B---3--:R-:W-:Y:S02]  /*d210*/  ISETP.GE.AND P2, PT, R92, RZ, PT ;  /* 0x000000ff5c00720c */ /* 0x008fe40003f46270 */
[----:B------:R-:W3:Y:S01]  /*d220*/  LDL R92, [R1+0x2078] ;  /* 0x00207800015c7983 */ /* 0x000ee20000100800 */
[C---:B------:R-:W-:Y:S01]  /*d230*/  ISETP.GT.U32.AND P6, PT, R15.reuse, R28, PT ;  /* 0x0000001c0f00720c */ /* 0x040fe20003fc4070 */
[----:B------:R-:W-:Y:S01]  /*d240*/  @!P1 IMAD.MOV R32, RZ, RZ, -R32 ;  /* 0x000000ffff209224 */ /* 0x000fe200078e0a20 */
[----:B------:R-:W-:-:S11]  /*d250*/  ISETP.GT.U32.AND P1, PT, R15, R29, PT ;  /* 0x0000001d0f00720c */ /* 0x000fd60003f24070 */
[----:B------:R-:W-:-:S05]  /*d260*/  @!P6 IMAD.IADD R28, R28, 0x1, -R15 ;  /* 0x000000011c1ce824 */ /* 0x000fca00078e0a0f */
[----:B------:R-:W-:Y:S02]  /*d270*/  ISETP.GT.U32.AND P6, PT, R15, R28, PT ;  /* 0x0000001c0f00720c */ /* 0x000fe40003fc4070 */
[----:B0-----:R-:W-:Y:S01]  /*d280*/  IABS R80, R80 ;  /* 0x0000005000507213 */ /* 0x001fe20000000000 */
[----:B------:R-:W-:Y:S01]  /*d290*/  @!P1 IMAD.IADD R29, R29, 0x1, -R15 ;  /* 0x000000011d1d9824 */ /* 0x000fe200078e0a0f */
[----:B------:R-:W-:Y:S02]  /*d2a0*/  IABS R81, R77 ;  /* 0x0000004d00517213 */ /* 0x000fe40000000000 */
[----:B----4-:R-:W-:-:S07]  /*d2b0*/  ISETP.GE.AND P1, PT, R90, RZ, PT ;  /* 0x000000ff5a00720c */ /* 0x010fce0003f26270 */
[----:B------:R-:W-:Y:S01]  /*d2c0*/  @!P6 IMAD.IADD R28, R28, 0x1, -R15 ;  /* 0x000000011c1ce824 */ /* 0x000fe200078e0a0f */
[----:B------:R-:W-:Y:S01]  /*d2d0*/  ISETP.GT.U32.AND P6, PT, R15, R25, PT ;  /* 0x000000190f00720c */ /* 0x000fe20003fc4070 */
[----:B------:R-:W4:Y:S01]  /*d2e0*/  LDL R90, [R1+0x2074] ;  /* 0x00207400015a7983 */ /* 0x000f220000100800 */
[----:B------:R-:W-:Y:S01]  /*d2f0*/  IMAD.HI.U32 R84, R16, R80, RZ ;  /* 0x0000005010547227 */ /* 0x000fe200078e00ff */
[----:B------:R-:W-:-:S03]  /*d300*/  IABS R82, R76 ;  /* 0x0000004c00527213 */ /* 0x000fc60000000000 */
[----:B------:R-:W-:-:S04]  /*d310*/  IMAD.HI.U32 R83, R16, R81, RZ ;  /* 0x0000005110537227 */ /* 0x000fc800078e00ff */
[----:B------:R-:W-:Y:S02]  /*d320*/  IMAD.MOV R84, RZ, RZ, -R84 ;  /* 0x000000ffff547224 */ /* 0x000fe400078e0a54 */
[----:B------:R-:W-:Y:S02]  /*d330*/  IMAD.MOV R83, RZ, RZ, -R83 ;  /* 0x000000ffff537224 */ /* 0x000fe400078e0a53 */
[----:B------:R-:W-:-:S04]  /*d340*/  IMAD.HI.U32 R85, R16, R82, RZ ;  /* 0x0000005210557227 */ /* 0x000fc800078e00ff */
[----:B------:R-:W-:Y:S02]  /*d350*/  @!P6 IMAD.IADD R25, R25, 0x1, -R15 ;  /* 0x000000011919e824 */ /* 0x000fe400078e0a0f */
[C---:B-1----:R-:W-:Y:S02]  /*d360*/  IMAD R77, R15.reuse, R84, R80 ;  /* 0x000000540f4d7224 */ /* 0x042fe400078e0250 */
[C---:B--2---:R-:W-:Y:S02]  /*d370*/  IMAD R76, R15.reuse, R83, R81 ;  /* 0x000000530f4c7224 */ /* 0x044fe400078e0251 */
[----:B------:R-:W-:Y:S02]  /*d380*/  IMAD.MOV R85, RZ, RZ, -R85 ;  /* 0x000000ffff557224 */ /* 0x000fe400078e0a55 */
[----:B------:R-:W-:Y:S01]  /*d390*/  @!P0 IMAD.MOV R29, RZ, RZ, -R29 ;  /* 0x000000ffff1d8224 */ /* 0x000fe200078e0a1d */
[----:B------:R-:W-:Y:S01]  /*d3a0*/  ISETP.GT.U32.AND P0, PT, R15, R25, PT ;  /* 0x000000190f00720c */ /* 0x000fe20003f04070 */
[----:B------:R-:W-:Y:S04]  /*d3b0*/  STL [R1+0x524], R77 ;  /* 0x0005244d01007387 */ /* 0x000fe80000100800 */
[----:B------:R0:W-:Y:S01]  /*d3c0*/  STL [R1+0x53c], R76 ;  /* 0x00053c4c01007387 */ /* 0x0001e20000100800 */
[----:B------:R-:W-:-:S02]  /*d3d0*/  VIADD R80, R0, 0x19e ;  /* 0x0000019e00507836 */ /* 0x000fc40000000000 */
[----:B0-----:R-:W-:Y:S02]  /*d3e0*/  IMAD R76, R15, R85, R82 ;  /* 0x000000550f4c7224 */ /* 0x001fe400078e0252 */
[----:B------:R-:W-:-:S03]  /*d3f0*/  VIADD R77, R0, 0x19f ;  /* 0x0000019f004d7836 */ /* 0x000fc60000000000 */
[----:B------:R0:W-:Y:S01]  /*d400*/  STL [R1+0x564], R76 ;  /* 0x0005644c01007387 */ /* 0x0001e20000100800 */
[----:B------:R-:W-:-:S03]  /*d410*/  @!P0 IMAD.IADD R25, R25, 0x1, -R15 ;  /* 0x0000000119198824 */ /* 0x000fc600078e0a0f */
[----:B------:R1:W-:Y:S01]  /*d420*/  STL [R1+0x245c], R80 ;  /* 0x00245c5001007387 */ /* 0x0003e20000100800 */
[----:B0-----:R-:W-:-:S03]  /*d430*/  VIADD R76, R0, 0x1a0 ;  /* 0x000001a0004c7836 */ /* 0x001fc60000000000 */
[----:B------:R0:W-:Y:S01]  /*d440*/  STL [R1+0x2460], R77 ;  /* 0x0024604d01007387 */ /* 0x0001e20000100800 */
[----:B------:R-:W-:-:S03]  /*d450*/  ISETP.GE.AND P0, PT, R93, RZ, PT ;  /* 0x000000ff5d00720c */ /* 0x000fc60003f06270 */
[----:B------:R2:W-:Y:S04]  /*d460*/  STL [R1+0x2464], R76 ;  /* 0x0024644c01007387 */ /* 0x0005e80000100800 */
[----:B------:R-:W2:Y:S01]  /*d470*/  LDL R93, [R1+0x2088] ;  /* 0x00208800015d7983 */ /* 0x000ea20000100800 */
[----:B------:R-:W-:Y:S01]  /*d480*/  @!P2 IMAD.MOV R28, RZ, RZ, -R28 ;  /* 0x000000ffff1ca224 */ /* 0x000fe200078e0a1c */
[----:B------:R-:W-:-:S13]  /*d490*/  ISETP.GT.U32.AND P2, PT, R15, R24, PT ;  /* 0x000000180f00720c */ /* 0x000fda0003f44070 */
[----:B------:R-:W-:Y:S01]  /*d4a0*/  @!P2 IMAD.IADD R24, R24, 0x1, -R15 ;  /* 0x000000011818a824 */ /* 0x000fe200078e0a0f */
[----:B---3--:R-:W-:Y:S02]  /*d4b0*/  ISETP.GE.AND P2, PT, R92, RZ, PT ;  /* 0x000000ff5c00720c */ /* 0x008fe40003f46270 */
[----:B------:R-:W3:Y:S01]  /*d4c0*/  LDL R92, [R1+0x2084] ;  /* 0x00208400015c7983 */ /* 0x000ee20000100800 */
[----:B------:R-:W-:Y:S01]  /*d4d0*/  @!P1 IMAD.MOV R30, RZ, RZ, -R30 ;  /* 0x000000ffff1e9224 */ /* 0x000fe200078e0a1e */
[C---:B------:R-:W-:Y:S02]  /*d4e0*/  ISETP.GT.U32.AND P1, PT, R15.reuse, R27, PT ;  /* 0x0000001b0f00720c */ /* 0x040fe40003f24070 */
[----:B------:R-:W-:-:S11]  /*d4f0*/  ISETP.GT.U32.AND P6, PT, R15, R26, PT ;  /* 0x0000001a0f00720c */ /* 0x000fd60003fc4070 */
[--C-:B------:R-:W-:Y:S01]  /*d500*/  @!P1 IMAD.IADD R27, R27, 0x1, -R15.reuse ;  /* 0x000000011b1b9824 */ /* 0x100fe200078e0a0f */
[----:B------:R-:W-:Y:S01]  /*d510*/  ISETP.GT.U32.AND P1, PT, R15, R23, PT ;  /* 0x000000170f00720c */ /* 0x000fe20003f24070 */
[----:B------:R-:W-:Y:S01]  /*d520*/  @!P6 IMAD.IADD R26, R26, 0x1, -R15 ;  /* 0x000000011a1ae824 */ /* 0x000fe200078e0a0f */
[----:B------:R-:W-:Y:S02]  /*d530*/  IABS R81, R80 ;  /* 0x0000005000517213 */ /* 0x000fe40000000000 */
[----:B----4-:R-:W-:-:S09]  /*d540*/  ISETP.GE.AND P6, PT, R90, RZ, PT ;  /* 0x000000ff5a00720c */ /* 0x010fd20003fc6270 */
[----:B------:R-:W-:Y:S01]  /*d550*/  @!P1 IMAD.IADD R23, R23, 0x1, -R15 ;  /* 0x0000000117179824 */ /* 0x000fe200078e0a0f */
[----:B------:R-:W4:Y:S01]  /*d560*/  LDL R90, [R1+0x2060] ;  /* 0x00206000015a7983 */ /* 0x000f220000100800 */
[----:B------:R-:W-:-:S04]  /*d570*/  IMAD.HI.U32 R82, R16, R81, RZ ;  /* 0x0000005110527227 */ /* 0x000fc800078e00ff */
[----:B------:R-:W-:Y:S02]  /*d580*/  IMAD.MOV R82, RZ, RZ, -R82 ;  /* 0x000000ffff527224 */ /* 0x000fe400078e0a52 */
[----:B------:R-:W-:Y:S01]  /*d590*/  @!P6 IMAD.MOV R27, RZ, RZ, -R27 ;  /* 0x000000ffff1be224 */ /* 0x000fe200078e0a1b */
[C---:B------:R-:W-:Y:S01]  /*d5a0*/  ISETP.GT.U32.AND P6, PT, R15.reuse, R23, PT ;  /* 0x000000170f00720c */ /* 0x040fe20003fc4070 */
[----:B------:R-:W-:-:S05]  /*d5b0*/  IMAD R81, R15, R82, R81 ;  /* 0x000000520f517224 */ /* 0x000fca00078e0251 */
[----:B------:R-:W-:Y:S07]  /*d5c0*/  STL [R1+0x538], R81 ;  /* 0x0005385101007387 */ /* 0x000fee0000100800 */
[----:B------:R-:W-:Y:S01]  /*d5d0*/  @!P6 IMAD.IADD R23, R23, 0x1, -R15 ;  /* 0x000000011717e824 */ /* 0x000fe200078e0a0f */
[----:B-1----:R-:W-:Y:S02]  /*d5e0*/  IABS R80, R77 ;  /* 0x0000004d00507213 */ /* 0x002fe40000000000 */
[----:B------:R-:W-:Y:S01]  /*d5f0*/  IABS R83, R76 ;  /* 0x0000004c00537213 */ /* 0x000fe20000000000 */
[----:B------:R-:W-:Y:S01]  /*d600*/  @!P0 IMAD.MOV R26, RZ, RZ, -R26 ;  /* 0x000000ffff1a8224 */ /* 0x000fe200078e0a1a */
[----:B------:R-:W-:Y:S01]  /*d610*/  ISETP.GT.U32.AND P0, PT, R15, R22, PT ;  /* 0x000000160f00720c */ /* 0x000fe20003f04070 */
[----:B------:R-:W-:-:S04]  /*d620*/  IMAD.HI.U32 R84, R16, R80, RZ ;  /* 0x0000005010547227 */ /* 0x000fc800078e00ff */
[----:B------:R-:W-:-:S04]  /*d630*/  IMAD.HI.U32 R85, R16, R83, RZ ;  /* 0x0000005310557227 */ /* 0x000fc800078e00ff */
[----:B------:R-:W-:Y:S02]  /*d640*/  IMAD.MOV R84, RZ, RZ, -R84 ;  /* 0x000000ffff547224 */ /* 0x000fe400078e0a54 */
[----:B------:R-:W-:Y:S01]  /*d650*/  IMAD.MOV R85, RZ, RZ, -R85 ;  /* 0x000000ffff557224 */ /* 0x000fe200078e0a55 */
[----:B--2---:R-:W-:Y:S02]  /*d660*/  ISETP.GE.AND P6, PT, R93, RZ, PT ;  /* 0x000000ff5d00720c */ /* 0x004fe40003fc6270 */
[----:B------:R-:W2:Y:S01]  /*d670*/  LDL R93, [R1+0x205c] ;  /* 0x00205c00015d7983 */ /* 0x000ea20000100800 */
[C---:B0-----:R-:W-:Y:S02]  /*d680*/  IMAD R77, R15.reuse, R84, R80 ;  /* 0x000000540f4d7224 */ /* 0x041fe400078e0250 */
[----:B------:R-:W-:Y:S02]  /*d690*/  IMAD R76, R15, R85, R83 ;  /* 0x000000550f4c7224 */ /* 0x000fe400078e0253 */
[----:B------:R-:W-:Y:S01]  /*d6a0*/  @!P0 IMAD.IADD R22, R22, 0x1, -R15 ;  /* 0x0000000116168824 */ /* 0x000fe200078e0a0f */
[----:B------:R-:W-:Y:S04]  /*d6b0*/  STL [R1+0x560], R77 ;  /* 0x0005604d01007387 */ /* 0x000fe80000100800 */
[----:B------:R0:W-:Y:S01]  /*d6c0*/  STL [R1+0x568], R76 ;  /* 0x0005684c01007387 */ /* 0x0001e20000100800 */
[----:B---3--:R-:W-:-:S03]  /*d6d0*/  ISETP.GE.AND P0, PT, R92, RZ, PT ;  /* 0x000000ff5c00720c */ /* 0x008fc60003f06270 */
[----:B------:R-:W3:Y:S01]  /*d6e0*/  LDL R92, [R1+0x2068] ;  /* 0x00206800015c7983 */ /* 0x000ee20000100800 */
[----:B------:R-:W-:Y:S01]  /*d6f0*/  ISETP.GT.U32.AND P1, PT, R15, R24, PT ;  /* 0x000000180f00720c */ /* 0x000fe20003f24070 */
[----:B0-----:R-:W-:-:S12]  /*d700*/  VIADD R76, R0, 0x1a1 ;  /* 0x000001a1004c7836 */ /* 0x001fd80000000000 */
[----:B------:R-:W-:Y:S01]  /*d710*/  @!P1 IMAD.IADD R24, R24, 0x1, -R15 ;  /* 0x0000000118189824 */ /* 0x000fe200078e0a0f */
[C---:B------:R-:W-:Y:S02]  /*d720*/  ISETP.GT.U32.AND P1, PT, R15.reuse, R20, PT ;  /* 0x000000140f00720c */ /* 0x040fe40003f24070 */
[----:B------:R-:W-:Y:S01]  /*d730*/  IABS R82, R76 ;  /* 0x0000004c00527213 */ /* 0x000fe20000000000 */
[----:B------:R-:W-:Y:S01]  /*d740*/  @!P2 IMAD.MOV R25, RZ, RZ, -R25 ;  /* 0x000000ffff19a224 */ /* 0x000fe200078e0a19 */
[----:B------:R-:W-:Y:S01]  /*d750*/  ISETP.GT.U32.AND P2, PT, R15, R21, PT ;  /* 0x000000150f00720c */ /* 0x000fe20003f44070 */
[----:B------:R0:W-:Y:S01]  /*d760*/  STL [R1+0x2450], R76 ;  /* 0x0024504c01007387 */ /* 0x0001e20000100800 */
[----:B------:R-:W-:-:S07]  /*d770*/  VIADD R77, R0, 0x1a2 ;  /* 0x000001a2004d7836 */ /* 0x000fce0000000000 */
[----:B------:R-:W-:Y:S02]  /*d780*/  @!P1 IMAD.IADD R20, R20, 0x1, -R15 ;  /* 0x0000000114149824 */ /* 0x000fe400078e0a0f */
[----:B------:R-:W-:-:S03]  /*d790*/  IMAD.HI.U32 R83, R16, R82, RZ ;  /* 0x0000005210537227 */ /* 0x000fc600078e00ff */
[----:B------:R-:W-:Y:S01]  /*d7a0*/  ISETP.GT.U32.AND P1, PT, R15, R20, PT ;  /* 0x000000140f00720c */ /* 0x000fe20003f24070 */
[----:B0-----:R-:W-:Y:S02]  /*d7b0*/  VIADD R76, R0, 0x1a3 ;  /* 0x000001a3004c7836 */ /* 0x001fe40000000000 */
[----:B------:R-:W-:Y:S01]  /*d7c0*/  IMAD.MOV R83, RZ, RZ, -R83 ;  /* 0x000000ffff537224 */ /* 0x000fe200078e0a53 */
[----:B------:R-:W-:Y:S02]  /*d7d0*/  STL [R1+0x2458], R77 ;  /* 0x0024584d01007387 */ /* 0x000fe40000100800 */
[----:B------:R-:W-:Y:S02]  /*d7e0*/  IABS R80, R76 ;  /* 0x0000004c00507213 */ /* 0x000fe40000000000 */
[----:B------:R0:W-:Y:S01]  /*d7f0*/  STL [R1+0x2454], R76 ;  /* 0x0024544c01007387 */ /* 0x0001e20000100800 */
[----:B------:R-:W-:Y:S01]  /*d800*/  @!P2 IMAD.IADD R21, R21, 0x1, -R15 ;  /* 0x000000011515a824 */ /* 0x000fe200078e0a0f */
[----:B------:R-:W-:-:S03]  /*d810*/  ISETP.GT.U32.AND P2, PT, R15, R22, PT ;  /* 0x000000160f00720c */ /* 0x000fc60003f44070 */
[----:B------:R-:W-:Y:S02]  /*d820*/  @!P1 IMAD.IADD R20, R20, 0x1, -R15 ;  /* 0x0000000114149824 */ /* 0x000fe400078e0a0f */
[----:B0-----:R-:W-:-:S05]  /*d830*/  IMAD R76, R15, R83, R82 ;  /* 0x000000530f4c7224 */ /* 0x001fca00078e0252 */
[----:B------:R0:W-:Y:S01]  /*d840*/  STL [R1+0x55c], R76 ;  /* 0x00055c4c01007387 */ /* 0x0001e20000100800 */
[----:B------:R-:W-:Y:S02]  /*d850*/  IABS R81, R77 ;  /* 0x0000004d00517213 */ /* 0x000fe40000000000 */
[----:B------:R-:W-:Y:S01]  /*d860*/  @!P2 IMAD.IADD R22, R22, 0x1, -R15 ;  /* 0x000000011616a824 */ /* 0x000fe200078e0a0f */
[----:B------:R-:W-:Y:S02]  /*d870*/  ISETP.GT.U32.AND P2, PT, R15, R19, PT ;  /* 0x000000130f00720c */ /* 0x000fe40003f44070 */
[----:B------:R-:W-:-:S04]  /*d880*/  IMAD.HI.U32 R83, R16, R81, RZ ;  /* 0x0000005110537227 */ /* 0x000fc800078e00ff */
[----:B------:R-:W-:Y:S02]  /*d890*/  IMAD.MOV R83, RZ, RZ, -R83 ;  /* 0x000000ffff537224 */ /* 0x000fe400078e0a53 */
[----:B------:R-:W-:Y:S02]  /*d8a0*/  @!P0 IMAD.MOV R23, RZ, RZ, -R23 ;  /* 0x000000ffff178224 */ /* 0x000fe400078e0a17 */
[----:B0-----:R-:W-:Y:S01]  /*d8b0*/  IMAD R76, R15, R83, R81 ;  /* 0x000000530f4c7224 */ /* 0x001fe200078e0251 */
[----:B--2---:R-:W-:Y:S02]  /*d8c0*/  ISETP.GE.AND P1, PT, R93, RZ, PT ;  /* 0x000000ff5d00720c */ /* 0x004fe40003f26270 */
[----:B------:R-:W2:Y:S01]  /*d8d0*/  LDL R93, [R1+0x2064] ;  /* 0x00206400015d7983 */ /* 0x000ea20000100800 */
[----:B----4-:R-:W-:Y:S01]  /*d8e0*/  ISETP.GE.AND P0, PT, R90, RZ, PT ;  /* 0x000000ff5a00720c */ /* 0x010fe20003f06270 */
[----:B------:R-:W-:Y:S02]  /*d8f0*/  @!P2 IMAD.IADD R19, R19, 0x1, -R15 ;  /* 0x000000011313a824 */ /* 0x000fe400078e0a0f */
[----:B------:R-:W4:Y:S04]  /*d900*/  LDL R90, [R1+0x2070] ;  /* 0x00207000015a7983 */ /* 0x000f280000100800 */
[----:B------:R0:W-:Y:S01]  /*d910*/  STL [R1+0x554], R76 ;  /* 0x0005544c01007387 */ /* 0x0001e20000100800 */
[----:B---3--:R-:W-:-:S03]  /*d920*/  ISETP.GE.AND P2, PT, R92, RZ, PT ;  /* 0x000000ff5c00720c */ /* 0x008fc60003f46270 */
[----:B------:R-:W3:Y:S01]  /*d930*/  LDL R92, [R1+0x2048] ;  /* 0x00204800015c7983 */ /* 0x000ee20000100800 */
[----:B------:R-:W-:Y:S01]  /*d940*/  @!P6 IMAD.MOV R24, RZ, RZ, -R24 ;  /* 0x000000ffff18e224 */ /* 0x000fe200078e0a18 */
[----:B------:R-:W-:-:S13]  /*d950*/  ISETP.GT.U32.AND P6, PT, R15, R21, PT ;  /* 0x000000150f00720c */ /* 0x000fda0003fc4070 */
[----:B------:R-:W-:Y:S01]  /*d960*/  @!P6 IMAD.IADD R21, R21, 0x1, -R15 ;  /* 0x000000011515e824 */ /* 0x000fe200078e0a0f */
[----:B------:R-:W-:Y:S01]  /*d970*/  ISETP.GT.U32.AND P6, PT, R15, R18, PT ;  /* 0x000000120f00720c */ /* 0x000fe20003fc4070 */
[----:B------:R-:W-:-:S04]  /*d980*/  IMAD.HI.U32 R82, R16, R80, RZ ;  /* 0x0000005010527227 */ /* 0x000fc800078e00ff */
[----:B------:R-:W-:-:S08]  /*d990*/  IMAD.MOV R82, RZ, RZ, -R82 ;  /* 0x000000ffff527224 */ /* 0x000fd000078e0a52 */
[----:B------:R-:W-:Y:S02]  /*d9a0*/  @!P6 IMAD.IADD R18, R18, 0x1, -R15 ;  /* 0x000000011212e824 */ /* 0x000fe400078e0a0f */
[----:B0-----:R-:W-:-:S03]  /*d9b0*/  IMAD R76, R15, R82, R80 ;  /* 0x000000520f4c7224 */ /* 0x001fc600078e0250 */
[C---:B------:R-:W-:Y:S01]  /*d9c0*/  ISETP.GT.U32.AND P6, PT, R15.reuse, R18, PT ;  /* 0x000000120f00720c */ /* 0x040fe20003fc4070 */
[C---:B------:R-:W-:Y:S01]  /*d9d0*/  VIADD R81, R0.reuse, 0x1a4 ;  /* 0x000001a400517836 */ /* 0x040fe20000000000 */
[----:B------:R0:W-:Y:S01]  /*d9e0*/  STL [R1+0x550], R76 ;  /* 0x0005504c01007387 */ /* 0x0001e20000100800 */
[C---:B------:R-:W-:Y:S02]  /*d9f0*/  VIADD R77, R0.reuse, 0x1a5 ;  /* 0x000001a5004d7836 */ /* 0x040fe40000000000 */
[----:B------:R-:W-:Y:S01]  /*da00*/  @!P1 IMAD.MOV R21, RZ, RZ, -R21 ;  /* 0x000000ffff159224 */ /* 0x000fe200078e0a15 */
[----:B------:R-:W-:Y:S01]  /*da10*/  ISETP.GT.U32.AND P1, PT, R15, R17, PT ;  /* 0x000000110f00720c */ /* 0x000fe20003f24070 */
[----:B------:R1:W-:Y:S01]  /*da20*/  STL [R1+0x2444], R81 ;  /* 0x0024445101007387 */ /* 0x0003e20000100800 */
[----:B0-----:R-:W-:-:S03]  /*da30*/  VIADD R76, R0, 0x1a6 ;  /* 0x000001a6004c7836 */ /* 0x001fc60000000000 */
[----:B------:R0:W-:Y:S02]  /*da40*/  STL [R1+0x2448], R77 ;  /* 0x0024484d01007387 */ /* 0x0001e40000100800 */
[--C-:B------:R-:W-:Y:S02]  /*da50*/  @!P6 IMAD.IADD R18, R18, 0x1, -R15.reuse ;  /* 0x000000011212e824 */ /* 0x100fe400078e0a0f */
[----:B------:R-:W-:Y:S01]  /*da60*/  @!P2 IMAD.MOV R20, RZ, RZ, -R20 ;  /* 0x000000ffff14a224 */ /* 0x000fe200078e0a14 */
[----:B------:R-:W-:Y:S01]  /*da70*/  STL [R1+0x244c], R76 ;  /* 0x00244c4c01007387 */ /* 0x000fe20000100800 */
[----:B------:R-:W-:Y:S02]  /*da80*/  ISETP.GT.U32.AND P2, PT, R15, R11, PT ;  /* 0x0000000b0f00720c */ /* 0x000fe40003f44070 */
[----:B------:R-:W-:-:S11]  /*da90*/  @!P1 IMAD.IADD R17, R17, 0x1, -R15 ;  /* 0x0000000111119824 */ /* 0x000fd600078e0a0f */
[--C-:B------:R-:W-:Y:S01]  /*daa0*/  @!P2 IMAD.IADD R11, R11, 0x1, -R15.reuse ;  /* 0x000000010b0ba824 */ /* 0x100fe200078e0a0f */
[----:B------:R-:W-:Y:S02]  /*dab0*/  ISETP.GT.U32.AND P2, PT, R15, R17, PT ;  /* 0x000000110f00720c */ /* 0x000fe40003f44070 */
[----:B--2---:R-:W-:Y:S02]  /*dac0*/  ISETP.GE.AND P6, PT, R93, RZ, PT ;  /* 0x000000ff5d00720c */ /* 0x004fe40003fc6270 */
[----:B------:R-:W2:Y:S09]  /*dad0*/  LDL R93, [R1+0x2050] ;  /* 0x00205000015d7983 */ /* 0x000eb20000100800 */
[----:B------:R-:W-:Y:S01]  /*dae0*/  @!P2 IMAD.IADD R17, R17, 0x1, -R15 ;  /* 0x000000011111a824 */ /* 0x000fe200078e0a0f */
[----:B---3--:R-:W-:-:S02]  /*daf0*/  ISETP.GE.AND P2, PT, R92, RZ, PT ;  /* 0x000000ff5c00720c */ /* 0x008fc40003f46270 */
[----:B------:R-:W3:Y:S01]  /*db00*/  LDL R92, [R1+0x2058] ;  /* 0x00205800015c7983 */ /* 0x000ee20000100800 */
[----:B------:R-:W-:Y:S01]  /*db10*/  @!P0 IMAD.MOV R22, RZ, RZ, -R22 ;  /* 0x000000ffff168224 */ /* 0x000fe200078e0a16 */
[----:B------:R-:W-:Y:S02]  /*db20*/  ISETP.GT.U32.AND P0, PT, R15, R19, PT ;  /* 0x000000130f00720c */ /* 0x000fe40003f04070 */
[----:B-1----:R-:W-:-:S11]  /*db30*/  IABS R81, R81 ;  /* 0x0000005100517213 */ /* 0x002fd60000000000 */
[----:B------:R-:W-:Y:S01]  /*db40*/  @!P0 IMAD.IADD R19, R19, 0x1, -R15 ;  /* 0x0000000113138824 */ /* 0x000fe200078e0a0f */
[----:B------:R-:W-:Y:S01]  /*db50*/  ISETP.GT.U32.AND P0, PT, R15, R10, PT ;  /* 0x0000000a0f00720c */ /* 0x000fe20003f04070 */
[----:B------:R-:W-:Y:S01]  /*db60*/  IMAD.HI.U32 R82, R16, R81, RZ ;  /* 0x0000005110527227 */ /* 0x000fe200078e00ff */
[----:B------:R-:W-:Y:S02]  /*db70*/  IABS R80, R77 ;  /* 0x0000004d00507213 */ /* 0x000fe40000000000 */
[----:B----4-:R-:W-:Y:S01]  /*db80*/  ISETP.GE.AND P1, PT, R90, RZ, PT ;  /* 0x000000ff5a00720c */ /* 0x010fe20003f26270 */
[----:B------:R-:W-:Y:S01]  /*db90*/  @!P6 IMAD.MOV R19, RZ, RZ, -R19 ;  /* 0x000000ffff13e224 */ /* 0x000fe200078e0a13 */
[----:B------:R-:W4:Y:S01]  /*dba0*/  LDL R90, [R1+0x204c] ;  /* 0x00204c00015a7983 */ /* 0x000f220000100800 */
[----:B------:R-:W-:-:S06]  /*dbb0*/  IMAD.MOV R82, RZ, RZ, -R82 ;  /* 0x000000ffff527224 */ /* 0x000fcc00078e0a52 */
[----:B------:R-:W-:Y:S02]  /*dbc0*/  @!P0 IMAD.IADD R10, R10, 0x1, -R15 ;  /* 0x000000010a0a8824 */ /* 0x000fe400078e0a0f */
[----:B------:R-:W-:-:S03]  /*dbd0*/  IMAD.HI.U32 R83, R16, R80, RZ ;  /* 0x0000005010537227 */ /* 0x000fc600078e00ff */
[C---:B------:R-:W-:Y:S01]  /*dbe0*/  ISETP.GT.U32.AND P6, PT, R15.reuse, R10, PT ;  /* 0x0000000a0f00720c */ /* 0x040fe20003fc4070 */
[----:B0-----:R-:W-:Y:S02]  /*dbf0*/  IMAD R77, R15, R82, R81 ;  /* 0x000000520f4d7224 */ /* 0x001fe400078e0251 */
[----:B------:R-:W-:-:S03]  /*dc00*/  IMAD.MOV R83, RZ, RZ, -R83 ;  /* 0x000000ffff537224 */ /* 0x000fc600078e0a53 */
[----:B------:R0:W-:Y:S01]  /*dc10*/  STL [R1+0x534], R77 ;  /* 0x0005344d01007387 */ /* 0x0001e20000100800 */
[C---:B------:R-:W-:Y:S02]  /*dc20*/  IMAD R80, R15.reuse, R83, R80 ;  /* 0x000000530f507224 */ /* 0x040fe400078e0250 */
[----:B------:R-:W-:Y:S01]  /*dc30*/  @!P1 IMAD.MOV R18, RZ, RZ, -R18 ;  /* 0x000000ffff129224 */ /* 0x000fe200078e0a12 */
[----:B------:R-:W-:Y:S02]  /*dc40*/  ISETP.GT.U32.AND P1, PT, R15, R9, PT ;  /* 0x000000090f00720c */ /* 0x000fe40003f24070 */
[----:B------:R1:W-:Y:S01]  /*dc50*/  STL [R1+0x528], R80 ;  /* 0x0005285001007387 */ /* 0x0003e20000100800 */
[----:B0-----:R-:W-:Y:S02]  /*dc60*/  VIADD R77, R0, 0x1a7 ;  /* 0x000001a7004d7836 */ /* 0x001fe40000000000 */
[----:B------:R-:W-:-:S03]  /*dc70*/  @!P6 IMAD.IADD R10, R10, 0x1, -R15 ;  /* 0x000000010a0ae824 */ /* 0x000fc600078e0a0f */
[----:B------:R-:W-:Y:S01]  /*dc80*/  STL [R1+0x2440], R77 ;  /* 0x0024404d01007387 */ /* 0x000fe20000100800 */
[----:B-1----:R-:W-:-:S04]  /*dc90*/  IABS R80, R76 ;  /* 0x0000004c00507213 */ /* 0x002fc80000000000 */
[----:B------:R-:W-:Y:S02]  /*dca0*/  @!P1 IMAD.IADD R9, R9, 0x1, -R15 ;  /* 0x0000000109099824 */ /* 0x000fe400078e0a0f */
[----:B------:R-:W-:Y:S02]  /*dcb0*/  @!P2 IMAD.MOV R17, RZ, RZ, -R17 ;  /* 0x000000ffff11a224 */ /* 0x000fe400078e0a11 */
[----:B------:R-:W-:Y:S01]  /*dcc0*/  IMAD.HI.U32 R83, R16, R80, RZ ;  /* 0x0000005010537227 */ /* 0x000fe200078e00ff */
[----:B------:R-:W-:-:S03]  /*dcd0*/  ISETP.GT.U32.AND P2, PT, R15, R9, PT ;  /* 0x000000090f00720c */ /* 0x000fc60003f44070 */
[----:B------:R-:W-:Y:S02]  /*dce0*/  VIADD R76, R0, 0x1a8 ;  /* 0x000001a8004c7836 */ /* 0x000fe40000000000 */
[----:B------:R-:W-:-:S03]  /*dcf0*/  IMAD.MOV R83, RZ, RZ, -R83 ;  /* 0x000000ffff537224 */ /* 0x000fc600078e0a53 */
[----:B------:R-:W-:Y:S02]  /*dd00*/  IABS R82, R76 ;  /* 0x0000004c00527213 */ /* 0x000fe40000000000 */
[----:B--2---:R-:W-:Y:S02]  /*dd10*/  ISETP.GE.AND P6, PT, R93, RZ, PT ;  /* 0x000000ff5d00720c */ /* 0x004fe40003fc6270 */
[----:B------:R-:W2:Y:S04]  /*dd20*/  LDL R93, [R1+0x2054] ;  /* 0x00205400015d7983 */ /* 0x000ea80000100800 */
[----:B------:R0:W-:Y:S01]  /*dd30*/  STL [R1+0x243c], R76 ;  /* 0x00243c4c01007387 */ /* 0x0001e20000100800 */
[----:B------:R-:W-:Y:S02]  /*dd40*/  @!P2 IMAD.IADD R9, R9, 0x1, -R15 ;  /* 0x000000010909a824 */ /* 0x000fe400078e0a0f */
[----:B0-----:R-:W-:-:S05]  /*dd50*/  IMAD R76, R15, R83, R80 ;  /* 0x000000530f4c7224 */ /* 0x001fca00078e0250 */
[----:B------:R0:W-:Y:S01]  /*dd60*/  STL [R1+0x548], R76 ;  /* 0x0005484c01007387 */ /* 0x0001e20000100800 */
[----:B---3--:R-:W-:-:S03]  /*dd70*/  ISETP.GE.AND P2, PT, R92, RZ, PT ;  /* 0x000000ff5c00720c */ /* 0x008fc60003f46270 */
[----:B------:R-:W3:Y:S01]  /*dd80*/  LDL R92, [R1+0x2034] ;  /* 0x00203400015c7983 */ /* 0x000ee20000100800 */
[----:B------:R-:W-:-:S13]  /*dd90*/  ISETP.GT.U32.AND P0, PT, R15, R11, PT ;  /* 0x0000000b0f00720c */ /* 0x000fda0003f04070 */
[----:B------:R-:W-:-:S04]  /*dda0*/  @!P0 IMAD.IADD R11, R11, 0x1, -R15 ;  /* 0x000000010b0b8824 */ /* 0x000fc800078e0a0f */
[----:B------:R-:W-:Y:S01]  /*ddb0*/  @!P6 IMAD.MOV R11, RZ, RZ, -R11 ;  /* 0x000000ffff0be224 */ /* 0x000fe200078e0a0b */
[----:B------:R-:W-:Y:S02]  /*ddc0*/  ISETP.GT.U32.AND P6, PT, R15, R7, PT ;  /* 0x000000070f00720c */ /* 0x000fe40003fc4070 */
[----:B----4-:R-:W-:Y:S01]  /*ddd0*/  ISETP.GE.AND P1, PT, R90, RZ, PT ;  /* 0x000000ff5a00720c */ /* 0x010fe20003f26270 */
[----:B0-----:R-:W-:Y:S01]  /*dde0*/  VIADD R76, R0, 0x1a9 ;  /* 0x000001a9004c7836 */ /* 0x001fe20000000000 */
[----:B------:R-:W-:-:S04]  /*ddf0*/  IABS R81, R77 ;  /* 0x0000004d00517213 */ /* 0x000fc80000000000 */
[----:B------:R0:W-:Y:S05]  /*de00*/  STL [R1+0x2438], R76 ;  /* 0x0024384c01007387 */ /* 0x0001ea0000100800 */
[----:B------:R-:W-:Y:S01]  /*de10*/  @!P6 IMAD.IADD R7, R7, 0x1, -R15 ;  /* 0x000000010707e824 */ /* 0x000fe200078e0a0f */
[----:B------:R-:W4:Y:S01]  /*de20*/  LDL R91, [R1+0x2030] ;  /* 0x00203000015b7983 */ /* 0x000f220000100800 */
[----:B------:R-:W-:Y:S01]  /*de30*/  @!P1 IMAD.MOV R10, RZ, RZ, -R10 ;  /* 0x000000ffff0a9224 */ /* 0x000fe200078e0a0a */
[----:B------:R-:W-:Y:S01]  /*de40*/  ISETP.GT.U32.AND P1, PT, R15, R6, PT ;  /* 0x000000060f00720c */ /* 0x000fe20003f24070 */
[----:B------:R-:W-:Y:S01]  /*de50*/  IMAD.MOV.U32 R80, RZ, RZ, R81 ;  /* 0x000000ffff507224 */ /* 0x000fe200078e0051 */
[----:B------:R-:W-:Y:S01]  /*de60*/  IABS R84, R76 ;  /* 0x0000004c00547213 */ /* 0x000fe20000000000 */
[----:B------:R-:W-:Y:S01]  /*de70*/  IMAD.MOV.U32 R81, RZ, RZ, R82 ;  /* 0x000000ffff517224 */ /* 0x000fe200078e0052 */
[----:B------:R-:W4:Y:S01]  /*de80*/  LDL R90, [R1+0x2038] ;  /* 0x00203800015a7983 */ /* 0x000f220000100800 */
[----:B------:R-:W-:-:S04]  /*de90*/  IMAD.HI.U32 R82, R16, R80, RZ ;  /* 0x0000005010527227 */ /* 0x000fc800078e00ff */
[----:B------:R-:W-:-:S04]  /*dea0*/  IMAD.HI.U32 R83, R16, R81, RZ ;  /* 0x0000005110537227 */ /* 0x000fc800078e00ff */
[----:B------:R-:W-:Y:S02]  /*deb0*/  IMAD.MOV R82, RZ, RZ, -R82 ;  /* 0x000000ffff527224 */ /* 0x000fe400078e0a52 */
[----:B------:R-:W-:Y:S02]  /*dec0*/  IMAD.MOV R83, RZ, RZ, -R83 ;  /* 0x000000ffff537224 */ /* 0x000fe400078e0a53 */
[----:B------:R-:W-:Y:S01]  /*ded0*/  @!P1 IMAD.IADD R6, R6, 0x1, -R15 ;  /* 0x0000000106069824 */ /* 0x000fe200078e0a0f */
[C---:B------:R-:W-:Y:S01]  /*dee0*/  ISETP.GT.U32.AND P1, PT, R15.reuse, R7, PT ;  /* 0x000000070f00720c */ /* 0x040fe20003f24070 */
[C---:B------:R-:W-:Y:S02]  /*def0*/  IMAD R77, R15.reuse, R82, R80 ;  /* 0x000000520f4d7224 */ /* 0x040fe400078e0250 */
[----:B0-----:R-:W-:-:S10]  /*df00*/  IMAD R76, R15, R83, R81 ;  /* 0x000000530f4c7224 */ /* 0x001fd400078e0251 */
[----:B------:R-:W-:Y:S01]  /*df10*/  @!P1 IMAD.IADD R7, R7, 0x1, -R15 ;  /* 0x0000000107079824 */ /* 0x000fe200078e0a0f */
[----:B--2---:R-:W-:Y:S02]  /*df20*/  ISETP.GE.AND P6, PT, R93, RZ, PT ;  /* 0x000000ff5d00720c */ /* 0x004fe40003fc6270 */
[----:B------:R-:W2:Y:S04]  /*df30*/  LDL R93, [R1+0x203c] ;  /* 0x00203c00015d7983 */ /* 0x000ea80000100800 */
[----:B------:R0:W-:Y:S04]  /*df40*/  STL [R1+0x4cc], R77 ;  /* 0x0004cc4d01007387 */ /* 0x0001e80000100800 */
[----:B------:R1:W-:Y:S01]  /*df50*/  STL [R1+0x4c4], R76 ;  /* 0x0004c44c01007387 */ /* 0x0003e20000100800 */
[----:B0-----:R-:W-:-:S02]  /*df60*/  VIADD R77, R0, 0x1aa ;  /* 0x000001aa004d7836 */ /* 0x001fc40000000000 */
[----:B-1----:R-:W-:-:S03]  /*df70*/  VIADD R76, R0, 0x1ab ;  /* 0x000001ab004c7836 */ /* 0x002fc60000000000 */
[----:B------:R-:W-:Y:S04]  /*df80*/  STL [R1+0x2430], R77 ;  /* 0x0024304d01007387 */ /* 0x000fe80000100800 */
[----:B------:R0:W-:Y:S01]  /*df90*/  STL [R1+0x2434], R76 ;  /* 0x0024344c01007387 */ /* 0x0001e20000100800 */
[----:B---3--:R-:W-:-:S03]  /*dfa0*/  ISETP.GE.AND P1, PT, R92, RZ, PT ;  /* 0x000000ff5c00720c */ /* 0x008fc60003f26270 */
[----:B------:R-:W3:Y:S01]  /*dfb0*/  LDL R92, [R1+0x2040] ;  /* 0x00204000015c7983 */ /* 0x000ee20000100800 */
[----:B------:R-:W-:-:S13]  /*dfc0*/  ISETP.GT.U32.AND P0, PT, R15, R8, PT ;  /* 0x000000080f00720c */ /* 0x000fda0003f04070 */
[----:B------:R-:W-:-:S05]  /*dfd0*/  @!P0 IMAD.IADD R8, R8, 0x1, -R15 ;  /* 0x0000000108088824 */ /* 0x000fca00078e0a0f */
[----:B------:R-:W-:Y:S01]  /*dfe0*/  ISETP.GT.U32.AND P0, PT, R15, R8, PT ;  /* 0x000000080f00720c */ /* 0x000fe20003f04070 */
[----:B------:R-:W-:Y:S01]  /*dff0*/  IMAD.HI.U32 R81, R16, R84, RZ ;  /* 0x0000005410517227 */ /* 0x000fe200078e00ff */
[----:B------:R-:W-:Y:S02]  /*e000*/  IABS R82, R76 ;  /* 0x0000004c00527213 */ /* 0x000fe40000000000 */
[----:B------:R-:W-:Y:S01]  /*e010*/  IABS R80, R77 ;  /* 0x0000004d00507213 */ /* 0x000fe20000000000 */
[----:B------:R-:W-:-:S08]  /*e020*/  IMAD.MOV R81, RZ, RZ, -R81 ;  /* 0x000000ffff517224 */ /* 0x000fd000078e0a51 */
[----:B------:R-:W-:Y:S01]  /*e030*/  @!P0 IMAD.IADD R8, R8, 0x1, -R15 ;  /* 0x0000000108088824 */ /* 0x000fe200078e0a0f */
[----:B------:R-:W-:-:S03]  /*e040*/  ISETP.GT.U32.AND P0, PT, R15, R3, PT ;  /* 0x000000030f00720c */ /* 0x000fc60003f04070 */
[----:B------:R-:W-:Y:S01]  /*e050*/  @!P6 IMAD.MOV R8, RZ, RZ, -R8 ;  /* 0x000000ffff08e224 */ /* 0x000fe200078e0a08 */
[C---:B------:R-:W-:Y:S01]  /*e060*/  ISETP.GT.U32.AND P6, PT, R15.reuse, R48, PT ;  /* 0x000000300f00720c */ /* 0x040fe20003fc4070 */
[----:B0-----:R-:W-:Y:S02]  /*e070*/  IMAD R76, R15, R81, R84 ;  /* 0x000000510f4c7224 */ /* 0x001fe400078e0254 */
[----:B------:R-:W-:Y:S02]  /*e080*/  IMAD.MOV.U32 R81, RZ, RZ, R82 ;  /* 0x000000ffff517224 */ /* 0x000fe400078e0052 */
[----:B------:R-:W-:Y:S01]  /*e090*/  IMAD.HI.U32 R82, R16, R80, RZ ;  /* 0x0000005010527227 */ /* 0x000fe200078e00ff */
[----:B------:R0:W-:Y:S03]  /*e0a0*/  STL [R1+0x4c0], R76 ;  /* 0x0004c04c01007387 */ /* 0x0001e60000100800 */
[----:B------:R-:W-:-:S02]  /*e0b0*/  IMAD.MOV R82, RZ, RZ, -R82 ;  /* 0x000000ffff527224 */ /* 0x000fc400078e0a52 */
[----:B------:R-:W-:Y:S02]  /*e0c0*/  @!P0 IMAD.IADD R3, R3, 0x1, -R15 ;  /* 0x0000000103038824 */ /* 0x000fe400078e0a0f */
[----:B------:R-:W-:-:S04]  /*e0d0*/  IMAD.HI.U32 R83, R16, R81, RZ ;  /* 0x0000005110537227 */ /* 0x000fc800078e00ff */
[C---:B0-----:R-:W-:Y:S02]  /*e0e0*/  IMAD R76, R15.reuse, R82, R80 ;  /* 0x000000520f4c7224 */ /* 0x041fe400078e0250 */
[----:B------:R-:W-:Y:S01]  /*e0f0*/  @!P6 IMAD.IADD R48, R48, 0x1, -R15 ;  /* 0x000000013030e824 */ /* 0x000fe200078e0a0f */
[C---:B------:R-:W-:Y:S01]  /*e100*/  ISETP.GT.U32.AND P0, PT, R15.reuse, R3, PT ;  /* 0x000000030f00720c */ /* 0x040fe20003f04070 */
[----:B------:R-:W-:Y:S02]  /*e110*/  IMAD.MOV R83, RZ, RZ, -R83 ;  /* 0x000000ffff537224 */ /* 0x000fe400078e0a53 */
[C---:B------:R-:W-:Y:S02]  /*e120*/  VIADD R80, R0.reuse, 0x1ac ;  /* 0x000001ac00507836 */ /* 0x040fe40000000000 */
[----:B------:R-:W-:Y:S02]  /*e130*/  VIADD R77, R0, 0x1ad ;  /* 0x000001ad004d7836 */ /* 0x000fe40000000000 */
[----:B------:R-:W-:Y:S01]  /*e140*/  @!P1 IMAD.MOV R7, RZ, RZ, -R7 ;  /* 0x000000ffff079224 */ /* 0x000fe200078e0a07 */
[----:B------:R-:W-:-:S05]  /*e150*/  ISETP.GT.U32.AND P1, PT, R15, R48, PT ;  /* 0x000000300f00720c */ /* 0x000fca0003f24070 */
[----:B------:R-:W-:Y:S01]  /*e160*/  @!P0 IMAD.IADD R3, R3, 0x1, -R15 ;  /* 0x0000000103038824 */ /* 0x000fe200078e0a0f */
[----:B----4-:R-:W-:Y:S02]  /*e170*/  ISETP.GE.AND P0, PT, R91, RZ, PT ;  /* 0x000000ff5b00720c */ /* 0x010fe40003f06270 */
[----:B--2---:R-:W-:Y:S02]  /*e180*/  ISETP.GE.AND P6, PT, R93, RZ, PT ;  /* 0x000000ff5d00720c */ /* 0x004fe40003fc6270 */
[----:B------:R-:W2:Y:S04]  /*e190*/  LDL R93, [R1+0x2014] ;  /* 0x00201400015d7983 */ /* 0x000ea80000100800 */
[----:B------:R0:W-:Y:S02]  /*e1a0*/  STL [R1+0x4b4], R76 ;  /* 0x0004b44c01007387 */ /* 0x0001e40000100800 */
[----:B0-----:R-:W-:-:S05]  /*e1b0*/  IMAD R76, R15, R83, R81 ;  /* 0x000000530f4c7224 */ /* 0x001fca00078e0251 */
[----:B------:R0:W-:Y:S04]  /*e1c0*/  STL [R1+0x4b0], R76 ;  /* 0x0004b04c01007387 */ /* 0x0001e80000100800 */
[----:B------:R1:W-:Y:S01]  /*e1d0*/  STL [R1+0x2424], R80 ;  /* 0x0024245001007387 */ /* 0x0003e20000100800 */
[----:B0-----:R-:W-:-:S03]  /*e1e0*/  VIADD R76, R0, 0x1ae ;  /* 0x000001ae004c7836 */ /* 0x001fc60000000000 */
[----:B------:R0:W-:Y:S04]  /*e1f0*/  STL [R1+0x2428], R77 ;  /* 0x0024284d01007387 */ /* 0x0001e80000100800 */
[----:B------:R4:W-:Y:S04]  /*e200*/  STL [R1+0x242c], R76 ;  /* 0x00242c4c01007387 */ /* 0x0009e80000100800 */
[----:B------:R-:W2:Y:S01]  /*e210*/  LDL R91, [R1+0x201c] ;  /* 0x00201c00015b7983 */ /* 0x000ea20000100800 */
[----:B------:R-:W-:Y:S01]  /*e220*/  @!P1 IMAD.IADD R48, R48, 0x1, -R15 ;  /* 0x0000000130309824 */ /* 0x000fe200078e0a0f */
[----:B---3--:R-:W-:-:S02]  /*e230*/  ISETP.GE.AND P1, PT, R92, RZ, PT ;  /* 0x000000ff5c00720c */ /* 0x008fc40003f26270 */
[----:B------:R-:W3:Y:S01]  /*e240*/  LDL R92, [R1+0x2024] ;  /* 0x00202400015c7983 */ /* 0x000ee20000100800 */
[----:B------:R-:W-:Y:S01]  /*e250*/  @!P2 IMAD.MOV R9, RZ, RZ, -R9 ;  /* 0x000000ffff09a224 */ /* 0x000fe200078e0a09 */
[----:B------:R-:W-:-:S13]  /*e260*/  ISETP.GT.U32.AND P2, PT, R15, R6, PT ;  /* 0x000000060f00720c */ /* 0x000fda0003f44070 */
[----:B------:R-:W-:Y:S01]  /*e270*/  @!P2 IMAD.IADD R6, R6, 0x1, -R15 ;  /* 0x000000010606a824 */ /* 0x000fe200078e0a0f */
[----:B------:R-:W-:-:S03]  /*e280*/  ISETP.GT.U32.AND P2, PT, R15, R49, PT ;  /* 0x000000310f00720c */ /* 0x000fc60003f44070 */
[----:B------:R-:W-:Y:S01]  /*e290*/  @!P0 IMAD.MOV R6, RZ, RZ, -R6 ;  /* 0x000000ffff068224 */ /* 0x000fe200078e0a06 */
[----:B------:R-:W-:-:S09]  /*e2a0*/  ISETP.GT.U32.AND P0, PT, R15, R50, PT ;  /* 0x000000320f00720c */ /* 0x000fd20003f04070 */
[----:B------:R-:W-:-:S05]  /*e2b0*/  @!P2 IMAD.IADD R49, R49, 0x1, -R15 ;  /* 0x000000013131a824 */ /* 0x000fca00078e0a0f */
[----:B------:R-:W-:Y:S02]  /*e2c0*/  ISETP.GT.U32.AND P2, PT, R15, R49, PT ;  /* 0x000000310f00720c */ /* 0x000fe40003f44070 */
[----:B-1----:R-:W-:Y:S02]  /*e2d0*/  IABS R80, R80 ;  /* 0x0000005000507213 */ /* 0x002fe40000000000 */
[----:B------:R-:W-:-:S03]  /*e2e0*/  IABS R81, R77 ;  /* 0x0000004d00517213 */ /* 0x000fc60000000000 */
[----:B------:R-:W-:Y:S01]  /*e2f0*/  IMAD.HI.U32 R83, R16, R80, RZ ;  /* 0x0000005010537227 */ /* 0x000fe200078e00ff */
[----:B------:R-:W-:-:S03]  /*e300*/  IABS R82, R76 ;  /* 0x0000004c00527213 */ /* 0x000fc60000000000 */
[----:B------:R-:W-:-:S04]  /*e310*/  IMAD.HI.U32 R84, R16, R81, RZ ;  /* 0x0000005110547227 */ /* 0x000fc800078e00ff */
[--C-:B------:R-:W-:Y:S01]  /*e320*/  @!P2 IMAD.IADD R49, R49, 0x1, -R15.reuse ;  /* 0x000000013131a824 */ /* 0x100fe200078e0a0f */
[C---:B------:R-:W-:Y:S01]  /*e330*/  ISETP.GT.U32.AND P2, PT, R15.reuse, R51, PT ;  /* 0x000000330f00720c */ /* 0x040fe20003f44070 */
[----:B------:R-:W-:Y:S02]  /*e340*/  @!P0 IMAD.IADD R50, R50, 0x1, -R15 ;  /* 0x0000000132328824 */ /* 0x000fe400078e0a0f */
[----:B------:R-:W-:Y:S02]  /*e350*/  IMAD.MOV R83, RZ, RZ, -R83 ;  /* 0x000000ffff537224 */ /* 0x000fe400078e0a53 */
[----:B------:R-:W-:Y:S01]  /*e360*/  @!P6 IMAD.MOV R3, RZ, RZ, -R3 ;  /* 0x000000ffff03e224 */ /* 0x000fe200078e0a03 */
[----:B------:R-:W-:Y:S01]  /*e370*/  ISETP.GE.AND P6, PT, R90, RZ, PT ;  /* 0x000000ff5a00720c */ /* 0x000fe20003fc6270 */
[----:B------:R-:W-:Y:S01]  /*e380*/  IMAD.MOV R84, RZ, RZ, -R84 ;  /* 0x000000ffff547224 */ /* 0x000fe200078e0a54 */
[----:B------:R-:W3:Y:S01]  /*e390*/  LDL R90, [R1+0x2018] ;  /* 0x00201800015a7983 */ /* 0x000ee20000100800 */
[----:B------:R-:W-:Y:S01]  /*e3a0*/  IMAD.HI.U32 R85, R16, R82, RZ ;  /* 0x0000005210557227 */ /* 0x000fe200078e00ff */
[----:B------:R-:W-:-:S03]  /*e3b0*/  ISETP.GT.U32.AND P0, PT, R15, R50, PT ;  /* 0x000000320f00720c */ /* 0x000fc60003f04070 */
[C---:B0-----:R-:W-:Y:S02]  /*e3c0*/  IMAD R77, R15.reuse, R83, R80 ;  /* 0x000000530f4d7224 */ /* 0x041fe400078e0250 */
[----:B----4-:R-:W-:Y:S02]  /*e3d0*/  IMAD R76, R15, R84, R81 ;  /* 0x000000540f4c7224 */ /* 0x010fe400078e0251 */
[----:B------:R-:W-:Y:S02]  /*e3e0*/  @!P1 IMAD.MOV R49, RZ, RZ, -R49 ;  /* 0x000000ffff319224 */ /* 0x000fe400078e0a31 */
[----:B------:R-:W-:Y:S02]  /*e3f0*/  IMAD.MOV R85, RZ, RZ, -R85 ;  /* 0x000000ffff557224 */ /* 0x000fe400078e0a55 */
[----:B------:R-:W-:Y:S02]  /*e400*/  @!P2 IMAD.IADD R51, R51, 0x1, -R15 ;  /* 0x000000013333a824 */ /* 0x000fe400078e0a0f */
[----:B------:R-:W-:-:S02]  /*e410*/  VIADD R80, R0, 0x1af ;  /* 0x000001af00507836 */ /* 0x000fc40000000000 */
[----:B------:R-:W-:Y:S01]  /*e420*/  VIADD R81, R0, 0x1b0 ;  /* 0x000001b000517836 */ /* 0x000fe20000000000 */
[----:B------:R-:W-:Y:S01]  /*e430*/  ISETP.GT.U32.AND P2, PT, R15, R51, PT ;  /* 0x000000330f00720c */ /* 0x000fe20003f44070 */
[----:B------:R-:W-:Y:S01]  /*e440*/  @!P0 IMAD.IADD R50, R50, 0x1, -R15 ;  /* 0x0000000132328824 */ /* 0x000fe200078e0a0f */
[----:B--2---:R-:W-:Y:S02]  /*e450*/  ISETP.GE.AND P1, PT, R93, RZ, PT ;  /* 0x000000ff5d00720c */ /* 0x004fe40003f26270 */
[----:B------:R-:W2:Y:S04]  /*e460*/  LDL R93, [R1+0x2020] ;  /* 0x00202000015d7983 */ /* 0x000ea80000100800 */
[----:B------:R-:W-:Y:S04]  /*e470*/  STL [R1+0x49c], R77 ;  /* 0x00049c4d01007387 */ /* 0x000fe80000100800 */
[----:B------:R0:W-:Y:S02]  /*e480*/  STL [R1+0x4ac], R76 ;  /* 0x0004ac4c01007387 */ /* 0x0001e40000100800 */
[----:B0-----:R-:W-:-:S02]  /*e490*/  IMAD R76, R15, R85, R82 ;  /* 0x000000550f4c7224 */ /* 0x001fc400078e0252 */
[----:B------:R-:W-:-:S03]  /*e4a0*/  VIADD R77, R0, 0x1b1 ;  /* 0x000001b1004d7836 */ /* 0x000fc60000000000 */
[----:B------:R0:W-:Y:S01]  /*e4b0*/  STL [R1+0x4a4], R76 ;  /* 0x0004a44c01007387 */ /* 0x0001e20000100800 */
[----:B------:R-:W-:-:S03]  /*e4c0*/  @!P1 IMAD.MOV R50, RZ, RZ, -R50 ;  /* 0x000000ffff329224 */ /* 0x000fc600078e0a32 */
[----:B------:R1:W-:Y:S01]  /*e4d0*/  STL [R1+0x2414], R80 ;  /* 0x0024145001007387 */ /* 0x0003e20000100800 */
[----:B0-----:R-:W-:-:S03]  /*e4e0*/  VIADD R76, R0, 0x1b2 ;  /* 0x000001b2004c7836 */ /* 0x001fc60000000000 */
[----:B------:R0:W-:Y:S01]  /*e4f0*/  STL [R1+0x2418], R81 ;  /* 0x0024185101007387 */ /* 0x0001e20000100800 */
[----:B------:R-:W-:-:S03]  /*e500*/  ISETP.GE.AND P1, PT, R91, RZ, PT ;  /* 0x000000ff5b00720c */ /* 0x000fc60003f26270 */
[----:B------:R4:W-:Y:S04]  /*e510*/  STL [R1+0x241c], R77 ;  /* 0x00241c4d01007387 */ /* 0x0009e80000100800 */
[----:B------:R0:W-:Y:S04]  /*e520*/  STL [R1+0x2420], R76 ;  /* 0x0024204c01007387 */ /* 0x0001e80000100800 */
[----:B------:R-:W2:Y:S01]  /*e530*/  LDL R91, [R1+0x1ffc] ;  /* 0x001ffc00015b7983 */ /* 0x000ea20000100800 */
[----:B------:R-:W-:-:S04]  /*e540*/  @!P2 IMAD.IADD R51, R51, 0x1, -R15 ;  /* 0x000000013333a824 */ /* 0x000fc800078e0a0f */
[----:B------:R-:W-:Y:S01]  /*e550*/  @!P1 IMAD.MOV R51, RZ, RZ, -R51 ;  /* 0x000000ffff339224 */ /* 0x000fe200078e0a33 */
[----:B---3--:R-:W-:Y:S02]  /*e560*/  ISETP.GE.AND P1, PT, R92, RZ, PT ;  /* 0x000000ff5c00720c */ /* 0x008fe40003f26270 */
[----:B------:R-:W3:Y:S01]  /*e570*/  LDL R92, [R1+0x2004] ;  /* 0x00200400015c7983 */ /* 0x000ee20000100800 */
[C---:B------:R-:W-:Y:S01]  /*e580*/  ISETP.GT.U32.AND P0, PT, R15.reuse, R54, PT ;  /* 0x000000360f00720c */ /* 0x040fe20003f04070 */
[----:B------:R-:W-:Y:S01]  /*e590*/  @!P6 IMAD.MOV R48, RZ, RZ, -R48 ;  /* 0x000000ffff30e224 */ /* 0x000fe200078e0a30 */
[----:B------:R-:W-:-:S11]  /*e5a0*/  ISETP.GT.U32.AND P6, PT, R15, R52, PT ;  /* 0x000000340f00720c */ /* 0x000fd60003fc4070 */
[----:B------:R-:W-:-:S05]  /*e5b0*/  @!P0 IMAD.IADD R54, R54, 0x1, -R15 ;  /* 0x0000000136368824 */ /* 0x000fca00078e0a0f */
[----:B------:R-:W-:Y:S01]  /*e5c0*/  ISETP.GT.U32.AND P0, PT, R15, R54, PT ;  /* 0x000000360f00720c */ /* 0x000fe20003f04070 */
[----:B------:R-:W-:-:S12]  /*e5d0*/  @!P6 IMAD.IADD R52, R52, 0x1, -R15 ;  /* 0x000000013434e824 */ /* 0x000fd800078e0a0f */
[----:B------:R-:W-:Y:S01]  /*e5e0*/  @!P0 IMAD.IADD R54, R54, 0x1, -R15 ;  /* 0x0000000136368824 */ /* 0x000fe200078e0a0f */
[C---:B------:R-:W-:Y:S02]  /*e5f0*/  ISETP.GT.U32.AND P0, PT, R15.reuse, R56, PT ;  /* 0x000000380f00720c */ /* 0x040fe40003f04070 */
[----:B------:R-:W-:Y:S02]  /*e600*/  ISETP.GT.U32.AND P6, PT, R15, R52, PT ;  /* 0x000000340f00720c */ /* 0x000fe40003fc4070 */
[----:B-1----:R-:W-:Y:S02]  /*e610*/  IABS R80, R80 ;  /* 0x0000005000507213 */ /* 0x002fe40000000000 */
[----:B0-----:R-:W-:-:S07]  /*e620*/  IABS R81, R81 ;  /* 0x0000005100517213 */ /* 0x001fce0000000000 */
[--C-:B------:R-:W-:Y:S01]  /*e630*/  @!P0 IMAD.IADD R56, R56, 0x1, -R15.reuse ;  /* 0x0000000138388824 */ /* 0x100fe200078e0a0f */
[----:B------:R-:W-:Y:S01]  /*e640*/  IABS R82, R77 ;  /* 0x0000004d00527213 */ /* 0x000fe20000000000 */
[----:B------:R-:W-:Y:S01]  /*e650*/  IMAD.HI.U32 R86, R16, R80, RZ ;  /* 0x0000005010567227 */ /* 0x000fe200078e00ff */
[----:B------:R-:W-:Y:S02]  /*e660*/  ISETP.GE.AND P2, PT, R90, RZ, PT ;  /* 0x000000ff5a00720c */ /* 0x000fe40003f46270 */
[----:B------:R-:W3:Y:S01]  /*e670*/  LDL R90, [R1+0x1ff8] ;  /* 0x001ff800015a7983 */ /* 0x000ee20000100800 */
[----:B------:R-:W-:Y:S01]  /*e680*/  ISETP.GT.U32.AND P0, PT, R15, R56, PT ;  /* 0x000000380f00720c */ /* 0x000fe20003f04070 */
[----:B------:R-:W-:Y:S01]  /*e690*/  @!P6 IMAD.IADD R52, R52, 0x1, -R15 ;  /* 0x000000013434e824 */ /* 0x000fe200078e0a0f */
[----:B------:R-:W-:Y:S01]  /*e6a0*/  IABS R83, R76 ;  /* 0x0000004c00537213 */ /* 0x000fe20000000000 */
[----:B------:R-:W-:-:S04]  /*e6b0*/  IMAD.HI.U32 R87, R16, R81, RZ ;  /* 0x0000005110577227 */ /* 0x000fc800078e00ff */
[----:B------:R-:W-:Y:S02]  /*e6c0*/  IMAD.MOV R86, RZ, RZ, -R86 ;  /* 0x000000ffff567224 */ /* 0x000fe400078e0a56 */
[----:B------:R-:W-:Y:S02]  /*e6d0*/  IMAD.MOV R87, RZ, RZ, -R87 ;  /* 0x000000ffff577224 */ /* 0x000fe400078e0a57 */
[----:B------:R-:W-:Y:S02]  /*e6e0*/  @!P2 IMAD.MOV R52, RZ, RZ, -R52 ;  /* 0x000000ffff34a224 */ /* 0x000fe400078e0a34 */
[----:B------:R-:W-:-:S04]  /*e6f0*/  IMAD.HI.U32 R84, R16, R82, RZ ;  /* 0x0000005210547227 */ /* 0x000fc800078e00ff */
[----:B------:R-:W-:-:S04]  /*e700*/  IMAD.HI.U32 R85, R16, R83, RZ ;  /* 0x0000005310557227 */ /* 0x000fc800078e00ff */
[C---:B----4-:R-:W-:Y:S02]  /*e710*/  IMAD R77, R15.reuse, R86, R80 ;  /* 0x000000560f4d7224 */ /* 0x050fe400078e0250 */
[----:B------:R-:W-:Y:S02]  /*e720*/  IMAD R76, R15, R87, R81 ;  /* 0x000000570f4c7224 */ /* 0x000fe400078e0251 */
[----:B------:R-:W-:Y:S02]  /*e730*/  IMAD.MOV R84, RZ, RZ, -R84 ;  /* 0x000000ffff547224 */ /* 0x000fe400078e0a54 */
[----:B------:R-:W-:Y:S02]  /*e740*/  IMAD.MOV R85, RZ, RZ, -R85 ;  /* 0x000000ffff557224 */ /* 0x000fe400078e0a55 */
[----:B------:R-:W-:Y:S01]  /*e750*/  @!P0 IMAD.IADD R56, R56, 0x1, -R15 ;  /* 0x0000000138388824 */ /* 0x000fe200078e0a0f */
[----:B--2---:R-:W-:Y:S02]  /*e760*/  ISETP.GE.AND P2, PT, R93, RZ, PT ;  /* 0x000000ff5d00720c */ /* 0x004fe40003f46270 */
[----:B------:R-:W2:Y:S04]  /*e770*/  LDL R93, [R1+0x2000] ;  /* 0x00200000015d7983 */ /* 0x000ea80000100800 */
[----:B------:R0:W-:Y:S01]  /*e780*/  STL [R1+0x490], R77 ;  /* 0x0004904d01007387 */ /* 0x0001e20000100800 */
[----:B------:R-:W-:-:S03]  /*e790*/  VIADD R81, R0, 0x1b3 ;  /* 0x000001b300517836 */ /* 0x000fc60000000000 */
[----:B------:R1:W-:Y:S01]  /*e7a0*/  STL [R1+0x48c], R76 ;  /* 0x00048c4c01007387 */ /* 0x0003e20000100800 */
[----:B------:R-:W-:Y:S02]  /*e7b0*/  VIADD R80, R0, 0x1b5 ;  /* 0x000001b500507836 */ /* 0x000fe40000000000 */
[C---:B0-----:R-:W-:Y:S02]  /*e7c0*/  IMAD R77, R15.reuse, R84, R82 ;  /* 0x000000540f4d7224 */ /* 0x041fe400078e0252 */
[----:B-1----:R-:W-:-:S03]  /*e7d0*/  IMAD R76, R15, R85, R83 ;  /* 0x000000550f4c7224 */ /* 0x002fc600078e0253 */
[----:B------:R0:W-:Y:S01]  /*e7e0*/  STL [R1+0x478], R77 ;  /* 0x0004784d01007387 */ /* 0x0001e20000100800 */
[----:B------:R-:W-:-:S03]  /*e7f0*/  VIADD R82, R0, 0x1b4 ;  /* 0x000001b400527836 */ /* 0x000fc60000000000 */
[----:B------:R1:W-:Y:S04]  /*e800*/  STL [R1+0x474], R76 ;  /* 0x0004744c01007387 */ /* 0x0003e80000100800 */
[----:B------:R4:W-:Y:S01]  /*e810*/  STL [R1+0x2400], R81 ;  /* 0x0024005101007387 */ /* 0x0009e20000100800 */
[----:B0-----:R-:W-:-:S03]  /*e820*/  VIADD R77, R0, 0x1b6 ;  /* 0x000001b6004d7836 */ /* 0x001fc60000000000 */
[----:B------:R0:W-:Y:S01]  /*e830*/  STL [R1+0x2404], R82 ;  /* 0x0024045201007387 */ /* 0x0001e20000100800 */
[----:B-1----:R-:W-:Y:S01]  /*e840*/  VIADD R76, R0, 0x1b7 ;  /* 0x000001b7004c7836 */ /* 0x002fe20000000000 */
[----:B------:R-:W-:Y:S02]  /*e850*/  ISETP.GE.AND P0, PT, R91, RZ, PT ;  /* 0x000000ff5b00720c */ /* 0x000fe40003f06270 */
[----:B------:R1:W-:Y:S04]  /*e860*/  STL [R1+0x2408], R80 ;  /* 0x0024085001007387 */ /* 0x0003e80000100800 */
[----:B------:R-:W-:Y:S04]  /*e870*/  STL [R1+0x240c], R77 ;  /* 0x00240c4d01007387 */ /* 0x000fe80000100800 */
[----:B------:R0:W-:Y:S03]  /*e880*/  STL [R1+0x2410], R76 ;  /* 0x0024104c01007387 */ /* 0x0001e60000100800 */
[----:B------:R-:W-:Y:S01]  /*e890*/  @!P0 IMAD.MOV R56, RZ, RZ, -R56 ;  /* 0x000000ffff388224 */ /* 0x000fe200078e0a38 */
[----:B---3--:R-:W-:-:S02]  /*e8a0*/  ISETP.GE.AND P0, PT, R92, RZ, PT ;  /* 0x000000ff5c00720c */ /* 0x008fc40003f06270 */
[----:B------:R-:W3:Y:S01]  /*e8b0*/  LDL R92, [R1+0x200c] ;  /* 0x00200c00015c7983 */ /* 0x000ee20000100800 */
[C---:B------:R-:W-:Y:S01]  /*e8c0*/  ISETP.GT.U32.AND P6, PT, R15.reuse, R55, PT ;  /* 0x000000370f00720c */ /* 0x040fe20003fc4070 */
[----:B------:R-:W-:Y:S01]  /*e8d0*/  @!P1 IMAD.MOV R54, RZ, RZ, -R54 ;  /* 0x000000ffff369224 */ /* 0x000fe200078e0a36 */
[----:B------:R-:W-:-:S11]  /*e8e0*/  ISETP.GT.U32.AND P1, PT, R15, R57, PT ;  /* 0x000000390f00720c */ /* 0x000fd60003f24070 */
[--C-:B------:R-:W-:Y:S02]  /*e8f0*/  @!P6 IMAD.IADD R55, R55, 0x1, -R15.reuse ;  /* 0x000000013737e824 */ /* 0x100fe400078e0a0f */
[----:B------:R-:W-:-:S03]  /*e900*/  @!P1 IMAD.IADD R57, R57, 0x1, -R15 ;  /* 0x0000000139399824 */ /* 0x000fc600078e0a0f */
[C---:B------:R-:W-:Y:S02]  /*e910*/  ISETP.GT.U32.AND P6, PT, R15.reuse, R55, PT ;  /* 0x000000370f00720c */ /* 0x040fe40003fc4070 */
[----:B------:R-:W-:-:S11]  /*e920*/  ISETP.GT.U32.AND P1, PT, R15, R57, PT ;  /* 0x000000390f00720c */ /* 0x000fd60003f24070 */
[--C-:B------:R-:W-:Y:S01]  /*e930*/  @!P6 IMAD.IADD R55, R55, 0x1, -R15.reuse ;  /* 0x000000013737e824 */ /* 0x100fe200078e0a0f */
[----:B------:R-:W-:Y:S01]  /*e940*/  ISETP.GT.U32.AND P6, PT, R15, R58, PT ;  /* 0x0000003a0f00720c */ /* 0x000fe20003fc4070 */
[----:B------:R-:W-:Y:S01]  /*e950*/  @!P1 IMAD.IADD R57, R57, 0x1, -R15 ;  /* 0x0000000139399824 */ /* 0x000fe200078e0a0f */
[----:B------:R-:W-:Y:S01]  /*e960*/  ISETP.GT.U32.AND P1, PT, R15, R59, PT ;  /* 0x0000003b0f00720c */ /* 0x000fe20003f24070 */
[----:B------:R-:W-:-:S10]  /*e970*/  @!P2 IMAD.MOV R55, RZ, RZ, -R55 ;  /* 0x000000ffff37a224 */ /* 0x000fd400078e0a37 */
[--C-:B------:R-:W-:Y:S02]  /*e980*/  @!P6 IMAD.IADD R58, R58, 0x1, -R15.reuse ;  /* 0x000000013a3ae824 */ /* 0x100fe400078e0a0f */
[----:B------:R-:W-:Y:S01]  /*e990*/  @!P1 IMAD.IADD R59, R59, 0x1, -R15 ;  /* 0x000000013b3b9824 */ /* 0x000fe200078e0a0f */
[C---:B------:R-:W-:Y:S02]  /*e9a0*/  ISETP.GT.U32.AND P1, PT, R15.reuse, R61, PT ;  /* 0x0000003d0f00720c */ /* 0x040fe40003f24070 */
[----:B------:R-:W-:Y:S02]  /*e9b0*/  ISETP.GT.U32.AND P2, PT, R15, R58, PT ;  /* 0x0000003a0f00720c */ /* 0x000fe40003f44070 */
[----:B------:R-:W-:Y:S02]  /*e9c0*/  ISETP.GE.AND P6, PT, R90, RZ, PT ;  /* 0x000000ff5a00720c */ /* 0x000fe40003fc6270 */
[----:B------:R-:W3:Y:S01]  /*e9d0*/  LDL R90, [R1+0x1fe4] ;  /* 0x001fe400015a7983 */ /* 0x000ee20000100800 */
[----:B----4-:R-:W-:-:S02]  /*e9e0*/  IABS R81, R81 ;  /* 0x0000005100517213 */ /* 0x010fc40000000000 */
[----:B0-----:R-:W-:-:S04]  /*e9f0*/  IABS R82, R82 ;  /* 0x0000005200527213 */ /* 0x001fc80000000000 */
[--C-:B------:R-:W-:Y:S02]  /*ea00*/  @!P1 IMAD.IADD R61, R61, 0x1, -R15.reuse ;  /* 0x000000013d3d9824 */ /* 0x100fe400078e0a0f */
[----:B------:R-:W-:Y:S01]  /*ea10*/  @!P2 IMAD.IADD R58, R58, 0x1, -R15 ;  /* 0x000000013a3aa824 */ /* 0x000fe200078e0a0f */
[----:B------:R-:W-:Y:S01]  /*ea20*/  IABS R83, R80 ;  /* 0x0000005000537213 */ /* 0x000fe20000000000 */
[C---:B------:R-:W-:Y:S01]  /*ea30*/  IMAD.HI.U32 R85, R16.reuse, R81, RZ ;  /* 0x0000005110557227 */ /* 0x040fe200078e00ff */
[----:B------:R-:W-:Y:S02]  /*ea40*/  IABS R84, R77 ;  /* 0x0000004d00547213 */ /* 0x000fe40000000000 */
[----:B------:R-:W-:Y:S01]  /*ea50*/  ISETP.GT.U32.AND P1, PT, R15, R61, PT ;  /* 0x0000003d0f00720c */ /* 0x000fe20003f24070 */
[----:B------:R-:W-:Y:S01]  /*ea60*/  IMAD.HI.U32 R86, R16, R82, RZ ;  /* 0x0000005210567227 */ /* 0x000fe200078e00ff */
[----:B-1----:R-:W-:-:S03]  /*ea70*/  IABS R80, R76 ;  /* 0x0000004c00507213 */ /* 0x002fc60000000000 */
[----:B------:R-:W-:Y:S02]  /*ea80*/  IMAD.MOV R85, RZ, RZ, -R85 ;  /* 0x000000ffff557224 */ /* 0x000fe400078e0a55 */
[----:B------:R-:W-:-:S04]  /*ea90*/  IMAD.HI.U32 R87, R16, R83, RZ ;  /* 0x0000005310577227 */ /* 0x000fc800078e00ff */
[----:B------:R-:W-:-:S04]  /*eaa0*/  IMAD.HI.U32 R88, R16, R84, RZ ;  /* 0x0000005410587227 */ /* 0x000fc800078e00ff */
[----:B------:R-:W-:Y:S02]  /*eab0*/  IMAD.MOV R86, RZ, RZ, -R86 ;  /* 0x000000ffff567224 */ /* 0x000fe400078e0a56 */
[----:B------:R-:W-:Y:S01]  /*eac0*/  IMAD R76, R15, R85, R81 ;  /* 0x000000550f4c7224 */ /* 0x000fe200078e0251 */
[----:B--2---:R-:W-:Y:S02]  /*ead0*/  ISETP.GE.AND P2, PT, R93, RZ, PT ;  /* 0x000000ff5d00720c */ /* 0x004fe40003f46270 */
[----:B------:R-:W2:Y:S01]  /*eae0*/  LDL R93, [R1+0x1fec] ;  /* 0x001fec00015d7983 */ /* 0x000ea20000100800 */
[----:B------:R-:W-:Y:S02]  /*eaf0*/  IMAD.MOV R87, RZ, RZ, -R87 ;  /* 0x000000ffff577224 */ /* 0x000fe400078e0a57 */
[----:B------:R-:W-:Y:S01]  /*eb00*/  IMAD.MOV R88, RZ, RZ, -R88 ;  /* 0x000000ffff587224 */ /* 0x000fe200078e0a58 */
[----:B------:R0:W-:Y:S01]  /*eb10*/  STL [R1+0x468], R76 ;  /* 0x0004684c01007387 */ /* 0x0001e20000100800 */
[----:B------:R-:W-:-:S02]  /*eb20*/  IMAD R81, R15, R86, R82 ;  /* 0x000000560f517224 */ /* 0x000fc400078e0252 */
[----:B------:R-:W-:Y:S02]  /*eb30*/  IMAD R77, R15, R87, R83 ;  /* 0x000000570f4d7224 */ /* 0x000fe400078e0253 */
[----:B------:R-:W-:Y:S01]  /*eb40*/  @!P1 IMAD.IADD R61, R61, 0x1, -R15 ;  /* 0x000000013d3d9824 */ /* 0x000fe200078e0a0f */
[----:B------:R-:W-:Y:S01]  /*eb50*/  STL [R1+0x464], R81 ;  /* 0x0004645101007387 */ /* 0x000fe20000100800 */
[----:B0-----:R-:W-:-:S03]  /*eb60*/  IMAD R76, R15, R88, R84 ;  /* 0x000000580f4c7224 */ /* 0x001fc600078e0254 */
[----:B------:R-:W-:Y:S04]  /*eb70*/  STL [R1+0x460], R77 ;  /* 0x0004604d01007387 */ /* 0x000fe80000100800 */
[----:B------:R0:W-:Y:S01]  /*eb80*/  STL [R1+0x488], R76 ;  /* 0x0004884c01007387 */ /* 0x0001e20000100800 */
[----:B---3--:R-:W-:-:S03]  /*eb90*/  ISETP.GE.AND P1, PT, R92, RZ, PT ;  /* 0x000000ff5c00720c */ /* 0x008fc60003f26270 */
[----:B------:R-:W3:Y:S01]  /*eba0*/  LDL R92, [R1+0x1fe8] ;  /* 0x001fe800015c7983 */ /* 0x000ee20000100800 */
[----:B------:R-:W-:Y:S01]  /*ebb0*/  @!P0 IMAD.MOV R58, RZ, RZ, -R58 ;  /* 0x000000ffff3a8224 */ /* 0x000fe200078e0a3a */
[C---:B------:R-:W-:Y:S01]  /*ebc0*/  ISETP.GT.U32.AND P0, PT, R15.reuse, R59, PT ;  /* 0x0000003b0f00720c */ /* 0x040fe20003f04070 */
[----:B------:R-:W-:Y:S01]  /*ebd0*/  @!P6 IMAD.MOV R57, RZ, RZ, -R57 ;  /* 0x000000ffff39e224 */ /* 0x000fe200078e0a39 */
[----:B------:R-:W-:Y:S01]  /*ebe0*/  ISETP.GT.U32.AND P6, PT, R15, R60, PT ;  /* 0x0000003c0f00720c */ /* 0x000fe20003fc4070 */
[----:B------:R-:W-:-:S10]  /*ebf0*/  IMAD.HI.U32 R89, R16, R80, RZ ;  /* 0x0000005010597227 */ /* 0x000fd400078e00ff */
[--C-:B------:R-:W-:Y:S01]  /*ec00*/  @!P0 IMAD.IADD R59, R59, 0x1, -R15.reuse ;  /* 0x000000013b3b8824 */ /* 0x100fe200078e0a0f */
[----:B------:R-:W-:Y:S01]  /*ec10*/  ISETP.GT.U32.AND P0, PT, R15, R62, PT ;  /* 0x0000003e0f00720c */ /* 0x000fe20003f04070 */
[----:B------:R-:W-:Y:S02]  /*ec20*/  @!P6 IMAD.IADD R60, R60, 0x1, -R15 ;  /* 0x000000013c3ce824 */ /* 0x000fe400078e0a0f */
[----:B------:R-:W-:-:S03]  /*ec30*/  IMAD.MOV R89, RZ, RZ, -R89 ;  /* 0x000000ffff597224 */ /* 0x000fc600078e0a59 */
[C---:B------:R-:W-:Y:S01]  /*ec40*/  ISETP.GT.U32.AND P6, PT, R15.reuse, R60, PT ;  /* 0x0000003c0f00720c */ /* 0x040fe20003fc4070 */
[----:B0-----:R-:W-:-:S06]  /*ec50*/  IMAD R76, R15, R89, R80 ;  /* 0x000000590f4c7224 */ /* 0x001fcc00078e0250 */
[----:B------:R-:W-:Y:S01]  /*ec60*/  @!P0 IMAD.IADD R62, R62, 0x1, -R15 ;  /* 0x000000013e3e8824 */ /* 0x000fe200078e0a0f */
[----:B------:R0:W-:Y:S01]  /*ec70*/  STL [R1+0x484], R76 ;  /* 0x0004844c01007387 */ /* 0x0001e20000100800 */
[C---:B------:R-:W-:Y:S02]  /*ec80*/  VIADD R81, R0.reuse, 0x1b8 ;  /* 0x000001b800517836 */ /* 0x040fe40000000000 */
[----:B------:R-:W-:-:S03]  /*ec90*/  VIADD R77, R0, 0x1b9 ;  /* 0x000001b9004d7836 */ /* 0x000fc60000000000 */
[----:B------:R1:W-:Y:S01]  /*eca0*/  STL [R1+0x23f4], R81 ;  /* 0x0023f45101007387 */ /* 0x0003e20000100800 */
[----:B0-----:R-:W-:-:S03]  /*ecb0*/  VIADD R76, R0, 0x1ba ;  /* 0x000001ba004c7836 */ /* 0x001fc60000000000 */
[----:B------:R0:W-:Y:S01]  /*ecc0*/  STL [R1+0x23fc], R77 ;  /* 0x0023fc4d01007387 */ /* 0x0001e20000100800 */
[----:B------:R-:W-:-:S03]  /*ecd0*/  ISETP.GE.AND P0, PT, R90, RZ, PT ;  /* 0x000000ff5a00720c */ /* 0x000fc60003f06270 */
[----:B------:R4:W-:Y:S01]  /*ece0*/  STL [R1+0x23f8], R76 ;  /* 0x0023f84c01007387 */ /* 0x0009e20000100800 */
[----:B------:R-:W-:Y:S01]  /*ecf0*/  @!P6 IMAD.IADD R60, R60, 0x1, -R15 ;  /* 0x000000013c3ce824 */ /* 0x000fe200078e0a0f */
[----:B------:R-:W-:-:S03]  /*ed00*/  IABS R82, R81 ;  /* 0x0000005100527213 */ /* 0x000fc60000000000 */
[----:B------:R-:W-:-:S05]  /*ed10*/  @!P1 IMAD.MOV R60, RZ, RZ, -R60 ;  /* 0x000000ffff3c9224 */ /* 0x000fca00078e0a3c */
[----:B------:R-:W-:Y:S01]  /*ed20*/  @!P0 IMAD.MOV R61, RZ, RZ, -R61 ;  /* 0x000000ffff3d8224 */ /* 0x000fe200078e0a3d */
[----:B------:R-:W-:Y:S01]  /*ed30*/  ISETP.GT.U32.AND P1, PT, R15, R65, PT ;  /* 0x000000410f00720c */ /* 0x000fe20003f24070 */
[C---:B------:R-:W-:Y:S01]  /*ed40*/  IMAD.HI.U32 R84, R16.reuse, R82, RZ ;  /* 0x0000005210547227 */ /* 0x040fe200078e00ff */
[----:B------:R-:W-:Y:S02]  /*ed50*/  IABS R80, R77 ;  /* 0x0000004d00507213 */ /* 0x000fe40000000000 */
[----:B-1----:R-:W-:Y:S01]  /*ed60*/  IABS R81, R76 ;  /* 0x0000004c00517213 */ /* 0x002fe20000000000 */
[----:B------:R-:W-:Y:S02]  /*ed70*/  IMAD.MOV R84, RZ, RZ, -R84 ;  /* 0x000000ffff547224 */ /* 0x000fe400078e0a54 */
[----:B------:R-:W-:-:S04]  /*ed80*/  IMAD.HI.U32 R85, R16, R80, RZ ;  /* 0x0000005010557227 */ /* 0x000fc800078e00ff */
[----:B------:R-:W-:Y:S01]  /*ed90*/  IMAD.HI.U32 R83, R16, R81, RZ ;  /* 0x0000005110537227 */ /* 0x000fe200078e00ff */
[----:B--2---:R-:W-:Y:S02]  /*eda0*/  ISETP.GE.AND P0, PT, R93, RZ, PT ;  /* 0x000000ff5d00720c */ /* 0x004fe40003f06270 */
[----:B------:R-:W2:Y:S01]  /*edb0*/  LDL R93, [R1+0x1ff4] ;  /* 0x001ff400015d7983 */ /* 0x000ea20000100800 */
[----:B0-----:R-:W-:Y:S02]  /*edc0*/  IMAD R77, R15, R84, R82 ;  /* 0x000000540f4d7224 */ /* 0x001fe400078e0252 */
[----:B------:R-:W-:Y:S01]  /*edd0*/  IMAD.MOV R85, RZ, RZ, -R85 ;  /* 0x000000ffff557224 */ /* 0x000fe200078e0a55 */
[----:B------:R-:W2:Y:S01]  /*ede0*/  LDL.LU R90, [R1] ;  /* 0x00000000015a7983 */ /* 0x000ea20000300800 */
[----:B------:R-:W-:Y:S02]  /*edf0*/  @!P1 IMAD.IADD R65, R65, 0x1, -R15 ;  /* 0x0000000141419824 */ /* 0x000fe400078e0a0f */
[----:B------:R-:W-:Y:S01]  /*ee00*/  IMAD.MOV R83, RZ, RZ, -R83 ;  /* 0x000000ffff537224 */ /* 0x000fe200078e0a53 */
[----:B----4-:R-:W4:Y:S01]  /*ee10*/  LDL R76, [R1+0x1ff0] ;  /* 0x001ff000014c7983 */ /* 0x010f220000100800 */
[----:B------:R-:W-:Y:S01]  /*ee20*/  IMAD R80, R15, R85, R80 ;  /* 0x000000550f507224 */ /* 0x000fe200078e0250 */
[----:B---3--:R-:W-:-:S02]  /*ee30*/  ISETP.GE.AND P1, PT, R92, RZ, PT ;  /* 0x000000ff5c00720c */ /* 0x008fc40003f26270 */
[----:B------:R-:W3:Y:S04]  /*ee40*/  LDL R92, [R1+0x1fd0] ;  /* 0x001fd000015c7983 */ /* 0x000ee80000100800 */
[----:B------:R0:W-:Y:S04]  /*ee50*/  STL [R1+0x56c], R77 ;  /* 0x00056c4d01007387 */ /* 0x0001e80000100800 */
[----:B------:R-:W3:Y:S01]  /*ee60*/  LDL.LU R87, [R1+0x4] ;  /* 0x0000040001577983 */ /* 0x000ee20000300800 */
[----:B0-----:R-:W-:-:S03]  /*ee70*/  IMAD R77, R15, R83, R81 ;  /* 0x000000530f4d7224 */ /* 0x001fc600078e0251 */
[----:B------:R0:W-:Y:S04]  /*ee80*/  STL [R1+0x570], R80 ;  /* 0x0005705001007387 */ /* 0x0001e80000100800 */
[----:B------:R-:W-:Y:S04]  /*ee90*/  STL [R1+0x578], R77 ;  /* 0x0005784d01007387 */ /* 0x000fe80000100800 */
[----:B------:R-:W3:Y:S01]  /*eea0*/  LDL R91, [R1+0x1fcc] ;  /* 0x001fcc00015b7983 */ /* 0x000ee20000100800 */
[----:B------:R-:W-:Y:S01]  /*eeb0*/  @!P2 IMAD.MOV R59, RZ, RZ, -R59 ;  /* 0x000000ffff3ba224 */ /* 0x000fe200078e0a3b */
[----:B------:R-:W-:-:S02]  /*eec0*/  ISETP.GT.U32.AND P6, PT, R15, R63, PT ;  /* 0x0000003f0f00720c */ /* 0x000fc40003fc4070 */
[----:B------:R-:W-:-:S11]  /*eed0*/  ISETP.GT.U32.AND P2, PT, R15, R62, PT ;  /* 0x0000003e0f00720c */ /* 0x000fd60003f44070 */
[--C-:B------:R-:W-:Y:S02]  /*eee0*/  @!P6 IMAD.IADD R63, R63, 0x1, -R15.reuse ;  /* 0x000000013f3fe824 */ /* 0x100fe400078e0a0f */
[----:B------:R-:W-:Y:S01]  /*eef0*/  @!P2 IMAD.IADD R62, R62, 0x1, -R15 ;  /* 0x000000013e3ea824 */ /* 0x000fe200078e0a0f */
[C---:B------:R-:W-:Y:S02]  /*ef00*/  ISETP.GT.U32.AND P2, PT, R15.reuse, R66, PT ;  /* 0x000000420f00720c */ /* 0x040fe40003f44070 */
[----:B------:R-:W-:-:S11]  /*ef10*/  ISETP.GT.U32.AND P6, PT, R15, R63, PT ;  /* 0x0000003f0f00720c */ /* 0x000fd60003fc4070 */
[--C-:B------:R-:W-:Y:S01]  /*ef20*/  @!P2 IMAD.IADD R66, R66, 0x1, -R15.reuse ;  /* 0x000000014242a824 */ /* 0x100fe200078e0a0f */
[----:B------:R-:W-:Y:S01]  /*ef30*/  ISETP.GT.U32.AND P2, PT, R15, R65, PT ;  /* 0x000000410f00720c */ /* 0x000fe20003f44070 */
[----:B------:R-:W-:Y:S01]  /*ef40*/  @!P6 IMAD.IADD R63, R63, 0x1, -R15 ;  /* 0x000000013f3fe824 */ /* 0x000fe200078e0a0f */
[----:B------:R-:W-:-:S03]  /*ef50*/  ISETP.GT.U32.AND P6, PT, R15, R67, PT ;  /* 0x000000430f00720c */ /* 0x000fc60003fc4070 */
[----:B------:R-:W-:Y:S01]  /*ef60*/  @!P1 IMAD.MOV R63, RZ, RZ, -R63 ;  /* 0x000000ffff3f9224 */ /* 0x000fe200078e0a3f */
[----:B------:R-:W-:Y:S01]  /*ef70*/  ISETP.GT.U32.AND P1, PT, R15, R72, PT ;  /* 0x000000480f00720c */ /* 0x000fe20003f24070 */
[----:B0-----:R-:W-:-:S06]  /*ef80*/  VIADD R80, R0, 0x1bb ;  /* 0x000001bb00507836 */ /* 0x001fcc0000000000 */
[--C-:B------:R-:W-:Y:S02]  /*ef90*/  @!P2 IMAD.IADD R65, R65, 0x1, -R15.reuse ;  /* 0x000000014141a824 */ /* 0x100fe400078e0a0f */
[--C-:B------:R-:W-:Y:S01]  /*efa0*/  @!P6 IMAD.IADD R67, R67, 0x1, -R15.reuse ;  /* 0x000000014343e824 */ /* 0x100fe200078e0a0f */
[----:B------:R0:W-:Y:S03]  /*efb0*/  STL [R1+0x23ec], R80 ;  /* 0x0023ec5001007387 */ /* 0x0001e60000100800 */
[----:B------:R-:W-:Y:S01]  /*efc0*/  @!P1 IMAD.IADD R72, R72, 0x1, -R15 ;  /* 0x0000000148489824 */ /* 0x000fe200078e0a0f */
[----:B------:R-:W-:Y:S02]  /*efd0*/  ISETP.GT.U32.AND P6, PT, R15, R67, PT ;  /* 0x000000430f00720c */ /* 0x000fe40003fc4070 */
[----:B0-----:R-:W-:Y:S02]  /*efe0*/  IABS R80, R80 ;  /* 0x0000005000507213 */ /* 0x001fe40000000000 */
[----:B--2---:R-:W-:-:S03]  /*eff0*/  ISETP.GE.AND P2, PT, R93, RZ, PT ;  /* 0x000000ff5d00720c */ /* 0x004fc60003f46270 */
[----:B------:R-:W-:-:S04]  /*f000*/  IMAD.HI.U32 R83, R16, R80, RZ ;  /* 0x0000005010537227 */ /* 0x000fc800078e00ff */
[----:B------:R-:W-:Y:S02]  /*f010*/  VIADD R77, R0, 0x1bc ;  /* 0x000001bc004d7836 */ /* 0x000fe40000000000 */
[----:B------:R-:W-:-:S04]  /*f020*/  IMAD.MOV R83, RZ, RZ, -R83 ;  /* 0x000000ffff537224 */ /* 0x000fc800078e0a53 */
[----:B------:R-:W-:Y:S01]  /*f030*/  @!P2 IMAD.MOV R65, RZ, RZ, -R65 ;  /* 0x000000ffff41a224 */ /* 0x000fe200078e0a41 */
[----:B------:R-:W-:Y:S01]  /*f040*/  ISETP.GT.U32.AND P2, PT, R15, R72, PT ;  /* 0x000000480f00720c */ /* 0x000fe20003f44070 */
[----:B------:R-:W-:Y:S01]  /*f050*/  @!P6 IMAD.IADD R67, R67, 0x1, -R15 ;  /* 0x000000014343e824 */ /* 0x000fe200078e0a0f */
[----:B----4-:R-:W-:Y:S01]  /*f060*/  ISETP.GE.AND P6, PT, R76, RZ, PT ;  /* 0x000000ff4c00720c */ /* 0x010fe20003fc6270 */
[----:B------:R-:W-:Y:S01]  /*f070*/  IMAD R76, R15, R83, R80 ;  /* 0x000000530f4c7224 */ /* 0x000fe200078e0250 */
[----:B------:R0:W-:Y:S04]  /*f080*/  STL [R1+0x23f0], R77 ;  /* 0x0023f04d01007387 */ /* 0x0001e80000100800 */
[----:B------:R-:W2:Y:S01]  /*f090*/  LDL.LU R93, [R1+0xc] ;  /* 0x00000c00015d7983 */ /* 0x000ea20000300800 */
[----:B------:R-:W-:-:S03]  /*f0a0*/  IABS R81, R77 ;  /* 0x0000004d00517213 */ /* 0x000fc60000000000 */
[----:B------:R-:W4:Y:S01]  /*f0b0*/  LDL R86, [R1+0x1fdc] ;  /* 0x001fdc0001567983 */ /* 0x000f220000100800 */
[----:B------:R-:W-:Y:S01]  /*f0c0*/  @!P2 IMAD.IADD R72, R72, 0x1, -R15 ;  /* 0x000000014848a824 */ /* 0x000fe200078e0a0f */
[----:B---3--:R-:W-:Y:S02]  /*f0d0*/  ISETP.GE.AND P1, PT, R92, RZ, PT ;  /* 0x000000ff5c00720c */ /* 0x008fe40003f26270 */
[----:B------:R-:W3:Y:S04]  /*f0e0*/  LDL.LU R92, [R1+0x10] ;  /* 0x00001000015c7983 */ /* 0x000ee80000300800 */
[----:B------:R1:W-:Y:S01]  /*f0f0*/  STL [R1+0x574], R76 ;  /* 0x0005744c01007387 */ /* 0x0003e20000100800 */
[----:B------:R-:W-:-:S03]  /*f100*/  ISETP.GE.AND P2, PT, R91, RZ, PT ;  /* 0x000000ff5b00720c */ /* 0x000fc60003f46270 */
[----:B------:R-:W2:Y:S04]  /*f110*/  LDL.LU R91, [R1+0x14] ;  /* 0x00001400015b7983 */ /* 0x000ea80000300800 */
[----:B0-----:R-:W2:Y:S01]  /*f120*/  LDL R77, [R1+0x1fd8] ;  /* 0x001fd800014d7983 */ /* 0x001ea20000100800 */
[----:B------:R-:W-:Y:S01]  /*f130*/  @!P0 IMAD.MOV R62, RZ, RZ, -R62 ;  /* 0x000000ffff3e8224 */ /* 0x000fe200078e0a3e */
[----:B------:R-:W-:Y:S01]  /*f140*/  ISETP.GT.U32.AND P0, PT, R15, R66, PT ;  /* 0x000000420f00720c */ /* 0x000fe20003f04070 */
[----:B------:R-:W-:-:S04]  /*f150*/  IMAD.HI.U32 R82, R16, R81, RZ ;  /* 0x0000005110527227 */ /* 0x000fc800078e00ff */
[----:B------:R-:W-:-:S04]  /*f160*/  IMAD.MOV R82, RZ, RZ, -R82 ;  /* 0x000000ffff527224 */ /* 0x000fc800078e0a52 */
[C---:B-1----:R-:W-:Y:S02]  /*f170*/  IMAD R76, R15.reuse, R82, R81 ;  /* 0x000000520f4c7224 */ /* 0x042fe400078e0251 */
[----:B------:R-:W-:Y:S02]  /*f180*/  VIADD R80, R0, 0x1bd ;  /* 0x000001bd00507836 */ /* 0x000fe40000000000 */
[----:B------:R-:W-:Y:S01]  /*f190*/  @!P0 IMAD.IADD R66, R66, 0x1, -R15 ;  /* 0x0000000142428824 */ /* 0x000fe200078e0a0f */
[----:B------:R0:W-:Y:S01]  /*f1a0*/  STL [R1+0x57c], R76 ;  /* 0x00057c4c01007387 */ /* 0x0001e20000100800 */
[C---:B------:R-:W-:Y:S01]  /*f1b0*/  ISETP.GT.U32.AND P0, PT, R15.reuse, R90, PT ;  /* 0x0000005a0f00720c */ /* 0x040fe20003f04070 */
[----:B------:R-:W-:Y:S01]  /*f1c0*/  @!P1 IMAD.MOV R67, RZ, RZ, -R67 ;  /* 0x000000ffff439224 */ /* 0x000fe200078e0a43 */
[----:B------:R-:W-:Y:S01]  /*f1d0*/  ISETP.GT.U32.AND P1, PT, R15, R87, PT ;  /* 0x000000570f00720c */ /* 0x000fe20003f24070 */
[----:B------:R1:W-:Y:S01]  /*f1e0*/  STL [R1+0x23e4], R80 ;  /* 0x0023e45001007387 */ /* 0x0003e20000100800 */
[----:B0-----:R-:W-:-:S05]  /*f1f0*/  VIADD R76, R0, 0x1be ;  /* 0x000001be004c7836 */ /* 0x001fca0000000000 */
[----:B------:R0:W-:Y:S04]  /*f200*/  STL [R1+0x23e8], R76 ;  /* 0x0023e84c01007387 */ /* 0x0001e80000100800 */
[----:B------:R-:W3:Y:S01]  /*f210*/  LDL R85, [R1+0x1fe0] ;  /* 0x001fe00001557983 */ /* 0x000ee20000100800 */
[--C-:B------:R-:W-:Y:S02]  /*f220*/  @!P0 IMAD.IADD R90, R90, 0x1, -R15.reuse ;  /* 0x000000015a5a8824 */ /* 0x100fe400078e0a0f */
[----:B------:R-:W-:Y:S01]  /*f230*/  @!P1 IMAD.IADD R87, R87, 0x1, -R15 ;  /* 0x0000000157579824 */ /* 0x000fe200078e0a0f */
[----:B------:R-:W3:Y:S01]  /*f240*/  LDL R88, [R1+0x1fb0] ;  /* 0x001fb00001587983 */ /* 0x000ee20000100800 */
[----:B------:R-:W-:Y:S01]  /*f250*/  @!P2 IMAD.MOV R72, RZ, RZ, -R72 ;  /* 0x000000ffff48a224 */ /* 0x000fe200078e0a48 */
[----:B------:R-:W-:-:S02]  /*f260*/  ISETP.GT.U32.AND P0, PT, R15, R90, PT ;  /* 0x0000005a0f00720c */ /* 0x000fc40003f04070 */
[C---:B------:R-:W-:Y:S01]  /*f270*/  ISETP.GT.U32.AND P2, PT, R15.reuse, R87, PT ;  /* 0x000000570f00720c */ /* 0x040fe20003f44070 */
[----:B------:R-:W-:Y:S01]  /*f280*/  @!P6 IMAD.MOV R66, RZ, RZ, -R66 ;  /* 0x000000ffff42e224 */ /* 0x000fe200078e0a42 */
[----:B------:R-:W-:Y:S01]  /*f290*/  IABS R82, R80 ;  /* 0x0000005000527213 */ /* 0x000fe20000000000 */
[----:B------:R-:W3:Y:S01]  /*f2a0*/  LDL.LU R89, [R1+0x18] ;  /* 0x0000180001597983 */ /* 0x000ee20000300800 */
[----:B------:R-:W-:-:S03]  /*f2b0*/  ISETP.GT.U32.AND P6, PT, R15, R12, PT ;  /* 0x0000000c0f00720c */ /* 0x000fc60003fc4070 */
[----:B------:R-:W-:-:S04]  /*f2c0*/  IMAD.HI.U32 R83, R16, R82, RZ ;  /* 0x0000005210537227 */ /* 0x000fc800078e00ff */
[----:B------:R-:W-:Y:S02]  /*f2d0*/  @!P0 IMAD.IADD R90, R90, 0x1, -R15 ;  /* 0x000000015a5a8824 */ /* 0x000fe400078e0a0f */
[----:B------:R-:W-:Y:S02]  /*f2e0*/  IMAD.MOV R83, RZ, RZ, -R83 ;  /* 0x000000ffff537224 */ /* 0x000fe400078e0a53 */
[--C-:B------:R-:W-:Y:S01]  /*f2f0*/  @!P2 IMAD.IADD R87, R87, 0x1, -R15.reuse ;  /* 0x000000015757a824 */ /* 0x100fe200078e0a0f */
[----:B------:R-:W-:Y:S01]  /*f300*/  IABS R81, R76 ;  /* 0x0000004c00517213 */ /* 0x000fe20000000000 */
[----:B-1----:R-:W-:Y:S02]  /*f310*/  IMAD.MOV.U32 R80, RZ, RZ, R90 ;  /* 0x000000ffff507224 */ /* 0x002fe400078e005a */
[----:B------:R-:W-:Y:S01]  /*f320*/  @!P6 IMAD.IADD R12, R12, 0x1, -R15 ;  /* 0x000000010c0ce824 */ /* 0x000fe200078e0a0f */
[----:B------:R-:W3:Y:S04]  /*f330*/  LDL.LU R90, [R1+0x20] ;  /* 0x00002000015a7983 */ /* 0x000ee80000300800 */
[----:B0-----:R-:W3:Y:S01]  /*f340*/  LDL.LU R76, [R1+0x8] ;  /* 0x00000800014c7983 */ /* 0x001ee20000300800 */
[----:B----4-:R-:W-:-:S03]  /*f350*/  ISETP.GE.AND P6, PT, R86, RZ, PT ;  /* 0x000000ff5600720c */ /* 0x010fc60003fc6270 */
[----:B------:R-:W4:Y:S01]  /*f360*/  LDL R86, [R1+0x1fbc] ;  /* 0x001fbc0001567983 */ /* 0x000f220000100800 */
[----:B--2---:R-:W-:Y:S01]  /*f370*/  ISETP.GE.AND P2, PT, R77, RZ, PT ;  /* 0x000000ff4d00720c */ /* 0x004fe20003f46270 */
[----:B------:R-:W-:-:S05]  /*f380*/  IMAD R77, R15, R83, R82 ;  /* 0x000000530f4d7224 */ /* 0x000fca00078e0252 */
[----:B------:R0:W-:Y:S04]  /*f390*/  STL [R1+0x580], R77 ;  /* 0x0005804d01007387 */ /* 0x0001e80000100800 */
[----:B0-----:R-:W2:Y:S01]  /*f3a0*/  LDL R77, [R1+0x1fb8] ;  /* 0x001fb800014d7983 */ /* 0x001ea20000100800 */
[C---:B------:R-:W-:Y:S02]  /*f3b0*/  ISETP.GT.U32.AND P0, PT, R15.reuse, R93, PT ;  /* 0x0000005d0f00720c */ /* 0x040fe40003f04070 */
[----:B------:R-:W-:Y:S01]  /*f3c0*/  ISETP.GT.U32.AND P1, PT, R15, R12, PT ;  /* 0x0000000c0f00720c */ /* 0x000fe20003f24070 */
[----:B------:R-:W-:-:S04]  /*f3d0*/  IMAD.HI.U32 R84, R16, R81, RZ ;  /* 0x0000005110547227 */ /* 0x000fc800078e00ff */
[----:B------:R-:W-:Y:S01]  /*f3e0*/  @!P6 IMAD.MOV R80, RZ, RZ, -R80 ;  /* 0x000000ffff50e224 */ /* 0x000fe200078e0a50 */
[----:B---3--:R-:W-:Y:S01]  /*f3f0*/  ISETP.GT.U32.AND P6, PT, R15, R92, PT ;  /* 0x0000005c0f00720c */ /* 0x008fe20003fc4070 */
[----:B------:R-:W-:-:S04]  /*f400*/  IMAD.MOV R84, RZ, RZ, -R84 ;  /* 0x000000ffff547224 */ /* 0x000fc800078e0a54 */
[--C-:B------:R-:W-:Y:S02]  /*f410*/  @!P0 IMAD.IADD R93, R93, 0x1, -R15.reuse ;  /* 0x000000015d5d8824 */ /* 0x100fe400078e0a0f */
[----:B------:R-:W-:Y:S01]  /*f420*/  @!P1 IMAD.IADD R12, R12, 0x1, -R15 ;  /* 0x000000010c0c9824 */ /* 0x000fe200078e0a0f */
[C---:B------:R-:W-:Y:S02]  /*f430*/  ISETP.GT.U32.AND P1, PT, R15.reuse, R91, PT ;  /* 0x0000005b0f00720c */ /* 0x040fe40003f24070 */
[C---:B------:R-:W-:Y:S01]  /*f440*/  ISETP.GT.U32.AND P0, PT, R15.reuse, R93, PT ;  /* 0x0000005d0f00720c */ /* 0x040fe20003f04070 */
[----:B------:R-:W-:Y:S02]  /*f450*/  IMAD R81, R15, R84, R81 ;  /* 0x000000540f517224 */ /* 0x000fe400078e0251 */
[----:B------:R-:W-:-:S03]  /*f460*/  VIADD R82, R0, 0x1bf ;  /* 0x000001bf00527836 */ /* 0x000fc60000000000 */
[----:B------:R0:W-:Y:S01]  /*f470*/  STL [R1+0x588], R81 ;  /* 0x0005885101007387 */ /* 0x0001e20000100800 */
[----:B------:R-:W-:-:S03]  /*f480*/  @!P6 IMAD.IADD R92, R92, 0x1, -R15 ;  /* 0x000000015c5ce824 */ /* 0x000fc600078e0a0f */
[----:B------:R1:W-:Y:S01]  /*f490*/  STL [R1+0x23e0], R82 ;  /* 0x0023e05201007387 */ /* 0x0003e20000100800 */
[--C-:B------:R-:W-:Y:S01]  /*f4a0*/  @!P1 IMAD.IADD R91, R91, 0x1, -R15.reuse ;  /* 0x000000015b5b9824 */ /* 0x100fe200078e0a0f */
[----:B------:R-:W-:Y:S01]  /*f4b0*/  ISETP.GT.U32.AND P1, PT, R15, R92, PT ;  /* 0x0000005c0f00720c */ /* 0x000fe20003f24070 */
[----:B------:R-:W-:Y:S02]  /*f4c0*/  @!P0 IMAD.IADD R93, R93, 0x1, -R15 ;  /* 0x000000015d5d8824 */ /* 0x000fe400078e0a0f */
[----:B0-----:R-:W-:Y:S01]  /*f4d0*/  IMAD.MOV.U32 R81, RZ, RZ, R12 ;  /* 0x000000ffff517224 */ /* 0x001fe200078e000c */
[----:B-1----:R-:W-:Y:S01]  /*f4e0*/  IABS R82, R82 ;  /* 0x0000005200527213 */ /* 0x002fe20000000000 */
[----:B------:R-:W-:Y:S02]  /*f4f0*/  IMAD.MOV.U32 R83, RZ, RZ, R93 ;  /* 0x000000ffff537224 */ /* 0x000fe400078e005d */
[----:B------:R-:W3:Y:S02]  /*f500*/  LDL R93, [R1+0x1fc4] ;  /* 0x001fc400015d7983 */ /* 0x000ee40000100800 */
[----:B------:R-:W-:-:S04]  /*f510*/  IMAD.MOV.U32 R12, RZ, RZ, R82 ;  /* 0x000000ffff0c7224 */ /* 0x000fc800078e0052 */
[----:B------:R-:W-:Y:S01]  /*f520*/  IMAD.HI.U32 R84, R16, R12, RZ ;  /* 0x0000000c10547227 */ /* 0x000fe200078e00ff */
[----:B------:R-:W-:-:S03]  /*f530*/  ISETP.GE.AND P0, PT, R85, RZ, PT ;  /* 0x000000ff5500720c */ /* 0x000fc60003f06270 */
[----:B------:R-:W-:Y:S02]  /*f540*/  IMAD.MOV R84, RZ, RZ, -R84 ;  /* 0x000000ffff547224 */ /* 0x000fe400078e0a54 */
[----:B------:R-:W-:Y:S02]  /*f550*/  VIADD R85, R0, 0x1c0 ;  /* 0x000001c000557836 */ /* 0x000fe40000000000 */
[----:B------:R-:W-:Y:S02]  /*f560*/  IMAD R84, R15, R84, R12 ;  /* 0x000000540f547224 */ /* 0x000fe400078e020c */
[----:B------:R-:W-:Y:S01]  /*f570*/  @!P1 IMAD.IADD R92, R92, 0x1, -R15 ;  /* 0x000000015c5c9824 */ /* 0x000fe200078e0a0f */
[----:B------:R-:W-:Y:S01]  /*f580*/  STL [R1+0x23dc], R85 ;  /* 0x0023dc5501007387 */ /* 0x000fe20000100800 */
[----:B------:R-:W-:-:S03]  /*f590*/  ISETP.GE.AND P6, PT, R88, RZ, PT ;  /* 0x000000ff5800720c */ /* 0x000fc60003fc6270 */
[----:B------:R0:W-:Y:S04]  /*f5a0*/  STL [R1+0x584], R84 ;  /* 0x0005845401007387 */ /* 0x0001e80000100800 */
[----:B------:R-:W3:Y:S01]  /*f5b0*/  LDL R88, [R1+0x1fc0] ;  /* 0x001fc00001587983 */ /* 0x000ee20000100800 */
[----:B0-----:R-:W-:-:S03]  /*f5c0*/  IMAD.MOV.U32 R84, RZ, RZ, R92 ;  /* 0x000000ffff547224 */ /* 0x001fc600078e005c */
[----:B------:R-:W3:Y:S01]  /*f5d0*/  LDL R92, [R1+0x1f9c] ;  /* 0x001f9c00015c7983 */ /* 0x000ee20000100800 */
[----:B------:R-:W-:-:S04]  /*f5e0*/  IMAD.MOV.U32 R82, RZ, RZ, R87 ;  /* 0x000000ffff527224 */ /* 0x000fc800078e0057 */
[----:B------:R-:W-:Y:S01]  /*f5f0*/  @!P0 IMAD.MOV R82, RZ, RZ, -R82 ;  /* 0x000000ffff528224 */ /* 0x000fe200078e0a52 */
[C---:B------:R-:W-:Y:S01]  /*f600*/  ISETP.GT.U32.AND P0, PT, R15.reuse, R89, PT ;  /* 0x000000590f00720c */ /* 0x040fe20003f04070 */
[----:B------:R-:W-:Y:S01]  /*f610*/  @!P2 IMAD.MOV R81, RZ, RZ, -R81 ;  /* 0x000000ffff51a224 */ /* 0x000fe200078e0a51 */
[----:B------:R-:W-:Y:S02]  /*f620*/  ISETP.GT.U32.AND P2, PT, R15, R91, PT ;  /* 0x0000005b0f00720c */ /* 0x000fe40003f44070 */
[----:B------:R-:W-:-:S09]  /*f630*/  IABS R12, R85 ;  /* 0x00000055000c7213 */ /* 0x000fd20000000000 */
[--C-:B------:R-:W-:Y:S02]  /*f640*/  @!P0 IMAD.IADD R89, R89, 0x1, -R15.reuse ;  /* 0x0000000159598824 */ /* 0x100fe400078e0a0f */
[----:B------:R-:W-:-:S04]  /*f650*/  @!P2 IMAD.IADD R91, R91, 0x1, -R15 ;  /* 0x000000015b5ba824 */ /* 0x000fc800078e0a0f */
[----:B------:R-:W-:Y:S01]  /*f660*/  IMAD.MOV.U32 R85, RZ, RZ, R91 ;  /* 0x000000ffff557224 */ /* 0x000fe200078e005b */
[----:B--2---:R-:W-:Y:S01]  /*f670*/  ISETP.GE.AND P0, PT, R77, RZ, PT ;  /* 0x000000ff4d00720c */ /* 0x004fe20003f06270 */
[----:B------:R-:W-:-:S05]  /*f680*/  VIADD R77, R0, 0x1c1 ;  /* 0x000001c1004d7836 */ /* 0x000fca0000000000 */
[----:B------:R0:W-:Y:S01]  /*f690*/  STL [R1+0x23d8], R77 ;  /* 0x0023d84d01007387 */ /* 0x0001e20000100800 */
[----:B------:R-:W-:-:S03]  /*f6a0*/  IABS R87, R77 ;  /* 0x0000004d00577213 */ /* 0x000fc60000000000 */
[----:B0-----:R-:W2:Y:S04]  /*f6b0*/  LDL.LU R77, [R1+0x1c] ;  /* 0x00001c00014d7983 */ /* 0x001ea80000300800 */
[----:B------:R-:W2:Y:S01]  /*f6c0*/  LDL R91, [R1+0x1f98] ;  /* 0x001f9800015b7983 */ /* 0x000ea20000100800 */
[----:B------:R-:W-:Y:S01]  /*f6d0*/  @!P6 IMAD.MOV R83, RZ, RZ, -R83 ;  /* 0x000000ffff53e224 */ /* 0x000fe200078e0a53 */
[C---:B------:R-:W-:Y:S02]  /*f6e0*/  ISETP.GT.U32.AND P6, PT, R15.reuse, R90, PT ;  /* 0x0000005a0f00720c */ /* 0x040fe40003fc4070 */
[----:B------:R-:W-:Y:S02]  /*f6f0*/  ISETP.GT.U32.AND P1, PT, R15, R76, PT ;  /* 0x0000004c0f00720c */ /* 0x000fe40003f24070 */
[----:B----4-:R-:W-:Y:S01]  /*f700*/  ISETP.GE.AND P2, PT, R86, RZ, PT ;  /* 0x000000ff5600720c */ /* 0x010fe20003f46270 */
[----:B------:R-:W-:-:S08]  /*f710*/  IMAD.HI.U32 R86, R16, R12, RZ ;  /* 0x0000000c10567227 */ /* 0x000fd000078e00ff */
[--C-:B------:R-:W-:Y:S01]  /*f720*/  @!P6 IMAD.IADD R90, R90, 0x1, -R15.reuse ;  /* 0x000000015a5ae824 */ /* 0x100fe200078e0a0f */
[----:B------:R-:W-:Y:S01]  /*f730*/  ISETP.GT.U32.AND P6, PT, R15, R89, PT ;  /* 0x000000590f00720c */ /* 0x000fe20003fc4070 */
[----:B------:R-:W-:Y:S02]  /*f740*/  @!P1 IMAD.IADD R76, R76, 0x1, -R15 ;  /* 0x000000014c4c9824 */ /* 0x000fe400078e0a0f */
[----:B------:R-:W-:-:S03]  /*f750*/  IMAD.MOV R86, RZ, RZ, -R86 ;  /* 0x000000ffff567224 */ /* 0x000fc600078e0a56 */
[C---:B------:R-:W-:Y:S01]  /*f760*/  ISETP.GT.U32.AND P1, PT, R15.reuse, R76, PT ;  /* 0x0000004c0f00720c */ /* 0x040fe20003f24070 */
[----:B------:R-:W-:Y:S02]  /*f770*/  IMAD R12, R15, R86, R12 ;  /* 0x000000560f0c7224 */ /* 0x000fe400078e020c */
[----:B------:R-:W-:-:S04]  /*f780*/  @!P2 IMAD.MOV R84, RZ, RZ, -R84 ;  /* 0x000000ffff54a224 */ /* 0x000fc800078e0a54 */
[----:B------:R-:W-:Y:S01]  /*f790*/  @!P6 IMAD.IADD R89, R89, 0x1, -R15 ;  /* 0x000000015959e824 */ /* 0x000fe200078e0a0f */
[----:B---3--:R-:W-:Y:S02]  /*f7a0*/  ISETP.GE.AND P6, PT, R93, RZ, PT ;  /* 0x000000ff5d00720c */ /* 0x008fe40003fc6270 */
[----:B------:R-:W3:Y:S01]  /*f7b0*/  LDL R93, [R1+0x1fa4] ;  /* 0x001fa400015d7983 */ /* 0x000ee20000100800 */
[----:B------:R-:W-:-:S03]  /*f7c0*/  ISETP.GT.U32.AND P2, PT, R15, R90, PT ;  /* 0x0000005a0f00720c */ /* 0x000fc60003f44070 */
[----:B------:R0:W-:Y:S01]  /*f7d0*/  STL [R1+0x58c], R12 ;  /* 0x00058c0c01007387 */ /* 0x0001e20000100800 */
[----:B------:R-:W-:Y:S02]  /*f7e0*/  IMAD.MOV.U32 R86, RZ, RZ, R89 ;  /* 0x000000ffff567224 */ /* 0x000fe400078e0059 */
[----:B0-----:R-:W-:-:S04]  /*f7f0*/  IMAD.HI.U32 R12, R16, R87, RZ ;  /* 0x00000057100c7227 */ /* 0x001fc800078e00ff */
[----:B------:R-:W-:Y:S02]  /*f800*/  IMAD.MOV R12, RZ, RZ, -R12 ;  /* 0x000000ffff0c7224 */ /* 0x000fe400078e0a0c */
[----:B------:R-:W-:Y:S02]  /*f810*/  @!P1 IMAD.IADD R76, R76, 0x1, -R15 ;  /* 0x000000014c4c9824 */ /* 0x000fe400078e0a0f */
[C---:B------:R-:W-:Y:S02]  /*f820*/  IMAD R12, R15.reuse, R12, R87 ;  /* 0x0000000c0f0c7224 */ /* 0x040fe400078e0257 */
[----:B------:R-:W-:Y:S01]  /*f830*/  @!P6 IMAD.MOV R86, RZ, RZ, -R86 ;  /* 0x000000ffff56e224 */ /* 0x000fe200078e0a56 */
[----:B------:R-:W-:Y:S01]  /*f840*/  ISETP.GE.AND P6, PT, R92, RZ, PT ;  /* 0x000000ff5c00720c */ /* 0x000fe20003fc6270 */
[----:B------:R-:W-:Y:S01]  /*f850*/  @!P0 IMAD.MOV R85, RZ, RZ, -R85 ;  /* 0x000000ffff558224 */ /* 0x000fe200078e0a55 */
[----:B------:R-:W-:Y:S01]  /*f860*/  ISETP.GT.U32.AND P0, PT, R15, R13, PT ;  /* 0x0000000d0f00720c */ /* 0x000fe20003f04070 */
[----:B------:R-:W4:Y:S01]  /*f870*/  LDL R92, [R1+0x1fa0] ;  /* 0x001fa000015c7983 */ /* 0x000f220000100800 */
[----:B------:R-:W-:Y:S01]  /*f880*/  ISETP.GE.AND P1, PT, R88, RZ, PT ;  /* 0x000000ff5800720c */ /* 0x000fe20003f26270 */
[----:B------:R-:W-:-:S02]  /*f890*/  IMAD.MOV.U32 R88, RZ, RZ, R76 ;  /* 0x000000ffff587224 */ /* 0x000fc400078e004c */
[----:B------:R0:W-:Y:S01]  /*f8a0*/  STL [R1+0x594], R12 ;  /* 0x0005940c01007387 */ /* 0x0001e20000100800 */
[--C-:B------:R-:W-:Y:S01]  /*f8b0*/  @!P2 IMAD.IADD R90, R90, 0x1, -R15.reuse ;  /* 0x000000015a5aa824 */ /* 0x100fe200078e0a0f */
[----:B------:R-:W-:Y:S02]  /*f8c0*/  ISETP.GT.U32.AND P2, PT, R15, R14, PT ;  /* 0x0000000e0f00720c */ /* 0x000fe40003f44070 */
[----:B------:R-:W4:Y:S04]  /*f8d0*/  LDL.LU R76, [R1+0x24] ;  /* 0x00002400014c7983 */ /* 0x000f280000300800 */
[----:B------:R-:W-:-:S05]  /*f8e0*/  @!P0 IMAD.IADD R13, R13, 0x1, -R15 ;  /* 0x000000010d0d8824 */ /* 0x000fca00078e0a0f */
[----:B------:R-:W-:Y:S02]  /*f8f0*/  ISETP.GT.U32.AND P0, PT, R15, R13, PT ;  /* 0x0000000d0f00720c */ /* 0x000fe40003f04070 */
[----:B------:R-:W-:Y:S02]  /*f900*/  @!P2 IMAD.IADD R14, R14, 0x1, -R15 ;  /* 0x000000010e0ea824 */ /* 0x000fe400078e0a0f */
[----:B------:R-:W-:-:S03]  /*f910*/  IMAD.MOV.U32 R87, RZ, RZ, R90 ;  /* 0x000000ffff577224 */ /* 0x000fc600078e005a */
[----:B------:R-:W-:Y:S01]  /*f920*/  ISETP.GT.U32.AND P2, PT, R15, R14, PT ;  /* 0x0000000e0f00720c */ /* 0x000fe20003f44070 */
[C---:B------:R-:W-:Y:S02]  /*f930*/  VIADD R90, R0.reuse, 0x1c2 ;  /* 0x000001c2005a7836 */ /* 0x040fe40000000000 */
[C---:B0-----:R-:W-:Y:S02]  /*f940*/  VIADD R12, R0.reuse, 0x1c3 ;  /* 0x000001c3000c7836 */ /* 0x041fe40000000000 */
[----:B------:R-:W-:Y:S01]  /*f950*/  VIADD R89, R0, 0x1c4 ;  /* 0x000001c400597836 */ /* 0x000fe20000000000 */
[----:B------:R0:W-:Y:S01]  /*f960*/  STL [R1+0x23cc], R90 ;  /* 0x0023cc5a01007387 */ /* 0x0001e20000100800 */
[--C-:B------:R-:W-:Y:S02]  /*f970*/  @!P0 IMAD.IADD R13, R13, 0x1, -R15.reuse ;  /* 0x000000010d0d8824 */ /* 0x100fe400078e0a0f */
[----:B------:R-:W-:Y:S01]  /*f980*/  @!P6 IMAD.MOV R88, RZ, RZ, -R88 ;  /* 0x000000ffff58e224 */ /* 0x000fe200078e0a58 */
[----:B------:R-:W-:Y:S03]  /*f990*/  STL [R1+0x23d0], R12 ;  /* 0x0023d00c01007387 */ /* 0x000fe60000100800 */
[----:B------:R-:W-:Y:S01]  /*f9a0*/  @!P2 IMAD.IADD R14, R14, 0x1, -R15 ;  /* 0x000000010e0ea824 */ /* 0x000fe200078e0a0f */
[----:B0-----:R-:W-:Y:S01]  /*f9b0*/  IABS R90, R90 ;  /* 0x0000005a005a7213 */ /* 0x001fe20000000000 */
[----:B------:R0:W-:Y:S01]  /*f9c0*/  STL [R1+0x23d4], R89 ;  /* 0x0023d45901007387 */ /* 0x0001e20000100800 */
[----:B--2---:R-:W-:-:S02]  /*f9d0*/  ISETP.GE.AND P6, PT, R91, RZ, PT ;  /* 0x000000ff5b00720c */ /* 0x004fc40003fc6270 */
[----:B------:R-:W-:Y:S01]  /*f9e0*/  IABS R91, R89 ;  /* 0x00000059005b7213 */ /* 0x000fe20000000000 */
[----:B0-----:R-:W-:Y:S02]  /*f9f0*/  IMAD.MOV.U32 R89, RZ, RZ, R13 ;  /* 0x000000ffff597224 */ /* 0x001fe400078e000d */
[----:B------:R-:W-:Y:S02]  /*fa00*/  IMAD.MOV.U32 R13, RZ, RZ, R90 ;  /* 0x000000ffff0d7224 */ /* 0x000fe400078e005a */
[----:B------:R-:W-:Y:S02]  /*fa10*/  IMAD.MOV.U32 R90, RZ, RZ, R14 ;  /* 0x000000ffff5a7224 */ /* 0x000fe400078e000e */
[----:B------:R-:W-:Y:S02]  /*fa20*/  IMAD.MOV.U32 R14, RZ, RZ, R91 ;  /* 0x000000ffff0e7224 */ /* 0x000fe400078e005b */
[----:B------:R-:W-:-:S04]  /*fa30*/  IMAD.HI.U32 R91, R16, R13, RZ ;  /* 0x0000000d105b7227 */ /* 0x000fc800078e00ff */
[----:B------:R-:W-:-:S04]  /*fa40*/  IMAD.MOV R91, RZ, RZ, -R91 ;  /* 0x000000ffff5b7224 */ /* 0x000fc800078e0a5b */
[C---:B------:R-:W-:Y:S02]  /*fa50*/  IMAD R91, R15.reuse, R91, R13 ;  /* 0x0000005b0f5b7224 */ /* 0x040fe400078e020d */
[----:B------:R-:W2:Y:S01]  /*fa60*/  LDL R13, [R1+0x1fa8] ;  /* 0x001fa800010d7983 */ /* 0x000ea20000100800 */
[----:B------:R-:W-:Y:S01]  /*fa70*/  @!P1 IMAD.MOV R87, RZ, RZ, -R87 ;  /* 0x000000ffff579224 */ /* 0x000fe200078e0a57 */
[----:B------:R-:W-:Y:S01]  /*fa80*/  ISETP.GT.U32.AND P1, PT, R15, R77, PT ;  /* 0x0000004d0f00720c */ /* 0x000fe20003f24070 */
[----:B------:R-:W-:-:S12]  /*fa90*/  @!P6 IMAD.MOV R89, RZ, RZ, -R89 ;  /* 0x000000ffff59e224 */ /* 0x000fd800078e0a59 */
[----:B------:R-:W-:-:S05]  /*faa0*/  @!P1 IMAD.IADD R77, R77, 0x1, -R15 ;  /* 0x000000014d4d9824 */ /* 0x000fca00078e0a0f */
[----:B------:R-:W-:Y:S02]  /*fab0*/  ISETP.GT.U32.AND P6, PT, R15, R77, PT ;  /* 0x0000004d0f00720c */ /* 0x000fe40003fc4070 */
[----:B---3--:R-:W-:Y:S02]  /*fac0*/  ISETP.GE.AND P0, PT, R93, RZ, PT ;  /* 0x000000ff5d00720c */ /* 0x008fe40003f06270 */
[----:B------:R-:W-:Y:S02]  /*fad0*/  IABS R12, R12 ;  /* 0x0000000c000c7213 */ /* 0x000fe40000000000 */
[----:B------:R-:W-:-:S03]  /*fae0*/  ISETP.GT.U32.AND P2, PT, R15, R78, PT ;  /* 0x0000004e0f00720c */ /* 0x000fc60003f44070 */
[----:B------:R-:W-:-:S04]  /*faf0*/  IMAD.HI.U32 R93, R16, R12, RZ ;  /* 0x0000000c105d7227 */ /* 0x000fc800078e00ff */
[----:B------:R-:W-:Y:S02]  /*fb00*/  @!P6 IMAD.IADD R77, R77, 0x1, -R15 ;  /* 0x000000014d4de824 */ /* 0x000fe400078e0a0f */
[----:B------:R-:W-:Y:S02]  /*fb10*/  @!P0 IMAD.MOV R90, RZ, RZ, -R90 ;  /* 0x000000ffff5a8224 */ /* 0x000fe400078e0a5a */
[----:B------:R-:W-:Y:S01]  /*fb20*/  IMAD.MOV R93, RZ, RZ, -R93 ;  /* 0x000000ffff5d7224 */ /* 0x000fe200078e0a5d */
[----:B----4-:R-:W-:Y:S02]  /*fb30*/  ISETP.GE.AND P0, PT, R92, RZ, PT ;  /* 0x000000ff5c00720c */ /* 0x010fe40003f06270 */
[C---:B------:R-:W-:Y:S01]  /*fb40*/  ISETP.GT.U32.AND P6, PT, R15.reuse, R76, PT ;  /* 0x0000004c0f00720c */ /* 0x040fe20003fc4070 */
[----:B------:R0:W-:Y:S01]  /*fb50*/  STL [R1+0x590], R91 ;  /* 0x0005905b01007387 */ /* 0x0001e20000100800 */
[----:B------:R-:W-:Y:S02]  /*fb60*/  @!P2 IMAD.IADD R78, R78, 0x1, -R15 ;  /* 0x000000014e4ea824 */ /* 0x000fe400078e0a0f */
[----:B0-----:R-:W-:-:S09]  /*fb70*/  IMAD R91, R15, R93, R12 ;  /* 0x0000005d0f5b7224 */ /* 0x001fd200078e020c */
[----:B------:R-:W-:Y:S01]  /*fb80*/  @!P6 IMAD.IADD R76, R76, 0x1, -R15 ;  /* 0x000000014c4ce824 */ /* 0x000fe200078e0a0f */
[----:B------:R-:W-:Y:S01]  /*fb90*/  ISETP.GE.AND P6, PT, R2, RZ, PT ;  /* 0x000000ff0200720c */ /* 0x000fe20003fc6270 */
[----:B------:R0:W-:Y:S01]  /*fba0*/  STL [R1+0x598], R91 ;  /* 0x0005985b01007387 */ /* 0x0001e20000100800 */
[C---:B------:R-:W-:Y:S01]  /*fbb0*/  ISETP.GT.U32.AND P2, PT, R15.reuse, R78, PT ;  /* 0x0000004e0f00720c */ /* 0x040fe20003f44070 */
[----:B------:R-:W1:Y:S01]  /*fbc0*/  S2R R2, SR_TID.X ;  /* 0x0000000000027919 */ /* 0x000e620000002100 */
[----:B------:R-:W-:Y:S01]  /*fbd0*/  ISETP.GT.U32.AND P1, PT, R15, R79, PT ;  /* 0x0000004f0f00720c */ /* 0x000fe20003f24070 */
[----:B0-----:R-:W-:-:S04]  /*fbe0*/  IMAD.MOV.U32 R91, RZ, RZ, R77 ;  /* 0x000000ffff5b7224 */ /* 0x001fc800078e004d */
[----:B------:R-:W-:Y:S01]  /*fbf0*/  @!P0 IMAD.MOV R91, RZ, RZ, -R91 ;  /* 0x000000ffff5b8224 */ /* 0x000fe200078e0a5b */
[----:B------:R-:W-:Y:S01]  /*fc00*/  ISETP.GT.U32.AND P0, PT, R15, R76, PT ;  /* 0x0000004c0f00720c */ /* 0x000fe20003f04070 */
[----:B------:R-:W-:-:S04]  /*fc10*/  IMAD.HI.U32 R92, R16, R14, RZ ;  /* 0x0000000e105c7227 */ /* 0x000fc800078e00ff */
[----:B------:R-:W-:Y:S02]  /*fc20*/  IMAD.MOV R92, RZ, RZ, -R92 ;  /* 0x000000ffff5c7224 */ /* 0x000fe400078e0a5c */
[--C-:B------:R-:W-:Y:S02]  /*fc30*/  @!P2 IMAD.IADD R78, R78, 0x1, -R15.reuse ;  /* 0x000000014e4ea824 */ /* 0x100fe400078e0a0f */
[----:B------:R-:W-:Y:S02]  /*fc40*/  IMAD R12, R15, R92, R14 ;  /* 0x0000005c0f0c7224 */ /* 0x000fe400078e020e */
[--C-:B------:R-:W-:Y:S02]  /*fc50*/  @!P1 IMAD.IADD R79, R79, 0x1, -R15.reuse ;  /* 0x000000014f4f9824 */ /* 0x100fe400078e0a0f */
[----:B------:R-:W-:Y:S02]  /*fc60*/  @!P0 IMAD.IADD R76, R76, 0x1, -R15 ;  /* 0x000000014c4c8824 */ /* 0x000fe400078e0a0f */
[--C-:B------:R-:W-:Y:S01]  /*fc70*/  IMAD.MOV.U32 R92, RZ, RZ, R78.reuse ;  /* 0x000000ffff5c7224 */ /* 0x100fe200078e004e */
[----:B------:R-:W-:Y:S01]  /*fc80*/  PRMT R78, RZ, 0x7610, R78 ;  /* 0x00007610ff4e7816 */ /* 0x000fe2000000004e */
[----:B------:R-:W-:Y:S01]  /*fc90*/  STL [R1+0x59c], R12 ;  /* 0x00059c0c01007387 */ /* 0x000fe20000100800 */
[----:B------:R-:W-:-:S03]  /*fca0*/  ISETP.GT.U32.AND P1, PT, R15, R79, PT ;  /* 0x0000004f0f00720c */ /* 0x000fc60003f24070 */
[----:B------:R0:W5:Y:S04]  /*fcb0*/  LDL.LU R77, [R1+0x25f8] ;  /* 0x0025f800014d7983 */ /* 0x0001680000300800 */
[----:B------:R3:W-:Y:S01]  /*fcc0*/  STL [R1+0x24], R76 ;  /* 0x0000244c01007387 */ /* 0x0007e20000100800 */
[----:B-1----:R-:W-:-:S03]  /*fcd0*/  LOP3.LUT R2, R2, 0x7f, RZ, 0xc0, !PT ;  /* 0x0000007f02027812 */ /* 0x002fc600078ec0ff */
[----:B---3--:R0:W5:Y:S04]  /*fce0*/  LDL.LU R76, [R1+0x25f4] ;  /* 0x0025f400014c7983 */ /* 0x0081680000300800 */
[----:B------:R0:W-:Y:S01]  /*fcf0*/  STL.S16 [R1+0x1f08], R78 ;  /* 0x001f084e01007387 */ /* 0x0001e20000100600 */
[----:B------:R-:W-:Y:S01]  /*fd00*/  UIADD3 UR11, UPT, UPT, UR11, 0x7f, URZ ;  /* 0x0000007f0b0b7890 */ /* 0x000fe2000fffe0ff */
[----:B------:R-:W-:Y:S01]  /*fd10*/  @!P1 IMAD.IADD R79, R79, 0x1, -R15 ;  /* 0x000000014f4f9824 */ /* 0x000fe200078e0a0f */
[----:B------:R-:W-:Y:S01]  /*fd20*/  USHF.L.U32 UR4, UR14, 0x15, URZ ;  /* 0x000000150e047899 */ /* 0x000fe200080006ff */
[----:B------:R-:W-:Y:S01]  /*fd30*/  IMAD R12, R2, UR12, RZ ;  /* 0x0000000c020c7c24 */ /* 0x000fe2000f8e02ff */
[----:B------:R-:W-:Y:S01]  /*fd40*/  UISETP.GT.AND UP1, UPT, UR11, 0x7f, UPT ;  /* 0x0000007f0b00788c */ /* 0x000fe2000bf24270 */
[----:B------:R-:W-:Y:S01]  /*fd50*/  @!P6 IMAD.MOV R79, RZ, RZ, -R79 ;  /* 0x000000ffff4fe224 */ /* 0x000fe200078e0a4f */
[----:B------:R-:W-:Y:S01]  /*fd60*/  ULOP3.LUT UR4, UR4, 0x600000, URZ, 0xc0, !UPT ;  /* 0x0060000004047892 */ /* 0x000fe2000f8ec0ff */
[----:B------:R-:W-:-:S02]  /*fd70*/  ISETP.NE.AND P1, PT, RZ, UR6, PT ;  /* 0x00000006ff007c0c */ /* 0x000fc4000bf25270 */
[----:B------:R-:W-:Y:S02]  /*fd80*/  LOP3.LUT R14, RZ, UR6, RZ, 0x33, !PT ;  /* 0x00000006ff0e7c12 */ /* 0x000fe4000f8e33ff */
[----:B------:R-:W-:Y:S01]  /*fd90*/  PLOP3.LUT P0, PT, PT, PT, UP1, 0x80, 0x8 ;  /* 0x000000000008781c */ /* 0x000fe20003f0f018 */
[----:B------:R-:W-:Y:S02]  /*fda0*/  UIADD3 UR9, UPT, UPT, UR7, UR4, URZ ;  /* 0x0000000407097290 */ /* 0x000fe4000fffe0ff */
[----:B------:R-:W-:Y:S01]  /*fdb0*/  UIADD3 UR10, UPT, UPT, UR8, 0x28000, URZ ;  /* 0x00028000080a7890 */ /* 0x000fe2000fffe0ff */
[----:B------:R-:W-:Y:S01]  /*fdc0*/  UMOV UR4, 0x1 ;  /* 0x0000000100047882 */ /* 0x000fe20000000000 */
[----:B--2---:R-:W-:Y:S02]  /*fdd0*/  ISETP.GE.AND P2, PT, R13, RZ, PT ;  /* 0x000000ff0d00720c */ /* 0x004fe40003f46270 */
[----:B------:R-:W-:-:S04]  /*fde0*/  IADD3 R13, P6, PT, R12, UR16, RZ ;  /* 0x000000100c0d7c10 */ /* 0x000fc8000ffde0ff */
[----:B------:R-:W-:-:S07]  /*fdf0*/  LEA.HI.X.SX32 R12, R12, UR17, 0x1, P6 ;  /* 0x000000110c0c7c11 */ /* 0x000fce000b0f0eff */
[----:B------:R-:W-:Y:S01]  /*fe00*/  @!P2 IMAD.MOV R92, RZ, RZ, -R92 ;  /* 0x000000ffff5ca224 */ /* 0x000fe200078e0a5c */
[----:B------:R-:W-:Y:S01]  /*fe10*/  ISETP.NE.U32.AND P2, PT, R2, RZ, PT ;  /* 0x000000ff0200720c */ /* 0x000fe20003f45070 */
[----:B0-----:R-:W-:-:S12]  /*fe20*/  BRA.U UP0, `(.L_x_5) ;  /* 0x0000000100187547 */ /* 0x001fd8000b800000 */
[----:B------:R-:W-:Y:S01]  /*fe30*/  ELECT P6, URZ, PT ;  /* 0x0000000000ff782f */ /* 0x000fe200038c0000 */
[----:B------:R-:W-:Y:S01]  /*fe40*/  IMAD.MOV.U32 R78, RZ, RZ, 0x1 ;  /* 0x00000001ff4e7424 */ /* 0x000fe200078e00ff */
[----:B------:R-:W-:Y:S01]  /*fe50*/  UMOV UR6, 0x40 ;  /* 0x0000004000067882 */ /* 0x000fe20000000000 */
[----:B------:R-:W-:Y:S01]  /*fe60*/  UVIRTCOUNT.DEALLOC.SMPOOL 0x80 ;  /* 0x000000800000784c */ /* 0x000fe20000000000 */
[----:B------:R-:W-:-:S09]  /*fe70*/  ULEA UR6, UR5, UR6, 0x18 ;  /* 0x0000000605067291 */ /* 0x000fd2000f8ec0ff */
[----:B------:R0:W-:Y:S03]  /*fe80*/  @P6 STS.U8 [UR6], R78 ;  /* 0x0000004eff006988 */ /* 0x0001e60008000006 */
.L_x_5:
[----:B------:R1:W-:Y:S01]  /*fe90*/  STL [R1+0x2bd8], R42 ;  /* 0x002bd82a01007387 */ /* 0x0003e20000100800 */
[----:B------:R-:W-:Y:S01]  /*fea0*/  STTM.x64 tmem[UR9], RZ ;  /* 0x000000ff000079ed */ /* 0x000fe20008340009 */
[----:B------:R-:W-:Y:S01]  /*feb0*/  VOTEU.ALL UP1, P2 ;  /* 0x0000000000ff7886 */ /* 0x000fe20001020000 */
[----:B------:R-:W-:Y:S01]  /*fec0*/  VOTEU.ALL UP2, P2 ;  /* 0x0000000000ff7886 */ /* 0x000fe20001040000 */
[----:B-----5:R-:W-:Y:S01]  /*fed0*/  SEL R76, R14, R76, !P1 ;  /* 0x0000004c0e4c7207 */ /* 0x020fe20004800000 */
[----:B------:R-:W2:Y:S01]  /*fee0*/  LDCU UR5, c[0x0][0x3b0] ;  /* 0x00007600ff0577ac */ /* 0x000ea20008000800 */
[----:B-1----:R-:W3:Y:S01]  /*fef0*/  LDL.LU R42, [R1+0x340] ;  /* 0x00034000012a7983 */ /* 0x002ee20000300800 */
[----:B------:R-:W-:Y:S01]  /*ff00*/  ISETP.LT.AND P0, PT, R2, UR13, P0 ;  /* 0x0000000d02007c0c */ /* 0x000fe20008701270 */
[----:B------:R-:W1:Y:S02]  /*ff10*/  LDCU UR6, c[0x0][0x3b0] ;  /* 0x00007600ff0677ac */ /* 0x000e640008000800 */
[----:B------:R-:W-:Y:S01]  /*ff20*/  STL [R1+0x2bd4], R41 ;  /* 0x002bd42901007387 */ /* 0x000fe20000100800 */
[----:B------:R-:W-:Y:S03]  /*ff30*/  STTM.x64 tmem[UR9+0x40], RZ ;  /* 0x000040ff000079ed */ /* 0x000fe60008340009 */
[----:B------:R4:W-:Y:S01]  /*ff40*/  STL [R1+0x2bd0], R40 ;  /* 0x002bd02801007387 */ /* 0x0009e20000100800 */
[----:B------:R-:W-:-:S04]  /*ff50*/  @!UP1 UIADD3 UR16, UPT, UPT, -UR4, 0x100000, URZ ;  /* 0x0010000004109890 */ /* 0x000fc8000fffe1ff */
[----:B------:R-:W-:Y:S02]  /*ff60*/  @!UP1 USHF.L.U32 UR17, UR16, 0xb, URZ ;  /* 0x0000000b10119899 */ /* 0x000fe400080006ff */
[----:B------:R-:W-:Y:S01]  /*ff70*/  @!UP1 USHF.L.U32 UR16, UR16, 0x1, URZ ;  /* 0x0000000110109899 */ /* 0x000fe200080006ff */
[----:B------:R-:W-:Y:S01]  /*ff80*/  IMAD R76, R76, UR15, RZ ;  /* 0x0000000f4c4c7c24 */ /* 0x000fe2000f8e02ff */
[C---:B0-----:R-:W-:Y:S01]  /*ff90*/  SEL R78, R14.reuse, R77, !P1 ;  /* 0x0000004d0e4e7207 */ /* 0x041fe20004800000 */
[----:B------:R-:W-:Y:S01]  /*ffa0*/  STTM.x64 tmem[UR9+0x80], RZ ;  /* 0x000080ff000079ed */ /* 0x000fe20008340009 */
[C---:B------:R-:W-:Y:S01]  /*ffb0*/  SEL R75, R14.reuse, R75, !P1 ;  /* 0x0000004b0e4b7207 */ /* 0x040fe20004800000 */
[----:B------:R-:W0:Y:S01]  /*ffc0*/  LDCU UR13, c[0x0][0x3b0] ;  /* 0x00007600ff0d77ac */ /* 0x000e220008000800 */
[----:B----4-:R-:W4:Y:S01]  /*ffd0*/  LDL.LU R40, [R1+0x294] ;  /* 0x0002940001287983 */ /* 0x010f220000300800 */
[C---:B------:R-:W-:Y:S01]  /*ffe0*/  SEL R74, R14.reuse, R74, !P1 ;  /* 0x0000004a0e4a7207 */ /* 0x040fe20004800000 */
[----:B------:R-:W0:Y:S02]  /*fff0*/  LDCU UR15, c[0x0][0x3b0] ;  /* 0x00007600ff0f77ac */ /* 0x000e240008000800 */
[----:B------:R1:W-:Y:S04]  /*10000*/  STL [R1+0x2bcc], R39 ;  /* 0x002bcc2701007387 */ /* 0x0003e80000100800 */
[----:B-1----:R-:W2:Y:S04]  /*10010*/  LDL.LU R39, [R1+0x37c] ;  /* 0x00037c0001277983 */ /* 0x002ea80000300800 */
[----:B------:R-:W-:Y:S04]  /*10020*/  STL [R1+0x2bc8], R38 ;  /* 0x002bc82601007387 */ /* 0x000fe80000100800 */
[----:B------:R-:W-:Y:S04]  /*10030*/  STL [R1+0x2bc4], R37 ;  /* 0x002bc42501007387 */ /* 0x000fe80000100800 */
[----:B------:R-:W-:Y:S04]  /*10040*/  STL [R1+0x2bc0], R36 ;  /* 0x002bc02401007387 */ /* 0x000fe80000100800 */
[----:B------:R-:W-:Y:S04]  /*10050*/  STL [R1+0x2bbc], R35 ;  /* 0x002bbc2301007387 */ /* 0x000fe80000100800 */
[----:B------:R1:W-:Y:S04]  /*10060*/  STL [R1+0x2bb8], R34 ;  /* 0x002bb82201007387 */ /* 0x0003e80000100800 */
[----:B-1----:R-:W2:Y:S04]  /*10070*/  LDL.LU R34, [R1+0x2e0] ;  /* 0x0002e00001227983 */ /* 0x002ea80000300800 */
[----:B------:R-:W2:Y:S04]  /*10080*/  LDL.LU R36, [R1+0x320] ;  /* 0x0003200001247983 */ /* 0x000ea80000300800 */
[----:B------:R-:W2:Y:S04]  /*10090*/  LDL.LU R37, [R1+0x270] ;  /* 0x0002700001257983 */ /* 0x000ea80000300800 */
[----:B------:R-:W2:Y:S04]  /*100a0*/  LDL.LU R38, [R1+0x2c0] ;  /* 0x0002c00001267983 */ /* 0x000ea80000300800 */
[----:B------:R1:W-:Y:S04]  /*100b0*/  STL [R1+0x2bb4], R33 ;  /* 0x002bb42101007387 */ /* 0x0003e80000100800 */
[----:B-1----:R-:W2:Y:S01]  /*100c0*/  LDL R33, [R1+0x1f08] ;  /* 0x001f080001217983 */ /* 0x002ea20000100800 */
[----:B------:R-:W-:Y:S01]  /*100d0*/  SEL R77, R14, R5, !P1 ;  /* 0x000000050e4d7207 */ /* 0x000fe20004800000 */
[----:B------:R-:W-:Y:S01]  /*100e0*/  IMAD R78, R78, UR18, RZ ;  /* 0x000000124e4e7c24 */ /* 0x000fe2000f8e02ff */
[----:B------:R-:W-:Y:S01]  /*100f0*/  STTM.x64 tmem[UR9+0xc0], RZ ;  /* 0x0000c0ff000079ed */ /* 0x000fe20008340009 */
[----:B------:R-:W-:Y:S01]  /*10100*/  STTM.x64 tmem[UR9+0x100], RZ ;  /* 0x000100ff000079ed */ /* 0x000fe20008340009 */
[----:B------:R-:W-:Y:S01]  /*10110*/  STTM.x64 tmem[UR9+0x140], RZ ;  /* 0x000140ff000079ed */ /* 0x000fe20008340009 */
[----:B------:R-:W-:Y:S01]  /*10120*/  STTM.x64 tmem[UR9+0x180], RZ ;  /* 0x000180ff000079ed */ /* 0x000fe20008340009 */
[----:B------:R-:W-:Y:S01]  /*10130*/  STTM.x64 tmem[UR9+0x1c0], RZ ;  /* 0x0001c0ff000079ed */ /* 0x000fe20008340009 */
[----:B------:R-:W1:Y:S02]  /*10140*/  FENCE.VIEW.ASYNC.T ;  /* 0x00000000000073c6 */ /* 0x000e640000000200 */
[----:B-1----:R-:W-:Y:S01]  /*10150*/  BAR.SYNC.DEFER_BLOCKING 0x0 ;  /* 0x0000000000007b1d */ /* 0x002fe20000010000 */
[----:B------:R-:W-:-:S05]  /*10160*/  IMAD R77, R77, UR19, RZ ;  /* 0x000000134d4d7c24 */ /* 0x000fca000f8e02ff */
[----:B------:R-:W-:Y:S04]  /*10170*/  STL [R1+0x2bb0], R32 ;  /* 0x002bb02001007387 */ /* 0x000fe80000100800 */
[----:B------:R1:W-:Y:S04]  /*10180*/  STL [R1+0x2bac], R31 ;  /* 0x002bac1f01007387 */ /* 0x0003e80000100800 */
[----:B------:R0:W-:Y:S04]  /*10190*/  STL [R1+0x2ba8], R30 ;  /* 0x002ba81e01007387 */ /* 0x0001e80000100800 */
[----:B------:R-:W-:Y:S01]  /*101a0*/  STL [R1+0x2ba4], R29 ;  /* 0x002ba41d01007387 */ /* 0x000fe20000100800 */
[----:B-1----:R-:W-:-:S03]  /*101b0*/  IADD3 R31, P6, PT, R76, R13, RZ ;  /* 0x0000000d4c1f7210 */ /* 0x002fc60007fde0ff */
[----:B------:R1:W-:Y:S04]  /*101c0*/  STL [R1+0x2ba0], R28 ;  /* 0x002ba01c01007387 */ /* 0x0003e80000100800 */
[----:B------:R-:W0:Y:S02]  /*101d0*/  FENCE.VIEW.ASYNC.S ;  /* 0x00000000000073c6 */ /* 0x000e240000000000 */
[----:B0-----:R0:W0:Y:S02]  /*101e0*/  @!UP2 SYNCS.EXCH.64 URZ, [UR10], UR16 ;  /* 0x000000100affa5b2 */ /* 0x0010240008000100 */
[----:B------:R-:W-:Y:S04]  /*101f0*/  STL [R1+0x2b9c], R27 ;  /* 0x002b9c1b01007387 */ /* 0x000fe80000100800 */
[----:B------:R-:W-:Y:S04]  /*10200*/  STL [R1+0x2b98], R26 ;  /* 0x002b981a01007387 */ /* 0x000fe80000100800 */
[----:B------:R-:W-:Y:S01]  /*10210*/  STL [R1+0x2b94], R25 ;  /* 0x002b941901007387 */ /* 0x000fe20000100800 */
[----:B------:R-:W-:Y:S01]  /*10220*/  PRMT R30, RZ, 0x7610, R30 ;  /* 0x00007610ff1e7816 */ /* 0x000fe2000000001e */
[----:B------:R-:W-:Y:S01]  /*10230*/  IMAD R75, R75, UR23, RZ ;  /* 0x000000174b4b7c24 */ /* 0x000fe2000f8e02ff */
[----:B-1----:R-:W-:Y:S01]  /*10240*/  PRMT R28, RZ, 0x7610, R28 ;  /* 0x00007610ff1c7816 */ /* 0x002fe2000000001c */
[----:B------:R-:W-:Y:S01]  /*10250*/  STL [R1+0x2b90], R24 ;  /* 0x002b901801007387 */ /* 0x000fe20000100800 */
[----:B------:R-:W-:Y:S01]  /*10260*/  IMAD R74, R74, UR24, RZ ;  /* 0x000000184a4a7c24 */ /* 0x000fe2000f8e02ff */
[----:B------:R-:W-:Y:S01]  /*10270*/  PRMT R29, RZ, 0x7610, R29 ;  /* 0x00007610ff1d7816 */ /* 0x000fe2000000001d */
[----:B0-----:R-:W0:Y:S01]  /*10280*/  LDCU UR16, c[0x0][0x3b0] ;  /* 0x00007600ff1077ac */ /* 0x001e220008000800 */
[----:B------:R-:W-:Y:S04]  /*10290*/  STL [R1+0x2b8c], R23 ;  /* 0x002b8c1701007387 */ /* 0x000fe80000100800 */
        /* <DEDUP_REMOVED lines=19> */
[----:B------:R1:W-:Y:S04]  /*103d0*/  STL [R1+0x2b3c], R55 ;  /* 0x002b3c3701007387 */ /* 0x0003e80000100800 */
[----:B------:R-:W-:Y:S04]  /*103e0*/  STL [R1+0x2b38], R56 ;  /* 0x002b383801007387 */ /* 0x000fe80000100800 */
[----:B------:R-:W-:Y:S01]  /*103f0*/  STL [R1+0x2b34], R57 ;  /* 0x002b343901007387 */ /* 0x000fe20000100800 */
[----:B-1----:R-:W-:-:S02]  /*10400*/  LEA.HI.X.SX32 R55, R76, R12, 0x1, P6 ;  /* 0x0000000c4c377211 */ /* 0x002fc400030f0eff */
[----:B------:R-:W-:Y:S01]  /*10410*/  SEL R76, R14, R4, !P1 ;  /* 0x000000040e4c7207 */ /* 0x000fe20004800000 */
[----:B------:R-:W-:Y:S01]  /*10420*/  @P0 IMAD.MOV.U32 R4, RZ, RZ, R31 ;  /* 0x000000ffff040224 */ /* 0x000fe200078e001f */
[----:B------:R-:W-:Y:S01]  /*10430*/  STL [R1+0x2b30], R58 ;  /* 0x002b303a01007387 */ /* 0x000fe20000100800 */
[----:B------:R-:W-:Y:S01]  /*10440*/  @P0 IMAD.MOV.U32 R5, RZ, RZ, R55 ;  /* 0x000000ffff050224 */ /* 0x000fe200078e0037 */
[C---:B------:R-:W-:Y:S01]  /*10450*/  IADD3 R41, P6, PT, R78.reuse, R13, RZ ;  /* 0x0000000d4e297210 */ /* 0x040fe20007fde0ff */
[----:B------:R-:W-:Y:S06]  /*10460*/  BAR.SYNC.DEFER_BLOCKING 0x0 ;  /* 0x0000000000007b1d */ /* 0x000fec0000010000 */
        /* <DEDUP_REMOVED lines=35> */
[----:B--2---:R1:W2:Y:S04]  /*106a0*/  @P0 LDG.E.U8 R33, desc[UR20][R4.64] ;  /* 0x0000001404210981 */ /* 0x0042a8000c1e1100 */
        /* <DEDUP_REMOVED lines=19> */
[----:B------:R-:W-:Y:S01]  /*107e0*/  STL [R1+0x27ec], R2 ;  /* 0x0027ec0201007387 */ /* 0x000fe20000100800 */
[----:B-1----:R-:W-:-:S03]  /*107f0*/  LEA.HI.X.SX32 R4, R78, R12, 0x1, P6 ;  /* 0x0000000c4e047211 */ /* 0x002fc600030f0eff */
[----:B------:R-:W-:Y:S04]  /*10800*/  STL [R1+0x27f4], R2 ;  /* 0x0027f40201007387 */ /* 0x000fe80000100800 */
[----:B------:R1:W-:Y:S04]  /*10810*/  STL [R1+0xed0], R31 ;  /* 0x000ed01f01007387 */ /* 0x0003e80000100800 */
[----:B------:R0:W-:Y:S04]  /*10820*/  STL [R1+0xecc], R55 ;  /* 0x000ecc3701007387 */ /* 0x0001e80000100800 */
[----:B------:R-:W-:Y:S01]  /*10830*/  STL [R1+0x19a0], R41 ;  /* 0x0019a02901007387 */ /* 0x000fe20000100800 */
[----:B------:R-:W-:-:S02]  /*10840*/  @P0 IMAD.MOV.U32 R5, RZ, RZ, R4 ;  /* 0x000000ffff050224 */ /* 0x000fc400078e0004 */
[----:B-1----:R-:W-:Y:S01]  /*10850*/  IMAD.MOV.U32 R31, RZ, RZ, R39 ;  /* 0x000000ffff1f7224 */ /* 0x002fe200078e0027 */
[----:B0-----:R-:W-:Y:S01]  /*10860*/  IADD3 R55, P6, PT, R77, R13, RZ ;  /* 0x0000000d4d377210 */ /* 0x001fe20007fde0ff */
[----:B---3--:R-:W-:-:S03]  /*10870*/  IMAD.MOV.U32 R39, RZ, RZ, R42 ;  /* 0x000000ffff277224 */ /* 0x008fc600078e002a */
[----:B------:R-:W-:Y:S02]  /*10880*/  LEA.HI.X.SX32 R42, R77, R12, 0x1, P6 ;  /* 0x0000000c4d2a7211 */ /* 0x000fe400030f0eff */
[----:B------:R-:W-:Y:S01]  /*10890*/  PRMT R26, RZ, 0x7610, R26 ;  /* 0x00007610ff1a7816 */ /* 0x000fe2000000001a */
[----:B--2---:R-:W-:Y:S04]  /*108a0*/  @P0 STL [R1+0x1f08], R33 ;  /* 0x001f082101000387 */ /* 0x004fe80000100800 */
[----:B------:R-:W-:Y:S04]  /*108b0*/  STL [R1+0x2658], R78 ;  /* 0x0026584e01007387 */ /* 0x000fe80000100800 */
[----:B------:R-:W-:Y:S04]  /*108c0*/  STL [R1+0x2680], R78 ;  /* 0x0026804e01007387 */ /* 0x000fe80000100800 */
[----:B------:R-:W-:Y:S04]  /*108d0*/  STL [R1+0x2690], R78 ;  /* 0x0026904e01007387 */ /* 0x000fe80000100800 */
[----:B------:R0:W-:Y:S02]  /*108e0*/  STL [R1+0xed4], R4 ;  /* 0x000ed40401007387 */ /* 0x0001e40000100800 */
[----:B0-----:R-:W-:-:S05]  /*108f0*/  @P0 IMAD.MOV.U32 R4, RZ, RZ, R41 ;  /* 0x000000ffff040224 */ /* 0x001fca00078e0029 */
[----:B------:R0:W2:Y:S02]  /*10900*/  @P0 LDG.E.U8 R30, desc[UR20][R4.64] ;  /* 0x00000014041e0981 */ /* 0x0000a4000c1e1100 */
[----:B0-----:R-:W-:Y:S02]  /*10910*/  @P0 IMAD.MOV.U32 R4, RZ, RZ, R55 ;  /* 0x000000ffff040224 */ /* 0x001fe400078e0037 */
[----:B------:R-:W-:-:S05]  /*10920*/  @P0 IMAD.MOV.U32 R5, RZ, RZ, R42 ;  /* 0x000000ffff050224 */ /* 0x000fca00078e002a */
[----:B------:R0:W3:Y:S04]  /*10930*/  @P0 LDG.E.U8 R26, desc[UR20][R4.64] ;  /* 0x00000014041a0981 */ /* 0x0000e8000c1e1100 */
        /* <DEDUP_REMOVED lines=14> */
[----:B------:R-:W-:-:S03]  /*10a20*/  IMAD R76, R76, UR22, RZ ;  /* 0x000000164c4c7c24 */ /* 0x000fc6000f8e02ff */
[----:B------:R-:W-:Y:S04]  /*10a30*/  STL [R1+0x26d4], R77 ;  /* 0x0026d44d01007387 */ /* 0x000fe80000100800 */
[----:B------:R-:W-:Y:S04]  /*10a40*/  STL [R1+0x26ec], R77 ;  /* 0x0026ec4d01007387 */ /* 0x000fe80000100800 */
[----:B------:R1:W-:Y:S01]  /*10a50*/  STL [R1+0xed8], R42 ;  /* 0x000ed82a01007387 */ /* 0x0003e20000100800 */
[----:B------:R-:W-:-:S03]  /*10a60*/  IMAD.MOV.U32 R33, RZ, RZ, R34 ;  /* 0x000000ffff217224 */ /* 0x000fc600078e0022 */
[----:B------:R-:W-:Y:S01]  /*10a70*/  STL [R1+0x27f8], R77 ;  /* 0x0027f84d01007387 */ /* 0x000fe20000100800 */
[----:B----4-:R-:W-:-:S03]  /*10a80*/  IMAD.MOV.U32 R34, RZ, RZ, R40 ;  /* 0x000000ffff227224 */ /* 0x010fc600078e0028 */
[----:B------:R-:W-:Y:S01]  /*10a90*/  STL [R1+0x2804], R77 ;  /* 0x0028044d01007387 */ /* 0x000fe20000100800 */
[----:B------:R-:W-:-:S03]  /*10aa0*/  IADD3 R40, P6, PT, R76, R13, RZ ;  /* 0x0000000d4c287210 */ /* 0x000fc60007fde0ff */
[----:B------:R-:W-:Y:S04]  /*10ab0*/  STL [R1+0x280c], R77 ;  /* 0x00280c4d01007387 */ /* 0x000fe80000100800 */
[----:B------:R-:W-:Y:S04]  /*10ac0*/  STL [R1+0x2818], R77 ;  /* 0x0028184d01007387 */ /* 0x000fe80000100800 */
[----:B------:R-:W-:Y:S04]  /*10ad0*/  STL [R1+0x2824], R77 ;  /* 0x0028244d01007387 */ /* 0x000fe80000100800 */
[----:B------:R-:W-:Y:S01]  /*10ae0*/  STL [R1+0x282c], R77 ;  /* 0x00282c4d01007387 */ /* 0x000fe20000100800 */
[----:B------:R-:W-:-:S03]  /*10af0*/  LEA.HI.X.SX32 R41, R76, R12, 0x1, P6 ;  /* 0x0000000c4c297211 */ /* 0x000fc600030f0eff */
        /* <DEDUP_REMOVED lines=12> */
[----:B0-----:R-:W-:-:S02]  /*10bc0*/  @P0 IMAD.MOV.U32 R4, RZ, RZ, R40 ;  /* 0x000000ffff040224 */ /* 0x001fc400078e0028 */
[----:B------:R-:W-:-:S05]  /*10bd0*/  @P0 IMAD.MOV.U32 R5, RZ, RZ, R41 ;  /* 0x000000ffff050224 */ /* 0x000fca00078e0029 */
[----:B------:R0:W4:Y:S04]  /*10be0*/  @P0 LDG.E.U8 R28, desc[UR20][R4.64] ;  /* 0x00000014041c0981 */ /* 0x000128000c1e1100 */
[----:B--2---:R2:W-:Y:S04]  /*10bf0*/  STL [R1+0x1efc], R30 ;  /* 0x001efc1e01007387 */ /* 0x0045e80000100800 */
[----:B-1----:R-:W4:Y:S01]  /*10c00*/  LDL.LU R42, [R1+0x2bd8] ;  /* 0x002bd800012a7983 */ /* 0x002f220000300800 */
[----:B--2---:R-:W-:-:S04]  /*10c10*/  IADD3 R30, P6, PT, R75, R13, RZ ;  /* 0x0000000d4b1e7210 */ /* 0x004fc80007fde0ff */
[----:B------:R-:W-:Y:S01]  /*10c20*/  LEA.HI.X.SX32 R55, R75, R12, 0x1, P6 ;  /* 0x0000000c4b377211 */ /* 0x000fe200030f0eff */
        /* <DEDUP_REMOVED lines=20> */
[----:B---3--:R1:W-:Y:S04]  /*10d70*/  STL [R1+0x1f44], R26 ;  /* 0x001f441a01007387 */ /* 0x0083e80000100800 */
[----:B------:R-:W2:Y:S04]  /*10d80*/  LDL.LU R41, [R1+0x2bd4] ;  /* 0x002bd40001297983 */ /* 0x000ea80000300800 */
[----:B------:R-:W3:Y:S04]  /*10d90*/  LDL.LU R40, [R1+0x2bd0] ;  /* 0x002bd00001287983 */ /* 0x000ee80000300800 */
[----:B------:R-:W2:Y:S01]  /*10da0*/  LDL R5, [R1+0x1f84] ;  /* 0x001f840001057983 */ /* 0x000ea20000100800 */
[----:B-1----:R-:W-:Y:S01]  /*10db0*/  IADD3 R26, P6, PT, R74, R13, RZ ;  /* 0x0000000d4a1a7210 */ /* 0x002fe20007fde0ff */
[----:B0-----:R-:W-:-:S04]  /*10dc0*/  @P0 IMAD.MOV.U32 R4, RZ, RZ, R30 ;  /* 0x000000ffff040224 */ /* 0x001fc800078e001e */
[----:B------:R-:W-:Y:S01]  /*10dd0*/  STL [R1+0x198c], R26 ;  /* 0x00198c1a01007387 */ /* 0x000fe20000100800 */
[----:B------:R-:W-:-:S03]  /*10de0*/  PRMT R21, RZ, 0x7610, R21 ;  /* 0x00007610ff157816 */ /* 0x000fc60000000015 */
[----:B----4-:R0:W-:Y:S02]  /*10df0*/  STL [R1+0x1f40], R28 ;  /* 0x001f401c01007387 */ /* 0x0101e40000100800 */
[----:B0-----:R-:W-:-:S05]  /*10e00*/  LEA.HI.X.SX32 R28, R74, R12, 0x1, P6 ;  /* 0x0000000c4a1c7211 */ /* 0x001fca00030f0eff */
[----:B------:R0:W-:Y:S04]  /*10e10*/  STL [R1+0xee0], R28 ;  /* 0x000ee01c01007387 */ /* 0x0001e80000100800 */
[----:B------:R-:W4:Y:S01]  /*10e20*/  LDL.LU R74, [R1+0x24] ;  /* 0x00002400014a7983 */ /* 0x000f220000300800 */
[----:B--2---:R-:W-:Y:S01]  /*10e30*/  ISETP.GE.AND P6, PT, R5, RZ, PT ;  /* 0x000000ff0500720c */ /* 0x004fe20003fc6270 */
[----:B------:R-:W-:-:S05]  /*10e40*/  @P0 IMAD.MOV.U32 R5, RZ, RZ, R55 ;  /* 0x000000ffff050224 */ /* 0x000fca00078e0037 */
[----:B------:R1:W2:Y:S02]  /*10e50*/  @P0 LDG.E.U8 R29, desc[UR20][R4.64] ;  /* 0x00000014041d0981 */ /* 0x0002a4000c1e1100 */
[----:B-1----:R-:W-:Y:S02]  /*10e60*/  @P0 IMAD.MOV.U32 R4, RZ, RZ, R26 ;  /* 0x000000ffff040224 */ /* 0x002fe400078e001a */
[----:B------:R-:W-:-:S05]  /*10e70*/  @P0 IMAD.MOV.U32 R5, RZ, RZ, R28 ;  /* 0x000000ffff050224 */ /* 0x000fca00078e001c */
[----:B------:R1:W3:Y:S04]  /*10e80*/  @P0 LDG.E.U8 R21, desc[UR20][R4.64] ;  /* 0x0000001404150981 */ /* 0x0002e8000c1e1100 */
[----:B------:R-:W-:Y:S04]  /*10e90*/  STL [R1+0x2670], R71 ;  /* 0x0026704701007387 */ /* 0x000fe80000100800 */
[----:B------:R-:W-:Y:S04]  /*10ea0*/  STL [R1+0x26b0], R71 ;  /* 0x0026b04701007387 */ /* 0x000fe80000100800 */
[----:B------:R-:W-:Y:S04]  /*10eb0*/  STL [R1+0x2784], R71 ;  /* 0x0027844701007387 */ /* 0x000fe80000100800 */
[----:B------:R-:W-:Y:S01]  /*10ec0*/  STL [R1+0x2790], R71 ;  /* 0x0027904701007387 */ /* 0x000fe20000100800 */
[----:B------:R-:W-:-:S03]  /*10ed0*/  SEL R73, R14, R73, !P1 ;  /* 0x000000490e497207 */ /* 0x000fc60004800000 */
[----:B------:R-:W-:Y:S04]  /*10ee0*/  STL [R1+0x2794], R71 ;  /* 0x0027944701007387 */ /* 0x000fe80000100800 */
[----:B------:R-:W-:Y:S04]  /*10ef0*/  STL [R1+0x27cc], R71 ;  /* 0x0027cc4701007387 */ /* 0x000fe80000100800 */
[----:B------:R-:W-:Y:S04]  /*10f00*/  STL [R1+0x27d8], R71 ;  /* 0x0027d84701007387 */ /* 0x000fe80000100800 */
[----:B------:R-:W-:Y:S04]  /*10f10*/  STL [R1+0x27e8], R71 ;  /* 0x0027e84701007387 */ /* 0x000fe80000100800 */
[----:B------:R-:W-:Y:S01]  /*10f20*/  STL [R1+0x27f0], R71 ;  /* 0x0027f04701007387 */ /* 0x000fe20000100800 */
[----:B-1----:R-:W-:-:S03]  /*10f30*/  SEL R4, R14, R71, !P1 ;  /* 0x000000470e047207 */ /* 0x002fc60004800000 */
[----:B------:R-:W-:Y:S01]  /*10f40*/  STL [R1+0x283c], R71 ;  /* 0x00283c4701007387 */ /* 0x000fe20000100800 */
[----:B------:R-:W-:Y:S01]  /*10f50*/  IMAD R5, R73, UR5, RZ ;  /* 0x0000000549057c24 */ /* 0x000fe2000f8e02ff */
[----:B------:R-:W-:Y:S01]  /*10f60*/  PRMT R22, RZ, 0x7610, R22 ;  /* 0x00007610ff167816 */ /* 0x000fe20000000016 */
[----:B------:R-:W-:Y:S01]  /*10f70*/  IMAD R4, R4, UR6, RZ ;  /* 0x0000000604047c24 */ /* 0x000fe2000f8e02ff */
[----:B------:R-:W-:Y:S01]  /*10f80*/  STL [R1+0x2854], R71 ;  /* 0x0028544701007387 */ /* 0x000fe20000100800 */
[----:B------:R-:W-:Y:S01]  /*10f90*/  IMAD.MOV.U32 R30, RZ, RZ, R34 ;  /* 0x000000ffff1e7224 */ /* 0x000fe200078e0022 */
[----:B------:R-:W-:Y:S01]  /*10fa0*/  PRMT R18, RZ, 0x7610, R18 ;  /* 0x00007610ff127816 */ /* 0x000fe20000000012 */
[----:B------:R-:W1:Y:S01]  /*10fb0*/  LDCU UR5, c[0x0][0x3b0] ;  /* 0x00007600ff0577ac */ /* 0x000e620008000800 */
[----:B------:R-:W-:Y:S01]  /*10fc0*/  STL [R1+0x2874], R71 ;  /* 0x0028744701007387 */ /* 0x000fe20000100800 */
[C---:B------:R-:W-:Y:S02]  /*10fd0*/  SEL R70, R14.reuse, R70, !P1 ;  /* 0x000000460e467207 */ /* 0x040fe40004800000 */
[C---:B------:R-:W-:Y:S01]  /*10fe0*/  SEL R69, R14.reuse, R69, !P1 ;  /* 0x000000450e457207 */ /* 0x040fe20004800000 */
[----:B------:R-:W-:Y:S01]  /*10ff0*/  STL [R1+0x2880], R71 ;  /* 0x0028804701007387 */ /* 0x000fe20000100800 */
[----:B------:R-:W-:Y:S01]  /*11000*/  SEL R68, R14, R68, !P1 ;  /* 0x000000440e447207 */ /* 0x000fe20004800000 */
[----:B----4-:R-:W-:Y:S01]  /*11010*/  @!P6 IMAD.MOV R74, RZ, RZ, -R74 ;  /* 0x000000ffff4ae224 */ /* 0x010fe200078e0a4a */
[----:B------:R-:W-:Y:S01]  /*11020*/  PRMT R19, RZ, 0x7610, R19 ;  /* 0x00007610ff137816 */ /* 0x000fe20000000013 */
[----:B------:R-:W-:Y:S01]  /*11030*/  STL [R1+0x28b8], R71 ;  /* 0x0028b84701007387 */ /* 0x000fe20000100800 */
[C---:B------:R-:W-:Y:S01]  /*11040*/  IADD3 R26, P6, PT, R5.reuse, R13, RZ ;  /* 0x0000000d051a7210 */ /* 0x040fe20007fde0ff */
[----:B------:R-:W4:Y:S02]  /*11050*/  LDCU UR6, c[0x0][0x3b0] ;  /* 0x00007600ff0677ac */ /* 0x000f240008000800 */
[----:B------:R-:W-:Y:S04]  /*11060*/  STL [R1+0x29ac], R71 ;  /* 0x0029ac4701007387 */ /* 0x000fe80000100800 */
[----:B------:R-:W-:Y:S04]  /*11070*/  STL [R1+0x29c0], R71 ;  /* 0x0029c04701007387 */ /* 0x000fe80000100800 */
[----:B------:R-:W-:Y:S01]  /*11080*/  STL [R1+0x2aa4], R71 ;  /* 0x002aa44701007387 */ /* 0x000fe20000100800 */
[----:B0-----:R-:W-:Y:S01]  /*11090*/  LEA.HI.X.SX32 R28, R5, R12, 0x1, P6 ;  /* 0x0000000c051c7211 */ /* 0x001fe200030f0eff */
[----:B------:R-:W-:-:S04]  /*110a0*/  IMAD.MOV.U32 R34, RZ, RZ, R39 ;  /* 0x000000ffff227224 */ /* 0x000fc800078e0027 */
[----:B------:R-:W-:Y:S01]  /*110b0*/  @P0 IMAD.MOV.U32 R5, RZ, RZ, R28 ;  /* 0x000000ffff050224 */ /* 0x000fe200078e001c */
[----:B--2---:R-:W-:Y:S04]  /*110c0*/  STL [R1+0x1f3c], R29 ;  /* 0x001f3c1d01007387 */ /* 0x004fe80000100800 */
[----:B------:R-:W-:Y:S04]  /*110d0*/  STL [R1+0x2acc], R71 ;  /* 0x002acc4701007387 */ /* 0x000fe80000100800 */
[----:B------:R-:W-:Y:S04]  /*110e0*/  STL [R1+0x2678], R73 ;  /* 0x0026784901007387 */ /* 0x000fe80000100800 */
[----:B------:R-:W-:Y:S04]  /*110f0*/  STL [R1+0x2684], R73 ;  /* 0x0026844901007387 */ /* 0x000fe80000100800 */
[----:B---3--:R0:W-:Y:S02]  /*11100*/  STL [R1+0x1f38], R21 ;  /* 0x001f381501007387 */ /* 0x0081e40000100800 */
[----:B0-----:R-:W-:-:S04]  /*11110*/  IADD3 R21, P6, PT, R4, R13, RZ ;  /* 0x0000000d04157210 */ /* 0x001fc80007fde0ff */
[----:B------:R-:W-:Y:S01]  /*11120*/  LEA.HI.X.SX32 R39, R4, R12, 0x1, P6 ;  /* 0x0000000c04277211 */ /* 0x000fe200030f0eff */
[----:B------:R-:W-:-:S05]  /*11130*/  @P0 IMAD.MOV.U32 R4, RZ, RZ, R26 ;  /* 0x000000ffff040224 */ /* 0x000fca00078e001a */
        /* <DEDUP_REMOVED lines=13> */
[----:B------:R-:W-:Y:S01]  /*11210*/  IMAD R70, R70, UR13, RZ ;  /* 0x0000000d46467c24 */ /* 0x000fe2000f8e02ff */
[----:B------:R-:W-:Y:S01]  /*11220*/  SEL R64, R14, R64, !P1 ;  /* 0x000000400e407207 */ /* 0x000fe20004800000 */
[----:B------:R-:W-:Y:S01]  /*11230*/  IMAD R69, R69, UR15, RZ ;  /* 0x0000000f45457c24 */ /* 0x000fe2000f8e02ff */
[----:B------:R-:W-:Y:S01]  /*11240*/  STL [R1+0x293c], R73 ;  /* 0x00293c4901007387 */ /* 0x000fe20000100800 */
[----:B------:R-:W-:Y:S01]  /*11250*/  IMAD.MOV.U32 R29, RZ, RZ, R30 ;  /* 0x000000ffff1d7224 */ /* 0x000fe200078e001e */
[----:B------:R-:W-:Y:S01]  /*11260*/  IADD3 R55, P6, PT, R70, R13, RZ ;  /* 0x0000000d46377210 */ /* 0x000fe20007fde0ff */
[----:B-1----:R-:W-:Y:S01]  /*11270*/  IMAD R68, R68, UR5, RZ ;  /* 0x0000000544447c24 */ /* 0x002fe2000f8e02ff */
[----:B------:R-:W-:Y:S01]  /*11280*/  STL [R1+0x297c], R73 ;  /* 0x00297c4901007387 */ /* 0x000fe20000100800 */
[----:B------:R-:W-:Y:S01]  /*11290*/  IMAD.MOV.U32 R30, RZ, RZ, R37 ;  /* 0x000000ffff1e7224 */ /* 0x000fe200078e0025 */
[----:B------:R-:W-:Y:S01]  /*112a0*/  PRMT R35, RZ, 0x7610, R35 ;  /* 0x00007610ff237816 */ /* 0x000fe20000000023 */
[----:B0-----:R-:W-:Y:S01]  /*112b0*/  @P0 IMAD.MOV.U32 R4, RZ, RZ, R55 ;  /* 0x000000ffff040224 */ /* 0x001fe200078e0037 */
[----:B------:R-:W-:Y:S01]  /*112c0*/  STL [R1+0x29ec], R73 ;  /* 0x0029ec4901007387 */ /* 0x000fe20000100800 */
[----:B----4-:R-:W-:Y:S01]  /*112d0*/  IMAD R64, R64, UR6, RZ ;  /* 0x0000000640407c24 */ /* 0x010fe2000f8e02ff */
[----:B------:R-:W-:Y:S01]  /*112e0*/  PRMT R32, RZ, 0x7610, R32 ;  /* 0x00007610ff207816 */ /* 0x000fe20000000020 */
[----:B------:R-:W0:Y:S01]  /*112f0*/  LDCU UR5, c[0x0][0x3b0] ;  /* 0x00007600ff0577ac */ /* 0x000e220008000800 */
[----:B------:R-:W-:Y:S01]  /*11300*/  STL [R1+0x2a00], R73 ;  /* 0x002a004901007387 */ /* 0x000fe20000100800 */
[----:B------:R-:W-:-:S02]  /*11310*/  PRMT R17, RZ, 0x7610, R17 ;  /* 0x00007610ff117816 */ /* 0x000fc40000000011 */
[C---:B------:R-:W-:Y:S01]  /*11320*/  SEL R53, R14.reuse, R53, !P1 ;  /* 0x000000350e357207 */ /* 0x040fe20004800000 */
[----:B------:R-:W-:Y:S01]  /*11330*/  STL [R1+0x2a34], R73 ;  /* 0x002a344901007387 */ /* 0x000fe20000100800 */
[----:B------:R-:W-:Y:S01]  /*11340*/  PRMT R10, RZ, 0x7610, R10 ;  /* 0x00007610ff0a7816 */ /* 0x000fe2000000000a */
[----:B------:R-:W1:Y:S02]  /*11350*/  LDCU UR6, c[0x0][0x3b0] ;  /* 0x00007600ff0677ac */ /* 0x000e640008000800 */
[----:B------:R-:W-:Y:S01]  /*11360*/  STL [R1+0x2a68], R73 ;  /* 0x002a684901007387 */ /* 0x000fe20000100800 */
[----:B------:R-:W-:Y:S01]  /*11370*/  SEL R47, R14, R47, !P1 ;  /* 0x0000002f0e2f7207 */ /* 0x000fe20004800000 */
[----:B------:R-:W4:Y:S02]  /*11380*/  LDCU UR13, c[0x0][0x3b0] ;  /* 0x00007600ff0d77ac */ /* 0x000f240008000800 */
[----:B------:R-:W-:Y:S01]  /*11390*/  STL [R1+0x2a7c], R73 ;  /* 0x002a7c4901007387 */ /* 0x000fe20000100800 */
[----:B------:R-:W-:Y:S01]  /*113a0*/  PRMT R27, RZ, 0x7610, R27 ;  /* 0x00007610ff1b7816 */ /* 0x000fe2000000001b */
[----:B------:R-:W0:Y:S02]  /*113b0*/  LDCU UR15, c[0x0][0x3b0] ;  /* 0x00007600ff0f77ac */ /* 0x000e240008000800 */
[----:B------:R-:W-:Y:S04]  /*113c0*/  STL [R1+0x2ad0], R74 ;  /* 0x002ad04a01007387 */ /* 0x000fe80000100800 */
[----:B------:R-:W-:Y:S04]  /*113d0*/  STL [R1+0xee8], R26 ;  /* 0x000ee81a01007387 */ /* 0x000fe80000100800 */
[----:B------:R0:W-:Y:S04]  /*113e0*/  STL [R1+0xee4], R28 ;  /* 0x000ee41c01007387 */ /* 0x0001e80000100800 */
[----:B------:R-:W-:Y:S04]  /*113f0*/  STL [R1+0x1980], R21 ;  /* 0x0019801501007387 */ /* 0x000fe80000100800 */
[----:B------:R-:W-:Y:S01]  /*11400*/  STL [R1+0x197c], R39 ;  /* 0x00197c2701007387 */ /* 0x000fe20000100800 */
[----:B0-----:R-:W-:-:S02]  /*11410*/  IMAD.MOV.U32 R28, RZ, RZ, R31 ;  /* 0x000000ffff1c7224 */ /* 0x001fc400078e001f */
[----:B------:R-:W-:Y:S01]  /*11420*/  IMAD.MOV.U32 R31, RZ, RZ, R38 ;  /* 0x000000ffff1f7224 */ /* 0x000fe200078e0026 */
[----:B------:R-:W-:Y:S01]  /*11430*/  LEA.HI.X.SX32 R38, R70, R12, 0x1, P6 ;  /* 0x0000000c46267211 */ /* 0x000fe200030f0eff */
[----:B------:R-:W-:Y:S01]  /*11440*/  IMAD.MOV.U32 R26, RZ, RZ, R36 ;  /* 0x000000ffff1a7224 */ /* 0x000fe200078e0024 */
[----:B------:R-:W-:-:S04]  /*11450*/  IADD3 R36, P6, PT, R69, R13, RZ ;  /* 0x0000000d45247210 */ /* 0x000fc80007fde0ff */
[----:B------:R-:W-:Y:S01]  /*11460*/  LEA.HI.X.SX32 R37, R69, R12, 0x1, P6 ;  /* 0x0000000c45257211 */ /* 0x000fe200030f0eff */
[----:B------:R-:W-:-:S05]  /*11470*/  @P0 IMAD.MOV.U32 R5, RZ, RZ, R38 ;  /* 0x000000ffff050224 */ /* 0x000fca00078e0026 */
[----:B------:R0:W3:Y:S04]  /*11480*/  @P0 LDG.E.U8 R19, desc[UR20][R4.64] ;  /* 0x0000001404130981 */ /* 0x0000e8000c1e1100 */
[----:B--2---:R2:W-:Y:S04]  /*11490*/  STL [R1+0x1f34], R22 ;  /* 0x001f341601007387 */ /* 0x0045e80000100800 */
[----:B------:R-:W-:Y:S04]  /*114a0*/  STL [R1+0x1988], R55 ;  /* 0x0019883701007387 */ /* 0x000fe80000100800 */
[----:B------:R-:W-:Y:S04]  /*114b0*/  STL [R1+0x267c], R70 ;  /* 0x00267c4601007387 */ /* 0x000fe80000100800 */
[----:B------:R-:W-:Y:S04]  /*114c0*/  STL [R1+0x26bc], R70 ;  /* 0x0026bc4601007387 */ /* 0x000fe80000100800 */
[----:B------:R-:W-:Y:S04]  /*114d0*/  STL [R1+0x26f8], R70 ;  /* 0x0026f84601007387 */ /* 0x000fe80000100800 */
[----:B------:R0:W-:Y:S04]  /*114e0*/  STL [R1+0xeec], R38 ;  /* 0x000eec2601007387 */ /* 0x0001e80000100800 */
        /* <DEDUP_REMOVED lines=26> */
[----:B--2---:R-:W-:-:S03]  /*11690*/  IMAD.MOV.U32 R22, RZ, RZ, R33 ;  /* 0x000000ffff167224 */ /* 0x004fc600078e0021 */
[----:B------:R-:W-:Y:S04]  /*116a0*/  STL [R1+0x2898], R69 ;  /* 0x0028984501007387 */ /* 0x000fe80000100800 */
[----:B------:R-:W-:Y:S04]  /*116b0*/  STL [R1+0x28a4], R69 ;  /* 0x0028a44501007387 */ /* 0x000fe80000100800 */
[----:B------:R-:W-:Y:S04]  /*116c0*/  STL [R1+0x298c], R69 ;  /* 0x00298c4501007387 */ /* 0x000fe80000100800 */
[----:B------:R-:W-:Y:S01]  /*116d0*/  STL [R1+0x29a0], R69 ;  /* 0x0029a04501007387 */ /* 0x000fe20000100800 */
[----:B------:R-:W-:-:S03]  /*116e0*/  IADD3 R33, P6, PT, R68, R13, RZ ;  /* 0x0000000d44217210 */ /* 0x000fc60007fde0ff */
[----:B------:R-:W-:Y:S01]  /*116f0*/  STL [R1+0x29d0], R69 ;  /* 0x0029d04501007387 */ /* 0x000fe20000100800 */
[----:B------:R-:W-:-:S03]  /*11700*/  IMAD.MOV.U32 R21, RZ, RZ, R22 ;  /* 0x000000ffff157224 */ /* 0x000fc600078e0016 */
[----:B------:R-:W-:Y:S01]  /*11710*/  STL [R1+0x29f0], R69 ;  /* 0x0029f04501007387 */ /* 0x000fe20000100800 */
[----:B------:R-:W-:-:S03]  /*11720*/  IMAD.MOV.U32 R22, RZ, RZ, R28 ;  /* 0x000000ffff167224 */ /* 0x000fc600078e001c */
[----:B------:R-:W-:Y:S01]  /*11730*/  STL [R1+0x2a10], R69 ;  /* 0x002a104501007387 */ /* 0x000fe20000100800 */
[----:B------:R-:W-:-:S03]  /*11740*/  IMAD.MOV.U32 R28, RZ, RZ, R29 ;  /* 0x000000ffff1c7224 */ /* 0x000fc600078e001d */
[----:B------:R-:W-:Y:S01]  /*11750*/  STL [R1+0x2a20], R69 ;  /* 0x002a204501007387 */ /* 0x000fe20000100800 */
[----:B------:R-:W-:-:S03]  /*11760*/  IMAD.MOV.U32 R29, RZ, RZ, R34 ;  /* 0x000000ffff1d7224 */ /* 0x000fc600078e0022 */
[----:B------:R-:W-:Y:S01]  /*11770*/  STL [R1+0x2a54], R69 ;  /* 0x002a544501007387 */ /* 0x000fe20000100800 */
[----:B------:R-:W-:-:S03]  /*11780*/  LEA.HI.X.SX32 R34, R68, R12, 0x1, P6 ;  /* 0x0000000c44227211 */ /* 0x000fc600030f0eff */
[----:B------:R-:W-:Y:S04]  /*11790*/  STL [R1+0x2aa8], R69 ;  /* 0x002aa84501007387 */ /* 0x000fe80000100800 */
[----:B------:R-:W-:Y:S04]  /*117a0*/  STL [R1+0x2ab0], R69 ;  /* 0x002ab04501007387 */ /* 0x000fe80000100800 */
[----:B------:R-:W2:Y:S04]  /*117b0*/  LDL.LU R39, [R1+0x2bcc] ;  /* 0x002bcc0001277983 */ /* 0x000ea80000300800 */
        /* <DEDUP_REMOVED lines=18> */
[----:B0-----:R-:W2:Y:S04]  /*118e0*/  LDL.LU R38, [R1+0x2bc8] ;  /* 0x002bc80001267983 */ /* 0x001ea80000300800 */
[----:B------:R-:W2:Y:S01]  /*118f0*/  LDL.LU R55, [R1+0x28] ;  /* 0x0000280001377983 */ /* 0x000ea20000300800 */
[----:B------:R-:W-:-:S02]  /*11900*/  @P0 IMAD.MOV.U32 R4, RZ, RZ, R36 ;  /* 0x000000ffff040224 */ /* 0x000fc400078e0024 */
[----:B------:R-:W-:Y:S01]  /*11910*/  @P0 IMAD.MOV.U32 R5, RZ, RZ, R37 ;  /* 0x000000ffff050224 */ /* 0x000fe200078e0025 */
[----:B---3--:R-:W-:-:S04]  /*11920*/  IADD3 R18, P6, PT, R64, R13, RZ ;  /* 0x0000000d40127210 */ /* 0x008fc80007fde0ff */
[----:B------:R0:W3:Y:S02]  /*11930*/  @P0 LDG.E.U8 R35, desc[UR20][R4.64] ;  /* 0x0000001404230981 */ /* 0x0000e4000c1e1100 */
[----:B0-----:R-:W-:Y:S02]  /*11940*/  @P0 IMAD.MOV.U32 R4, RZ, RZ, R33 ;  /* 0x000000ffff040224 */ /* 0x001fe400078e0021 */
[----:B------:R-:W-:Y:S01]  /*11950*/  @P0 IMAD.MOV.U32 R5, RZ, RZ, R34 ;  /* 0x000000ffff050224 */ /* 0x000fe200078e0022 */
[----:B------:R-:W-:Y:S04]  /*11960*/  STL [R1+0xefc], R18 ;  /* 0x000efc1201007387 */ /* 0x000fe80000100800 */
[----:B------:R0:W3:Y:S04]  /*11970*/  @P0 LDG.E.U8 R32, desc[UR20][R4.64] ;  /* 0x0000001404200981 */ /* 0x0000e8000c1e1100 */
[----:B------:R0:W-:Y:S02]  /*11980*/  STL [R1+0x1edc], R19 ;  /* 0x001edc1301007387 */ /* 0x0001e40000100800 */
[----:B0-----:R-:W-:-:S02]  /*11990*/  IMAD.MOV.U32 R19, RZ, RZ, R21 ;  /* 0x000000ffff137224 */ /* 0x001fc400078e0015 */
[----:B------:R-:W-:Y:S02]  /*119a0*/  IMAD.MOV.U32 R21, RZ, RZ, R22 ;  /* 0x000000ffff157224 */ /* 0x000fe400078e0016 */
[----:B------:R-:W-:Y:S02]  /*119b0*/  IMAD.MOV.U32 R22, RZ, RZ, R28 ;  /* 0x000000ffff167224 */ /* 0x000fe400078e001c */
[----:B------:R-:W-:Y:S02]  /*119c0*/  IMAD.MOV.U32 R28, RZ, RZ, R29 ;  /* 0x000000ffff1c7224 */ /* 0x000fe400078e001d */
[----:B------:R-:W-:Y:S01]  /*119d0*/  IMAD.MOV.U32 R29, RZ, RZ, R31 ;  /* 0x000000ffff1d7224 */ /* 0x000fe200078e001f */
[----:B------:R-:W-:Y:S01]  /*119e0*/  LEA.HI.X.SX32 R31, R64, R12, 0x1, P6 ;  /* 0x0000000c401f7211 */ /* 0x000fe200030f0eff */
[----:B------:R-:W-:-:S04]  /*119f0*/  @P0 IMAD.MOV.U32 R4, RZ, RZ, R18 ;  /* 0x000000ffff040224 */ /* 0x000fc800078e0012 */
[----:B------:R-:W-:-:S05]  /*11a00*/  @P0 IMAD.MOV.U32 R5, RZ, RZ, R31 ;  /* 0x000000ffff050224 */ /* 0x000fca00078e001f */
[----:B------:R0:W3:Y:S01]  /*11a10*/  @P0 LDG.E.U8 R17, desc[UR20][R4.64] ;  /* 0x0000001404110981 */ /* 0x0000e2000c1e1100 */
[----:B------:R-:W-:Y:S01]  /*11a20*/  IMAD R53, R53, UR5, RZ ;  /* 0x0000000535357c24 */ /* 0x000fe2000f8e02ff */
[C---:B------:R-:W-:Y:S02]  /*11a30*/  SEL R46, R14.reuse, R46, !P1 ;  /* 0x0000002e0e2e7207 */ /* 0x040fe40004800000 */
[----:B--2---:R-:W-:Y:S01]  /*11a40*/  ISETP.GT.U32.AND P6, PT, R15, R55, PT ;  /* 0x000000370f00720c */ /* 0x004fe20003fc4070 */
[----:B------:R-:W-:Y:S01]  /*11a50*/  STL [R1+0x26c8], R64 ;  /* 0x0026c84001007387 */ /* 0x000fe20000100800 */
[----:B-1----:R-:W-:Y:S01]  /*11a60*/  IMAD R47, R47, UR6, RZ ;  /* 0x000000062f2f7c24 */ /* 0x002fe2000f8e02ff */
[----:B------:R-:W1:Y:S10]  /*11a70*/  LDCU UR5, c[0x0][0x3b0] ;  /* 0x00007600ff0577ac */ /* 0x000e740008000800 */
[----:B------:R-:W-:Y:S01]  /*11a80*/  @!P6 IMAD.IADD R55, R55, 0x1, -R15 ;  /* 0x000000013737e824 */ /* 0x000fe200078e0a0f */
[C---:B0-----:R-:W-:Y:S01]  /*11a90*/  IADD3 R4, P6, PT, R53.reuse, R13, RZ ;  /* 0x0000000d35047210 */ /* 0x041fe20007fde0ff */
[----:B------:R-:W-:Y:S01]  /*11aa0*/  STL [R1+0x26dc], R64 ;  /* 0x0026dc4001007387 */ /* 0x000fe20000100800 */
[----:B------:R-:W-:Y:S01]  /*11ab0*/  IMAD.MOV.U32 R18, RZ, RZ, R26 ;  /* 0x000000ffff127224 */ /* 0x000fe200078e001a */
[----:B------:R-:W-:Y:S01]  /*11ac0*/  SEL R45, R14, R45, !P1 ;  /* 0x0000002d0e2d7207 */ /* 0x000fe20004800000 */
[----:B----4-:R-:W-:Y:S01]  /*11ad0*/  IMAD R46, R46, UR13, RZ ;  /* 0x0000000d2e2e7c24 */ /* 0x010fe2000f8e02ff */
[----:B------:R-:W-:Y:S01]  /*11ae0*/  LEA.HI.X.SX32 R5, R53, R12, 0x1, P6 ;  /* 0x0000000c35057211 */ /* 0x000fe200030f0eff */
[----:B------:R-:W-:Y:S01]  /*11af0*/  STL [R1+0x2700], R64 ;  /* 0x0027004001007387 */ /* 0x000fe20000100800 */
[----:B------:R-:W-:Y:S01]  /*11b00*/  IMAD.MOV.U32 R26, RZ, RZ, R30 ;  /* 0x000000ffff1a7224 */ /* 0x000fe200078e001e */
[----:B------:R-:W-:Y:S01]  /*11b10*/  PRMT R25, RZ, 0x7610, R25 ;  /* 0x00007610ff197816 */ /* 0x000fe20000000019 */
[----:B-1----:R-:W-:Y:S01]  /*11b20*/  IMAD R45, R45, UR5, RZ ;  /* 0x000000052d2d7c24 */ /* 0x002fe2000f8e02ff */
[----:B------:R0:W2:Y:S01]  /*11b30*/  @P0 LDG.E.U8 R10, desc[UR20][R4.64] ;  /* 0x00000014040a0981 */ /* 0x0000a2000c1e1100 */
[----:B------:R-:W-:Y:S01]  /*11b40*/  PRMT R9, RZ, 0x7610, R9 ;  /* 0x00007610ff097816 */ /* 0x000fe20000000009 */
[----:B------:R-:W1:Y:S02]  /*11b50*/  LDCU UR6, c[0x0][0x3b0] ;  /* 0x00007600ff0677ac */ /* 0x000e640008000800 */
[----:B------:R-:W-:Y:S01]  /*11b60*/  STL [R1+0xef8], R31 ;  /* 0x000ef81f01007387 */ /* 0x000fe20000100800 */
[C---:B------:R-:W-:Y:S01]  /*11b70*/  IADD3 R30, P6, PT, R47.reuse, R13, RZ ;  /* 0x0000000d2f1e7210 */ /* 0x040fe20007fde0ff */
[----:B------:R-:W4:Y:S02]  /*11b80*/  LDCU UR13, c[0x0][0x3b0] ;  /* 0x00007600ff0d77ac */ /* 0x000f240008000800 */
[----:B------:R-:W-:Y:S01]  /*11b90*/  STL [R1+0x270c], R64 ;  /* 0x00270c4001007387 */ /* 0x000fe20000100800 */
[----:B------:R-:W-:Y:S01]  /*11ba0*/  SEL R44, R14, R44, !P1 ;  /* 0x0000002c0e2c7207 */ /* 0x000fe20004800000 */
[----:B------:R-:W0:Y:S02]  /*11bb0*/  LDCU UR5, c[0x0][0x3b0] ;  /* 0x00007600ff0577ac */ /* 0x000e240008000800 */
        /* <DEDUP_REMOVED lines=22> */
[----:B------:R-:W4:Y:S04]  /*11d20*/  LDL.LU R37, [R1+0x2bc4] ;  /* 0x002bc40001257983 */ /* 0x000f280000300800 */
[----:B------:R-:W4:Y:S04]  /*11d30*/  LDL.LU R36, [R1+0x2bc0] ;  /* 0x002bc00001247983 */ /* 0x000f280000300800 */
[----:B---3--:R3:W-:Y:S04]  /*11d40*/  STL [R1+0x1ed8], R35 ;  /* 0x001ed82301007387 */ /* 0x0087e80000100800 */
[----:B---3--:R-:W3:Y:S04]  /*11d50*/  LDL.LU R35, [R1+0x2bbc] ;  /* 0x002bbc0001237983 */ /* 0x008ee80000300800 */
[----:B------:R-:W3:Y:S04]  /*11d60*/  LDL.LU R34, [R1+0x2bb8] ;  /* 0x002bb80001227983 */ /* 0x000ee80000300800 */
[----:B------:R-:W3:Y:S04]  /*11d70*/  LDL.LU R33, [R1+0x2bb4] ;  /* 0x002bb40001217983 */ /* 0x000ee80000300800 */
[----:B------:R0:W-:Y:S04]  /*11d80*/  STL [R1+0x1f2c], R32 ;  /* 0x001f2c2001007387 */ /* 0x0001e80000100800 */
[----:B0-----:R-:W3:Y:S04]  /*11d90*/  LDL.LU R32, [R1+0x2bb0] ;  /* 0x002bb00001207983 */ /* 0x001ee80000300800 */
[----:B------:R-:W3:Y:S04]  /*11da0*/  LDL.LU R31, [R1+0x2bac] ;  /* 0x002bac00011f7983 */ /* 0x000ee80000300800 */
[----:B------:R0:W-:Y:S04]  /*11db0*/  STL [R1+0x196c], R4 ;  /* 0x00196c0401007387 */ /* 0x0001e80000100800 */
        /* <DEDUP_REMOVED lines=36> */
[----:B0-----:R-:W-:-:S03]  /*12000*/  LEA.HI.X.SX32 R4, R47, R12, 0x1, P6 ;  /* 0x0000000c2f047211 */ /* 0x001fc600030f0eff */
[----:B------:R-:W-:Y:S04]  /*12010*/  STL [R1+0x2a58], R53 ;  /* 0x002a583501007387 */ /* 0x000fe80000100800 */
[----:B------:R-:W-:Y:S04]  /*12020*/  STL [R1+0x2a80], R53 ;  /* 0x002a803501007387 */ /* 0x000fe80000100800 */
[----:B------:R-:W-:Y:S04]  /*12030*/  STL [R1+0x2abc], R53 ;  /* 0x002abc3501007387 */ /* 0x000fe80000100800 */
[----:B------:R-:W-:Y:S04]  /*12040*/  STL [R1+0x1970], R30 ;  /* 0x0019701e01007387 */ /* 0x000fe80000100800 */
[----:B--2---:R-:W-:Y:S01]  /*12050*/  STL [R1+0x1f24], R10 ;  /* 0x001f240a01007387 */ /* 0x004fe20000100800 */
[----:B------:R-:W-:-:S03]  /*12060*/  @P0 IMAD.MOV.U32 R5, RZ, RZ, R4 ;  /* 0x000000ffff050224 */ /* 0x000fc600078e0004 */
[----:B------:R-:W-:Y:S04]  /*12070*/  STL [R1+0x2744], R47 ;  /* 0x0027442f01007387 */ /* 0x000fe80000100800 */
[----:B------:R-:W-:Y:S04]  /*12080*/  STL [R1+0x28ac], R47 ;  /* 0x0028ac2f01007387 */ /* 0x000fe80000100800 */
[----:B------:R-:W-:Y:S04]  /*12090*/  STL [R1+0x28c0], R47 ;  /* 0x0028c02f01007387 */ /* 0x000fe80000100800 */
[----:B------:R0:W-:Y:S02]  /*120a0*/  STL [R1+0xf00], R4 ;  /* 0x000f000401007387 */ /* 0x0001e40000100800 */
[----:B0-----:R-:W-:-:S05]  /*120b0*/  @P0 IMAD.MOV.U32 R4, RZ, RZ, R30 ;  /* 0x000000ffff040224 */ /* 0x001fca00078e001e */
[----:B------:R0:W2:Y:S04]  /*120c0*/  @P0 LDG.E.U8 R27, desc[UR20][R4.64] ;  /* 0x00000014041b0981 */ /* 0x0000a8000c1e1100 */
[----:B------:R-:W-:Y:S04]  /*120d0*/  STL [R1+0x28cc], R47 ;  /* 0x0028cc2f01007387 */ /* 0x000fe80000100800 */
[----:B------:R-:W-:Y:S04]  /*120e0*/  STL [R1+0x28d8], R47 ;  /* 0x0028d82f01007387 */ /* 0x000fe80000100800 */
[----:B------:R-:W-:Y:S04]  /*120f0*/  STL [R1+0x28f8], R47 ;  /* 0x0028f82f01007387 */ /* 0x000fe80000100800 */
[----:B------:R-:W-:Y:S04]  /*12100*/  STL [R1+0x2918], R47 ;  /* 0x0029182f01007387 */ /* 0x000fe80000100800 */
[----:B------:R-:W-:Y:S04]  /*12110*/  STL [R1+0x2938], R47 ;  /* 0x0029382f01007387 */ /* 0x000fe80000100800 */
[----:B------:R-:W-:Y:S01]  /*12120*/  STL [R1+0x2958], R47 ;  /* 0x0029582f01007387 */ /* 0x000fe20000100800 */
[----:B------:R-:W-:-:S03]  /*12130*/  IMAD.MOV.U32 R17, RZ, RZ, R18 ;  /* 0x000000ffff117224 */ /* 0x000fc600078e0012 */
[----:B------:R-:W-:Y:S01]  /*12140*/  STL [R1+0x2978], R47 ;  /* 0x0029782f01007387 */ /* 0x000fe20000100800 */
[----:B------:R-:W-:-:S03]  /*12150*/  IMAD.MOV.U32 R10, RZ, RZ, R28 ;  /* 0x000000ffff0a7224 */ /* 0x000fc600078e001c */
[----:B------:R-:W-:Y:S01]  /*12160*/  STL [R1+0x2998], R47 ;  /* 0x0029982f01007387 */ /* 0x000fe20000100800 */
[----:B------:R-:W-:Y:S01]  /*12170*/  IMAD.MOV.U32 R18, RZ, RZ, R19 ;  /* 0x000000ffff127224 */ /* 0x000fe200078e0013 */
[----:B------:R-:W-:Y:S02]  /*12180*/  IADD3 R28, P6, PT, R46, R13, RZ ;  /* 0x0000000d2e1c7210 */ /* 0x000fe40007fde0ff */
        /* <DEDUP_REMOVED lines=35> */
[----:B0-----:R-:W-:-:S03]  /*123c0*/  @P0 IMAD.MOV.U32 R4, RZ, RZ, R28 ;  /* 0x000000ffff040224 */ /* 0x001fc600078e001c */
[----:B------:R-:W-:Y:S01]  /*123d0*/  STL [R1+0x2a70], R46 ;  /* 0x002a702e01007387 */ /* 0x000fe20000100800 */
[----:B------:R-:W-:-:S03]  /*123e0*/  @P0 IMAD.MOV.U32 R5, RZ, RZ, R29 ;  /* 0x000000ffff050224 */ /* 0x000fc600078e001d */
[----:B------:R-:W-:Y:S04]  /*123f0*/  STL [R1+0x2a78], R46 ;  /* 0x002a782e01007387 */ /* 0x000fe80000100800 */
[----:B------:R-:W-:Y:S04]  /*12400*/  STL [R1+0x2a84], R46 ;  /* 0x002a842e01007387 */ /* 0x000fe80000100800 */
[----:B------:R-:W-:Y:S04]  /*12410*/  STL [R1+0x2ac4], R46 ;  /* 0x002ac42e01007387 */ /* 0x000fe80000100800 */
[----:B------:R-:W3:Y:S04]  /*12420*/  LDL.LU R30, [R1+0x2ba8] ;  /* 0x002ba800011e7983 */ /* 0x000ee80000300800 */
[----:B------:R0:W3:Y:S04]  /*12430*/  @P0 LDG.E.U8 R25, desc[UR20][R4.64] ;  /* 0x0000001404190981 */ /* 0x0000e8000c1e1100 */
[----:B--2---:R2:W-:Y:S04]  /*12440*/  STL [R1+0x1f20], R27 ;  /* 0x001f201b01007387 */ /* 0x0045e80000100800 */
[----:B------:R-:W4:Y:S04]  /*12450*/  LDL.LU R29, [R1+0x2ba4] ;  /* 0x002ba400011d7983 */ /* 0x000f280000300800 */
[----:B------:R-:W4:Y:S01]  /*12460*/  LDL.LU R28, [R1+0x2ba0] ;  /* 0x002ba000011c7983 */ /* 0x000f220000300800 */
[----:B--2---:R-:W-:-:S04]  /*12470*/  IADD3 R27, P6, PT, R45, R13, RZ ;  /* 0x0000000d2d1b7210 */ /* 0x004fc80007fde0ff */
[----:B0-----:R-:W-:Y:S01]  /*12480*/  LEA.HI.X.SX32 R5, R45, R12, 0x1, P6 ;  /* 0x0000000c2d057211 */ /* 0x001fe200030f0eff */
[----:B------:R-:W-:-:S05]  /*12490*/  @P0 IMAD.MOV.U32 R4, RZ, RZ, R27 ;  /* 0x000000ffff040224 */ /* 0x000fca00078e001b */
[----:B------:R0:W2:Y:S04]  /*124a0*/  @P0 LDG.E.U8 R9, desc[UR20][R4.64] ;  /* 0x0000001404090981 */ /* 0x0000a8000c1e1100 */
[----:B------:R0:W-:Y:S04]  /*124b0*/  STL [R1+0xf08], R27 ;  /* 0x000f081b01007387 */ /* 0x0001e80000100800 */
[----:B------:R-:W-:Y:S04]  /*124c0*/  STL [R1+0x276c], R45 ;  /* 0x00276c2d01007387 */ /* 0x000fe80000100800 */
[----:B------:R-:W-:Y:S01]  /*124d0*/  STL [R1+0x2774], R45 ;  /* 0x0027742d01007387 */ /* 0x000fe20000100800 */
[----:B------:R-:W-:Y:S01]  /*124e0*/  IMAD R44, R44, UR15, RZ ;  /* 0x0000000f2c2c7c24 */ /* 0x000fe2000f8e02ff */
[----:B------:R-:W-:Y:S01]  /*124f0*/  PRMT R24, RZ, 0x7610, R24 ;  /* 0x00007610ff187816 */ /* 0x000fe20000000018 */
[----:B------:R-:W0:Y:S01]  /*12500*/  LDCU UR15, c[0x0][0x3b0] ;  /* 0x00007600ff0f77ac */ /* 0x000e220008000800 */
        /* <DEDUP_REMOVED lines=8> */
[----:B0-----:R-:W4:Y:S01]  /*12590*/  LDL.LU R27, [R1+0x2b9c] ;  /* 0x002b9c00011b7983 */ /* 0x001f220000300800 */
[----:B---3--:R-:W-:-:S04]  /*125a0*/  IADD3 R25, P6, PT, R44, R13, RZ ;  /* 0x0000000d2c197210 */ /* 0x008fc80007fde0ff */
[----:B------:R-:W-:Y:S01]  /*125b0*/  LEA.HI.X.SX32 R4, R44, R12, 0x1, P6 ;  /* 0x0000000c2c047211 */ /* 0x000fe200030f0eff */
[----:B------:R-:W-:Y:S04]  /*125c0*/  STL [R1+0xf10], R25 ;  /* 0x000f101901007387 */ /* 0x000fe80000100800 */
[----:B------:R-:W-:Y:S01]  /*125d0*/  @P0 IMAD.MOV.U32 R5, RZ, RZ, R4 ;  /* 0x000000ffff050224 */ /* 0x000fe200078e0004 */
[----:B--2---:R-:W-:Y:S04]  /*125e0*/  STL [R1+0x1f18], R9 ;  /* 0x001f180901007387 */ /* 0x004fe80000100800 */
[----:B------:R-:W-:Y:S04]  /*125f0*/  STL [R1+0x2a90], R44 ;  /* 0x002a902c01007387 */ /* 0x000fe80000100800 */
[----:B------:R0:W-:Y:S02]  /*12600*/  STL [R1+0xf0c], R4 ;  /* 0x000f0c0401007387 */ /* 0x0001e40000100800 */
[----:B0-----:R-:W-:-:S05]  /*12610*/  @P0 IMAD.MOV.U32 R4, RZ, RZ, R25 ;  /* 0x000000ffff040224 */ /* 0x001fca00078e0019 */
[----:B------:R0:W2:Y:S01]  /*12620*/  @P0 LDG.E.U8 R24, desc[UR20][R4.64] ;  /* 0x0000001404180981 */ /* 0x0000a2000c1e1100 */
[C---:B------:R-:W-:Y:S01]  /*12630*/  SEL R43, R14.reuse, R43, !P1 ;  /* 0x0000002b0e2b7207 */ /* 0x040fe20004800000 */
[----:B------:R-:W-:Y:S01]  /*12640*/  IMAD.MOV.U32 R9, RZ, RZ, R10 ;  /* 0x000000ffff097224 */ /* 0x000fe200078e000a */
[----:B------:R-:W-:-:S03]  /*12650*/  SEL R42, R14, R42, !P1 ;  /* 0x0000002a0e2a7207 */ /* 0x000fc60004800000 */
[----:B-1----:R-:W-:Y:S01]  /*12660*/  IMAD R43, R43, UR6, RZ ;  /* 0x000000062b2b7c24 */ /* 0x002fe2000f8e02ff */
[----:B------:R-:W-:Y:S01]  /*12670*/  PRMT R23, RZ, 0x7610, R23 ;  /* 0x00007610ff177816 */ /* 0x000fe20000000017 */
[----:B------:R-:W-:Y:S01]  /*12680*/  IMAD.MOV.U32 R10, RZ, RZ, R26 ;  /* 0x000000ffff0a7224 */ /* 0x000fe200078e001a */
[----:B------:R-:W-:Y:S01]  /*12690*/  PRMT R72, RZ, 0x7610, R72 ;  /* 0x00007610ff487816 */ /* 0x000fe20000000048 */
[----:B----4-:R-:W-:Y:S01]  /*126a0*/  IMAD R42, R42, UR13, RZ ;  /* 0x0000000d2a2a7c24 */ /* 0x010fe2000f8e02ff */
[C---:B------:R-:W-:Y:S01]  /*126b0*/  IADD3 R26, P6, PT, R43.reuse, R13, RZ ;  /* 0x0000000d2b1a7210 */ /* 0x040fe20007fde0ff */
[----:B------:R-:W1:Y:S03]  /*126c0*/  LDCU UR6, c[0x0][0x3b0] ;  /* 0x00007600ff0677ac */ /* 0x000e660008000800 */
[----:B0-----:R-:W-:Y:S01]  /*126d0*/  LEA.HI.X.SX32 R5, R43, R12, 0x1, P6 ;  /* 0x0000000c2b057211 */ /* 0x001fe200030f0eff */
[----:B------:R-:W-:Y:S01]  /*126e0*/  @P0 IMAD.MOV.U32 R4, RZ, RZ, R26 ;  /* 0x000000ffff040224 */ /* 0x000fe200078e001a */
[----:B------:R-:W-:Y:S01]  /*126f0*/  STL [R1+0x1954], R26 ;  /* 0x0019541a01007387 */ /* 0x000fe20000100800 */
[----:B------:R-:W-:Y:S01]  /*12700*/  SEL R41, R14, R41, !P1 ;  /* 0x000000290e297207 */ /* 0x000fe20004800000 */
[----:B------:R-:W0:Y:S02]  /*12710*/  LDCU UR13, c[0x0][0x3b0] ;  /* 0x00007600ff0d77ac */ /* 0x000e240008000800 */
[----:B------:R3:W4:Y:S04]  /*12720*/  @P0 LDG.E.U8 R23, desc[UR20][R4.64] ;  /* 0x0000001404170981 */ /* 0x000728000c1e1100 */
[----:B--2---:R2:W-:Y:S02]  /*12730*/  STL [R1+0x1ea0], R24 ;  /* 0x001ea01801007387 */ /* 0x0045e40000100800 */
[----:B--2---:R-:W-:-:S04]  /*12740*/  IADD3 R24, P6, PT, R42, R13, RZ ;  /* 0x0000000d2a187210 */ /* 0x004fc80007fde0ff */
[----:B------:R-:W-:Y:S01]  /*12750*/  LEA.HI.X.SX32 R25, R42, R12, 0x1, P6 ;  /* 0x0000000c2a197211 */ /* 0x000fe200030f0eff */
[----:B------:R2:W-:Y:S01]  /*12760*/  STL [R1+0xf14], R5 ;  /* 0x000f140501007387 */ /* 0x0005e20000100800 */
[----:B---3--:R-:W-:-:S03]  /*12770*/  @P0 IMAD.MOV.U32 R4, RZ, RZ, R24 ;  /* 0x000000ffff040224 */ /* 0x008fc600078e0018 */
[----:B--2---:R-:W-:-:S05]  /*12780*/  @P0 IMAD.MOV.U32 R5, RZ, RZ, R25 ;  /* 0x000000ffff050224 */ /* 0x004fca00078e0019 */
[----:B------:R2:W3:Y:S01]  /*12790*/  @P0 LDG.E.U8 R72, desc[UR20][R4.64] ;  /* 0x0000001404480981 */ /* 0x0004e2000c1e1100 */
[----:B------:R-:W-:Y:S01]  /*127a0*/  IMAD R41, R41, UR5, RZ ;  /* 0x0000000529297c24 */ /* 0x000fe2000f8e02ff */
[----:B------:R-:W-:Y:S01]  /*127b0*/  SEL R40, R14, R40, !P1 ;  /* 0x000000280e287207 */ /* 0x000fe20004800000 */
[----:B------:R-:W0:Y:S01]  /*127c0*/  LDCU UR5, c[0x0][0x3b0] ;  /* 0x00007600ff0577ac */ /* 0x000e220008000800 */
[----:B------:R-:W-:Y:S04]  /*127d0*/  STL [R1+0x195c], R24 ;  /* 0x00195c1801007387 */ /* 0x000fe80000100800 */
[----:B------:R-:W3:Y:S04]  /*127e0*/  LDL.LU R26, [R1+0x2b98] ;  /* 0x002b9800011a7983 */ /* 0x000ee80000300800 */
[----:B------:R0:W-:Y:S04]  /*127f0*/  STL [R1+0x1958], R25 ;  /* 0x0019581901007387 */ /* 0x0001e80000100800 */
[----:B----4-:R4:W-:Y:S01]  /*12800*/  STL [R1+0x1e84], R23 ;  /* 0x001e841701007387 */ /* 0x0109e20000100800 */
[----:B-1----:R-:W-:Y:S01]  /*12810*/  IMAD R40, R40, UR6, RZ ;  /* 0x0000000628287c24 */ /* 0x002fe2000f8e02ff */
[----:B------:R-:W-:Y:S01]  /*12820*/  PRMT R8, RZ, 0x7610, R8 ;  /* 0x00007610ff087816 */ /* 0x000fe20000000008 */
[----:B------:R-:W1:Y:S01]  /*12830*/  LDCU UR6, c[0x0][0x3b0] ;  /* 0x00007600ff0677ac */ /* 0x000e620008000800 */
[----:B0-----:R-:W3:Y:S01]  /*12840*/  LDL.LU R25, [R1+0x2b94] ;  /* 0x002b940001197983 */ /* 0x001ee20000300800 */
[----:B----4-:R-:W-:-:S03]  /*12850*/  IADD3 R23, P6, PT, R41, R13, RZ ;  /* 0x0000000d29177210 */ /* 0x010fc60007fde0ff */
[----:B------:R-:W4:Y:S01]  /*12860*/  LDL.LU R24, [R1+0x2b90] ;  /* 0x002b900001187983 */ /* 0x000f220000300800 */
[----:B--2---:R-:W-:-:S03]  /*12870*/  LEA.HI.X.SX32 R4, R41, R12, 0x1, P6 ;  /* 0x0000000c29047211 */ /* 0x004fc600030f0eff */
[----:B------:R-:W-:Y:S04]  /*12880*/  STL [R1+0x1950], R23 ;  /* 0x0019501701007387 */ /* 0x000fe80000100800 */
[----:B------:R0:W-:Y:S01]  /*12890*/  STL [R1+0xf18], R4 ;  /* 0x000f180401007387 */ /* 0x0001e20000100800 */
[----:B------:R-:W-:Y:S01]  /*128a0*/  @P0 IMAD.MOV.U32 R5, RZ, RZ, R4 ;  /* 0x000000ffff050224 */ /* 0x000fe200078e0004 */
[----:B------:R-:W-:Y:S01]  /*128b0*/  PRMT R49, RZ, 0x7610, R49 ;  /* 0x00007610ff317816 */ /* 0x000fe20000000031 */
[----:B0-----:R-:W-:-:S05]  /*128c0*/  @P0 IMAD.MOV.U32 R4, RZ, RZ, R23 ;  /* 0x000000ffff040224 */ /* 0x001fca00078e0017 */
[----:B------:R0:W2:Y:S04]  /*128d0*/  @P0 LDG.E.U8 R8, desc[UR20][R4.64] ;  /* 0x0000001404080981 */ /* 0x0000a8000c1e1100 */
[----:B---3--:R3:W-:Y:S01]  /*128e0*/  STL [R1+0x1f14], R72 ;  /* 0x001f144801007387 */ /* 0x0087e20000100800 */
[----:B------:R-:W-:-:S03]  /*128f0*/  SEL R39, R14, R39, !P1 ;  /* 0x000000270e277207 */ /* 0x000fc60004800000 */
[----:B------:R-:W4:Y:S01]  /*12900*/  LDL.LU R23, [R1+0x2b8c] ;  /* 0x002b8c0001177983 */ /* 0x000f220000300800 */
[----:B---3--:R-:W-:-:S04]  /*12910*/  IADD3 R72, P6, PT, R40, R13, RZ ;  /* 0x0000000d28487210 */ /* 0x008fc80007fde0ff */
[----:B0-----:R-:W-:Y:S01]  /*12920*/  LEA.HI.X.SX32 R5, R40, R12, 0x1, P6 ;  /* 0x0000000c28057211 */ /* 0x001fe200030f0eff */
[----:B------:R-:W-:-:S05]  /*12930*/  @P0 IMAD.MOV.U32 R4, RZ, RZ, R72 ;  /* 0x000000ffff040224 */ /* 0x000fca00078e0048 */
[----:B------:R0:W3:Y:S01]  /*12940*/  @P0 LDG.E.U8 R49, desc[UR20][R4.64] ;  /* 0x0000001404310981 */ /* 0x0000e2000c1e1100 */
[----:B------:R-:W-:Y:S01]  /*12950*/  IMAD R39, R39, UR13, RZ ;  /* 0x0000000d27277c24 */ /* 0x000fe2000f8e02ff */
[----:B------:R-:W-:Y:S01]  /*12960*/  PRMT R7, RZ, 0x7610, R7 ;  /* 0x00007610ff077816 */ /* 0x000fe20000000007 */
[----:B------:R-:W0:Y:S01]  /*12970*/  LDCU UR13, c[0x0][0x3b0] ;  /* 0x00007600ff0d77ac */ /* 0x000e220008000800 */
[----:B------:R-:W-:Y:S04]  /*12980*/  STL [R1+0x194c], R72 ;  /* 0x00194c4801007387 */ /* 0x000fe80000100800 */
[----:B------:R-:W-:Y:S04]  /*12990*/  STL [R1+0xf1c], R5 ;  /* 0x000f1c0501007387 */ /* 0x000fe80000100800 */
[----:B--2---:R2:W-:Y:S02]  /*129a0*/  STL [R1+0x1f10], R8 ;  /* 0x001f100801007387 */ /* 0x0045e40000100800 */
[----:B--2---:R-:W-:-:S05]  /*129b0*/  IADD3 R8, P6, PT, R39, R13, RZ ;  /* 0x0000000d27087210 */ /* 0x004fca0007fde0ff */
[----:B------:R-:W-:Y:S01]  /*129c0*/  STL [R1+0xf24], R8 ;  /* 0x000f240801007387 */ /* 0x000fe20000100800 */
[----:B0-----:R-:W-:-:S03]  /*129d0*/  @P0 IMAD.MOV.U32 R4, RZ, RZ, R8 ;  /* 0x000000ffff040224 */ /* 0x001fc600078e0008 */
[----:B---3--:R0:W-:Y:S02]  /*129e0*/  STL [R1+0x1f0c], R49 ;  /* 0x001f0c3101007387 */ /* 0x0081e40000100800 */
[----:B0-----:R-:W-:-:S05]  /*129f0*/  LEA.HI.X.SX32 R49, R39, R12, 0x1, P6 ;  /* 0x0000000c27317211 */ /* 0x001fca00030f0eff */
[----:B------:R-:W-:-:S05]  /*12a00*/  @P0 IMAD.MOV.U32 R5, RZ, RZ, R49 ;  /* 0x000000ffff050224 */ /* 0x000fca00078e0031 */
[----:B------:R0:W2:Y:S01]  /*12a10*/  @P0 LDG.E.U8 R7, desc[UR20][R4.64] ;  /* 0x0000001404070981 */ /* 0x0000a2000c1e1100 */
[----:B------:R-:W-:-:S05]  /*12a20*/  SEL R38, R14, R38, !P1 ;  /* 0x000000260e267207 */ /* 0x000fca0004800000 */
[----:B------:R-:W-:Y:S01]  /*12a30*/  IMAD R38, R38, UR5, RZ ;  /* 0x0000000526267c24 */ /* 0x000fe2000f8e02ff */
[----:B------:R-:W-:Y:S01]  /*12a40*/  SEL R37, R14, R37, !P1 ;  /* 0x000000250e257207 */ /* 0x000fe20004800000 */
[----:B------:R3:W-:Y:S01]  /*12a50*/  STL [R1+0xf20], R49 ;  /* 0x000f203101007387 */ /* 0x0007e20000100800 */
[----:B------:R-:W-:Y:S01]  /*12a60*/  PRMT R20, RZ, 0x7610, R20 ;  /* 0x00007610ff147816 */ /* 0x000fe20000000014 */
[----:B------:R-:W-:Y:S01]  /*12a70*/  IMAD.MOV.U32 R8, RZ, RZ, R22 ;  /* 0x000000ffff087224 */ /* 0x000fe200078e0016 */
[C---:B------:R-:W-:Y:S01]  /*12a80*/  IADD3 R72, P6, PT, R38.reuse, R13, RZ ;  /* 0x0000000d26487210 */ /* 0x040fe20007fde0ff */
[----:B-1----:R-:W-:Y:S01]  /*12a90*/  IMAD R37, R37, UR6, RZ ;  /* 0x0000000625257c24 */ /* 0x002fe2000f8e02ff */
[----:B------:R-:W-:Y:S01]  /*12aa0*/  PRMT R83, RZ, 0x7610, R83 ;  /* 0x00007610ff537816 */ /* 0x000fe20000000053 */
[----:B------:R-:W1:Y:S01]  /*12ab0*/  LDCU UR5, c[0x0][0x3b0] ;  /* 0x00007600ff0577ac */ /* 0x000e620008000800 */
[----:B0-----:R-:W-:Y:S01]  /*12ac0*/  LEA.HI.X.SX32 R4, R38, R12, 0x1, P6 ;  /* 0x0000000c26047211 */ /* 0x001fe200030f0eff */
[----:B------:R-:W-:Y:S01]  /*12ad0*/  STL [R1+0xf2c], R72 ;  /* 0x000f2c4801007387 */ /* 0x000fe20000100800 */
[C---:B------:R-:W-:Y:S01]  /*12ae0*/  SEL R36, R14.reuse, R36, !P1 ;  /* 0x000000240e247207 */ /* 0x040fe20004800000 */
[----:B---3--:R-:W-:Y:S01]  /*12af0*/  IMAD.MOV.U32 R49, RZ, RZ, R9 ;  /* 0x000000ffff317224 */ /* 0x008fe200078e0009 */
[----:B------:R-:W-:Y:S01]  /*12b00*/  SEL R35, R14, R35, !P1 ;  /* 0x000000230e237207 */ /* 0x000fe20004800000 */
[----:B------:R-:W-:Y:S01]  /*12b10*/  @P0 IMAD.MOV.U32 R5, RZ, RZ, R4 ;  /* 0x000000ffff050224 */ /* 0x000fe200078e0004 */
[----:B------:R-:W-:Y:S01]  /*12b20*/  PRMT R88, RZ, 0x7610, R88 ;  /* 0x00007610ff587816 */ /* 0x000fe20000000058 */
[----:B------:R-:W0:Y:S01]  /*12b30*/  LDCU UR6, c[0x0][0x3b0] ;  /* 0x00007600ff0677ac */ /* 0x000e220008000800 */
[----:B--2---:R2:W-:Y:S04]  /*12b40*/  STL [R1+0x1f04], R7 ;  /* 0x001f040701007387 */ /* 0x0045e80000100800 */
[----:B------:R3:W-:Y:S01]  /*12b50*/  STL [R1+0xf28], R4 ;  /* 0x000f280401007387 */ /* 0x0007e20000100800 */
[----:B--2---:R-:W-:-:S02]  /*12b60*/  IMAD.MOV.U32 R7, RZ, RZ, R17 ;  /* 0x000000ffff077224 */ /* 0x004fc400078e0011 */
[----:B------:R-:W-:Y:S01]  /*12b70*/  IMAD.MOV.U32 R17, RZ, RZ, R21 ;  /* 0x000000ffff117224 */ /* 0x000fe200078e0015 */
[----:B------:R-:W-:Y:S01]  /*12b80*/  IADD3 R21, P6, PT, R37, R13, RZ ;  /* 0x0000000d25157210 */ /* 0x000fe20007fde0ff */
[----:B---3--:R-:W-:-:S03]  /*12b90*/  @P0 IMAD.MOV.U32 R4, RZ, RZ, R72 ;  /* 0x000000ffff040224 */ /* 0x008fc600078e0048 */
[----:B------:R-:W-:Y:S02]  /*12ba0*/  LEA.HI.X.SX32 R22, R37, R12, 0x1, P6 ;  /* 0x0000000c25167211 */ /* 0x000fe400030f0eff */
[----:B------:R2:W3:Y:S02]  /*12bb0*/  @P0 LDG.E.U8 R20, desc[UR20][R4.64] ;  /* 0x0000001404140981 */ /* 0x0004e4000c1e1100 */
[----:B--2---:R-:W-:Y:S02]  /*12bc0*/  @P0 IMAD.MOV.U32 R4, RZ, RZ, R21 ;  /* 0x000000ffff040224 */ /* 0x004fe400078e0015 */
[----:B------:R-:W-:-:S05]  /*12bd0*/  @P0 IMAD.MOV.U32 R5, RZ, RZ, R22 ;  /* 0x000000ffff050224 */ /* 0x000fca00078e0016 */
[----:B------:R2:W4:Y:S01]  /*12be0*/  @P0 LDG.E.U8 R83, desc[UR20][R4.64] ;  /* 0x0000001404530981 */ /* 0x000522000c1e1100 */
[----:B------:R-:W-:Y:S01]  /*12bf0*/  IMAD R36, R36, UR15, RZ ;  /* 0x0000000f24247c24 */ /* 0x000fe2000f8e02ff */
[----:B------:R-:W-:Y:S01]  /*12c00*/  PRMT R51, RZ, 0x7610, R51 ;  /* 0x00007610ff337816 */ /* 0x000fe20000000033 */
[----:B------:R-:W-:Y:S01]  /*12c10*/  IMAD.MOV.U32 R9, RZ, RZ, R19 ;  /* 0x000000ffff097224 */ /* 0x000fe200078e0013 */
[----:B------:R-:W-:Y:S01]  /*12c20*/  STL [R1+0x1940], R21 ;  /* 0x0019401501007387 */ /* 0x000fe20000100800 */
[----:B------:R-:W-:Y:S01]  /*12c30*/  IMAD R35, R35, UR13, RZ ;  /* 0x0000000d23237c24 */ /* 0x000fe2000f8e02ff */
[----:B------:R-:W-:Y:S01]  /*12c40*/  IADD3 R19, P6, PT, R36, R13, RZ ;  /* 0x0000000d24137210 */ /* 0x000fe20007fde0ff */
[----:B------:R-:W0:Y:S01]  /*12c50*/  LDCU UR13, c[0x0][0x3b0] ;  /* 0x00007600ff0d77ac */ /* 0x000e220008000800 */
[----:B------:R0:W-:Y:S01]  /*12c60*/  STL [R1+0x193c], R22 ;  /* 0x00193c1601007387 */ /* 0x0001e20000100800 */
[C---:B------:R-:W-:Y:S02]  /*12c70*/  SEL R34, R14.reuse, R34, !P1 ;  /* 0x000000220e227207 */ /* 0x040fe40004800000 */
[----:B------:R-:W-:Y:S01]  /*12c80*/  SEL R33, R14, R33, !P1 ;  /* 0x000000210e217207 */ /* 0x000fe20004800000 */
[----:B------:R-:W-:Y:S01]  /*12c90*/  STL [R1+0x1944], R19 ;  /* 0x0019441301007387 */ /* 0x000fe20000100800 */
[----:B--2---:R-:W-:Y:S01]  /*12ca0*/  @P0 IMAD.MOV.U32 R4, RZ, RZ, R19 ;  /* 0x000000ffff040224 */ /* 0x004fe200078e0013 */
[----:B------:R-:W-:Y:S01]  /*12cb0*/  PRMT R11, RZ, 0x7610, R11 ;  /* 0x00007610ff0b7816 */ /* 0x000fe2000000000b */
[----:B------:R-:W2:Y:S01]  /*12cc0*/  LDCU UR15, c[0x0][0x3b0] ;  /* 0x00007600ff0f77ac */ /* 0x000ea20008000800 */
[----:B---3--:R3:W-:Y:S04]  /*12cd0*/  STL [R1+0x1f00], R20 ;  /* 0x001f001401007387 */ /* 0x0087e80000100800 */
[----:B0-----:R-:W2:Y:S04]  /*12ce0*/  LDL.LU R22, [R1+0x2b88] ;  /* 0x002b880001167983 */ /* 0x001ea80000300800 */
[----:B------:R-:W2:Y:S01]  /*12cf0*/  LDL.LU R21, [R1+0x2b84] ;  /* 0x002b840001157983 */ /* 0x000ea20000300800 */
[----:B---3--:R-:W-:-:S02]  /*12d00*/  LEA.HI.X.SX32 R20, R36, R12, 0x1, P6 ;  /* 0x0000000c24147211 */ /* 0x008fc400030f0eff */
[----:B------:R-:W-:-:S03]  /*12d10*/  IADD3 R72, P6, PT, R35, R13, RZ ;  /* 0x0000000d23487210 */ /* 0x000fc60007fde0ff */
[----:B------:R-:W-:Y:S01]  /*12d20*/  STL [R1+0x1934], R20 ;  /* 0x0019341401007387 */ /* 0x000fe20000100800 */
[----:B------:R-:W-:-:S03]  /*12d30*/  @P0 IMAD.MOV.U32 R5, RZ, RZ, R20 ;  /* 0x000000ffff050224 */ /* 0x000fc600078e0014 */
[----:B------:R-:W-:Y:S04]  /*12d40*/  STL [R1+0x1938], R72 ;  /* 0x0019384801007387 */ /* 0x000fe80000100800 */
[----:B----4-:R0:W-:Y:S04]  /*12d50*/  STL [R1+0x1ef8], R83 ;  /* 0x001ef85301007387 */ /* 0x0101e80000100800 */
[----:B------:R3:W4:Y:S01]  /*12d60*/  @P0 LDG.E.U8 R88, desc[UR20][R4.64] ;  /* 0x0000001404580981 */ /* 0x000722000c1e1100 */
[----:B0-----:R-:W-:Y:S01]  /*12d70*/  LEA.HI.X.SX32 R83, R35, R12, 0x1, P6 ;  /* 0x0000000c23537211 */ /* 0x001fe200030f0eff */
[----:B---3--:R-:W-:-:S04]  /*12d80*/  @P0 IMAD.MOV.U32 R4, RZ, RZ, R72 ;  /* 0x000000ffff040224 */ /* 0x008fc800078e0048 */
[----:B------:R-:W-:-:S05]  /*12d90*/  @P0 IMAD.MOV.U32 R5, RZ, RZ, R83 ;  /* 0x000000ffff050224 */ /* 0x000fca00078e0053 */
[----:B------:R0:W3:Y:S01]  /*12da0*/  @P0 LDG.E.U8 R51, desc[UR20][R4.64] ;  /* 0x0000001404330981 */ /* 0x0000e2000c1e1100 */
[----:B------:R-:W-:Y:S01]  /*12db0*/  ISETP.GT.U32.AND P6, PT, R15, R55, PT ;  /* 0x000000370f00720c */ /* 0x000fe20003fc4070 */
[----:B-1----:R-:W-:Y:S01]  /*12dc0*/  IMAD R34, R34, UR5, RZ ;  /* 0x0000000522227c24 */ /* 0x002fe2000f8e02ff */
[----:B------:R-:W-:Y:S01]  /*12dd0*/  PRMT R52, RZ, 0x7610, R52 ;  /* 0x00007610ff347816 */ /* 0x000fe20000000034 */
[----:B------:R-:W-:Y:S01]  /*12de0*/  IMAD R33, R33, UR6, RZ ;  /* 0x0000000621217c24 */ /* 0x000fe2000f8e02ff */
[----:B------:R-:W-:Y:S01]  /*12df0*/  STL [R1+0xf30], R83 ;  /* 0x000f305301007387 */ /* 0x000fe20000100800 */
[C---:B------:R-:W-:Y:S01]  /*12e00*/  SEL R32, R14.reuse, R32, !P1 ;  /* 0x000000200e207207 */ /* 0x040fe20004800000 */
[----:B------:R-:W1:Y:S02]  /*12e10*/  LDCU UR5, c[0x0][0x3b0] ;  /* 0x00007600ff0577ac */ /* 0x000e640008000800 */
[----:B------:R-:W2:Y:S01]  /*12e20*/  LDL.LU R20, [R1+0x2b80] ;  /* 0x002b800001147983 */ /* 0x000ea20000300800 */
[----:B------:R-:W-:Y:S01]  /*12e30*/  SEL R31, R14, R31, !P1 ;  /* 0x0000001f0e1f7207 */ /* 0x000fe20004800000 */
[----:B------:R-:W1:Y:S02]  /*12e40*/  LDCU UR6, c[0x0][0x3b0] ;  /* 0x00007600ff0677ac */ /* 0x000e640008000800 */
[----:B------:R-:W2:Y:S01]  /*12e50*/  LDL.LU R19, [R1+0x2b7c] ;  /* 0x002b7c0001137983 */ /* 0x000ea20000300800 */
[----:B------:R-:W-:Y:S01]  /*12e60*/  @!P6 IMAD.IADD R55, R55, 0x1, -R15 ;  /* 0x000000013737e824 */ /* 0x000fe200078e0a0f */
[----:B0-----:R-:W-:-:S04]  /*12e70*/  IADD3 R4, P6, PT, R34, R13, RZ ;  /* 0x0000000d22047210 */ /* 0x001fc80007fde0ff */
[----:B------:R-:W-:Y:S02]  /*12e80*/  LEA.HI.X.SX32 R5, R34, R12, 0x1, P6 ;  /* 0x0000000c22057211 */ /* 0x000fe400030f0eff */
[----:B------:R-:W-:-:S03]  /*12e90*/  IADD3 R72, P6, PT, R33, R13, RZ ;  /* 0x0000000d21487210 */ /* 0x000fc60007fde0ff */
[----:B------:R0:W2:Y:S04]  /*12ea0*/  @P0 LDG.E.U8 R11, desc[UR20][R4.64] ;  /* 0x00000014040b0981 */ /* 0x0000a8000c1e1100 */
[----:B---3--:R-:W-:Y:S04]  /*12eb0*/  STL [R1+0x1df4], R51 ;  /* 0x001df43301007387 */ /* 0x008fe80000100800 */
[----:B------:R0:W-:Y:S04]  /*12ec0*/  STL [R1+0xf38], R4 ;  /* 0x000f380401007387 */ /* 0x0001e80000100800 */
[----:B------:R3:W-:Y:S01]  /*12ed0*/  STL [R1+0xf34], R5 ;  /* 0x000f340501007387 */ /* 0x0007e20000100800 */
[----:B0-----:R-:W-:Y:S01]  /*12ee0*/  @P0 IMAD.MOV.U32 R4, RZ, RZ, R72 ;  /* 0x000000ffff040224 */ /* 0x001fe200078e0048 */
[----:B---3--:R-:W-:-:S05]  /*12ef0*/  LEA.HI.X.SX32 R5, R33, R12, 0x1, P6 ;  /* 0x0000000c21057211 */ /* 0x008fca00030f0eff */
[----:B------:R0:W3:Y:S01]  /*12f00*/  @P0 LDG.E.U8 R52, desc[UR20][R4.64] ;  /* 0x0000001404340981 */ /* 0x0000e2000c1e1100 */
[----:B------:R-:W-:Y:S01]  /*12f10*/  IMAD R32, R32, UR13, RZ ;  /* 0x0000000d20207c24 */ /* 0x000fe2000f8e02ff */
[----:B------:R-:W-:Y:S01]  /*12f20*/  PRMT R58, RZ, 0x7610, R58 ;  /* 0x00007610ff3a7816 */ /* 0x000fe2000000003a */
[----:B--2---:R-:W-:Y:S01]  /*12f30*/  IMAD R31, R31, UR15, RZ ;  /* 0x0000000f1f1f7c24 */ /* 0x004fe2000f8e02ff */
[----:B----4-:R2:W-:Y:S01]  /*12f40*/  STL [R1+0x1e04], R88 ;  /* 0x001e045801007387 */ /* 0x0105e20000100800 */
[----:B------:R-:W-:Y:S01]  /*12f50*/  IMAD.MOV.U32 R51, RZ, RZ, R10 ;  /* 0x000000ffff337224 */ /* 0x000fe200078e000a */
[C---:B------:R-:W-:Y:S01]  /*12f60*/  IADD3 R83, P6, PT, R32.reuse, R13, RZ ;  /* 0x0000000d20537210 */ /* 0x040fe20007fde0ff */
[----:B------:R-:W-:Y:S01]  /*12f70*/  IMAD.MOV.U32 R10, RZ, RZ, R18 ;  /* 0x000000ffff0a7224 */ /* 0x000fe200078e0012 */
[----:B------:R-:W-:Y:S01]  /*12f80*/  PRMT R63, RZ, 0x7610, R63 ;  /* 0x00007610ff3f7816 */ /* 0x000fe2000000003f */
[----:B------:R-:W4:Y:S01]  /*12f90*/  LDCU UR13, c[0x0][0x3b0] ;  /* 0x00007600ff0d77ac */ /* 0x000f220008000800 */
[----:B------:R-:W-:-:S02]  /*12fa0*/  LEA.HI.X.SX32 R18, R32, R12, 0x1, P6 ;  /* 0x0000000c20127211 */ /* 0x000fc400030f0eff */
[----:B------:R-:W-:Y:S01]  /*12fb0*/  SEL R30, R14, R30, !P1 ;  /* 0x0000001e0e1e7207 */ /* 0x000fe20004800000 */
[----:B------:R-:W0:Y:S01]  /*12fc0*/  LDCU UR15, c[0x0][0x3b0] ;  /* 0x00007600ff0f77ac */ /* 0x000e220008000800 */
[----:B--2---:R-:W2:Y:S04]  /*12fd0*/  LDL R88, [R1+0x1f88] ;  /* 0x001f880001587983 */ /* 0x004ea80000100800 */
[----:B------:R-:W-:Y:S04]  /*12fe0*/  STL [R1+0x1930], R72 ;  /* 0x0019304801007387 */ /* 0x000fe80000100800 */
[----:B------:R-:W-:Y:S04]  /*12ff0*/  STL [R1+0xf3c], R5 ;  /* 0x000f3c0501007387 */ /* 0x000fe80000100800 */
[----:B------:R-:W-:Y:S04]  /*13000*/  STL [R1+0x1928], R83 ;  /* 0x0019285301007387 */ /* 0x000fe80000100800 */
[----:B------:R0:W-:Y:S04]  /*13010*/  STL [R1+0x1ef4], R11 ;  /* 0x001ef40b01007387 */ /* 0x0001e80000100800 */
[----:B------:R1:W-:Y:S01]  /*13020*/  STL [R1+0xf40], R18 ;  /* 0x000f401201007387 */ /* 0x0003e20000100800 */
[----:B0-----:R-:W-:Y:S01]  /*13030*/  IADD3 R11, P6, PT, R31, R13, RZ ;  /* 0x0000000d1f0b7210 */ /* 0x001fe20007fde0ff */
[----:B------:R-:W-:-:S04]  /*13040*/  @P0 IMAD.MOV.U32 R4, RZ, RZ, R83 ;  /* 0x000000ffff040224 */ /* 0x000fc800078e0053 */
[----:B------:R-:W-:Y:S01]  /*13050*/  STL [R1+0x192c], R11 ;  /* 0x00192c0b01007387 */ /* 0x000fe20000100800 */
[----:B------:R-:W-:-:S05]  /*13060*/  @P0 IMAD.MOV.U32 R5, RZ, RZ, R18 ;  /* 0x000000ffff050224 */ /* 0x000fca00078e0012 */
[----:B------:R0:W2:Y:S02]  /*13070*/  @P0 LDG.E.U8 R58, desc[UR20][R4.64] ;  /* 0x00000014043a0981 */ /* 0x0000a4000c1e1100 */
[----:B0-----:R-:W-:Y:S02]  /*13080*/  @P0 IMAD.MOV.U32 R4, RZ, RZ, R11 ;  /* 0x000000ffff040224 */ /* 0x001fe400078e000b */
[----:B---3--:R0:W-:Y:S01]  /*13090*/  STL [R1+0x1ef0], R52 ;  /* 0x001ef03401007387 */ /* 0x0081e20000100800 */
[----:B-1----:R-:W-:Y:S01]  /*130a0*/  IMAD R30, R30, UR5, RZ ;  /* 0x000000051e1e7c24 */ /* 0x002fe2000f8e02ff */
[----:B------:R-:W-:Y:S01]  /*130b0*/  SEL R29, R14, R29, !P1 ;  /* 0x0000001d0e1d7207 */ /* 0x000fe20004800000 */
[----:B------:R-:W1:Y:S01]  /*130c0*/  LDCU UR5, c[0x0][0x3b0] ;  /* 0x00007600ff0577ac */ /* 0x000e620008000800 */
[----:B------:R-:W3:Y:S01]  /*130d0*/  LDL.LU R18, [R1+0x2b78] ;  /* 0x002b780001127983 */ /* 0x000ee20000300800 */
[----:B0-----:R-:W-:Y:S02]  /*130e0*/  IMAD.MOV.U32 R52, RZ, RZ, R49 ;  /* 0x000000ffff347224 */ /* 0x001fe400078e0031 */
[----:B------:R-:W-:-:S02]  /*130f0*/  IMAD.MOV.U32 R49, RZ, RZ, R7 ;  /* 0x000000ffff317224 */ /* 0x000fc400078e0007 */
[----:B------:R-:W-:Y:S02]  /*13100*/  IMAD.MOV.U32 R7, RZ, RZ, R8 ;  /* 0x000000ffff077224 */ /* 0x000fe400078e0008 */
[----:B------:R-:W-:Y:S01]  /*13110*/  IMAD.MOV.U32 R8, RZ, RZ, R17 ;  /* 0x000000ffff087224 */ /* 0x000fe200078e0011 */
[----:B------:R-:W-:-:S05]  /*13120*/  LEA.HI.X.SX32 R17, R31, R12, 0x1, P6 ;  /* 0x0000000c1f117211 */ /* 0x000fca00030f0eff */
[----:B------:R-:W-:-:S05]  /*13130*/  @P0 IMAD.MOV.U32 R5, RZ, RZ, R17 ;  /* 0x000000ffff050224 */ /* 0x000fca00078e0011 */
[----:B------:R0:W3:Y:S01]  /*13140*/  @P0 LDG.E.U8 R63, desc[UR20][R4.64] ;  /* 0x00000014043f0981 */ /* 0x0000e2000c1e1100 */
[C---:B------:R-:W-:Y:S01]  /*13150*/  IADD3 R72, P6, PT, R30.reuse, R13, RZ ;  /* 0x0000000d1e487210 */ /* 0x040fe20007fde0ff */
[----:B------:R-:W-:Y:S01]  /*13160*/  IMAD R29, R29, UR16, RZ ;  /* 0x000000101d1d7c24 */ /* 0x000fe2000f8e02ff */
[----:B------:R-:W-:Y:S01]  /*13170*/  PRMT R67, RZ, 0x7610, R67 ;  /* 0x00007610ff437816 */ /* 0x000fe20000000043 */
[----:B------:R1:W-:Y:S01]  /*13180*/  STL [R1+0x1920], R17 ;  /* 0x0019201101007387 */ /* 0x0003e20000100800 */
[----:B------:R-:W-:Y:S01]  /*13190*/  LEA.HI.X.SX32 R83, R30, R12, 0x1, P6 ;  /* 0x0000000c1e537211 */ /* 0x000fe200030f0eff */
[----:B------:R-:W1:Y:S02]  /*131a0*/  LDCU UR16, c[0x0][0x3b0] ;  /* 0x00007600ff1077ac */ /* 0x000e640008000800 */
[----:B------:R-:W-:Y:S01]  /*131b0*/  STL [R1+0x1924], R72 ;  /* 0x0019244801007387 */ /* 0x000fe20000100800 */
[----:B0-----:R-:W-:Y:S02]  /*131c0*/  @P0 IMAD.MOV.U32 R4, RZ, RZ, R72 ;  /* 0x000000ffff040224 */ /* 0x001fe400078e0048 */
[----:B------:R-:W-:-:S05]  /*131d0*/  @P0 IMAD.MOV.U32 R5, RZ, RZ, R83 ;  /* 0x000000ffff050224 */ /* 0x000fca00078e0053 */
[----:B------:R0:W4:Y:S04]  /*131e0*/  @P0 LDG.E.U8 R67, desc[UR20][R4.64] ;  /* 0x0000001404430981 */ /* 0x000128000c1e1100 */
[----:B--2---:R2:W-:Y:S04]  /*131f0*/  STL [R1+0x1eec], R58 ;  /* 0x001eec3a01007387 */ /* 0x0045e80000100800 */
[----:B-1----:R-:W4:Y:S04]  /*13200*/  LDL.LU R17, [R1+0x2b74] ;  /* 0x002b740001117983 */ /* 0x002f280000300800 */
[----:B------:R-:W4:Y:S01]  /*13210*/  LDL.LU R11, [R1+0x2b70] ;  /* 0x002b7000010b7983 */ /* 0x000f220000300800 */
[----:B--2---:R-:W-:-:S03]  /*13220*/  IADD3 R58, P6, PT, R29, R13, RZ ;  /* 0x0000000d1d3a7210 */ /* 0x004fc60007fde0ff */
[----:B------:R-:W-:Y:S04]  /*13230*/  STL [R1+0xf44], R83 ;  /* 0x000f445301007387 */ /* 0x000fe80000100800 */
[----:B------:R-:W-:Y:S01]  /*13240*/  STL [R1+0x191c], R58 ;  /* 0x00191c3a01007387 */ /* 0x000fe20000100800 */
[----:B0-----:R-:W-:-:S03]  /*13250*/  @P0 IMAD.MOV.U32 R4, RZ, RZ, R58 ;  /* 0x000000ffff040224 */ /* 0x001fc600078e003a */
[----:B---3--:R0:W-:Y:S02]  /*13260*/  STL [R1+0x1ee8], R63 ;  /* 0x001ee83f01007387 */ /* 0x0081e40000100800 */
[----:B0-----:R-:W-:Y:S02]  /*13270*/  LEA.HI.X.SX32 R63, R29, R12, 0x1, P6 ;  /* 0x0000000c1d3f7211 */ /* 0x001fe400030f0eff */
[----:B------:R-:W-:-:S03]  /*13280*/  PRMT R29, RZ, 0x7610, R29 ;  /* 0x00007610ff1d7816 */ /* 0x000fc6000000001d */
[----:B------:R-:W-:-:S05]  /*13290*/  @P0 IMAD.MOV.U32 R5, RZ, RZ, R63 ;  /* 0x000000ffff050224 */ /* 0x000fca00078e003f */
[----:B------:R0:W2:Y:S01]  /*132a0*/  @P0 LDG.E.U8 R29, desc[UR20][R4.64] ;  /* 0x00000014041d0981 */ /* 0x0000a2000c1e1100 */
[----:B------:R-:W-:Y:S02]  /*132b0*/  ISETP.GE.AND P6, PT, R88, RZ, PT ;  /* 0x000000ff5800720c */ /* 0x000fe40003fc6270 */
[C---:B------:R-:W-:Y:S01]  /*132c0*/  SEL R28, R14.reuse, R28, !P1 ;  /* 0x0000001c0e1c7207 */ /* 0x040fe20004800000 */
[----:B------:R1:W-:Y:S01]  /*132d0*/  STL [R1+0xf48], R63 ;  /* 0x000f483f01007387 */ /* 0x0003e20000100800 */
[----:B0-----:R-:W-:-:S03]  /*132e0*/  SEL R4, R14, R27, !P1 ;  /* 0x0000001b0e047207 */ /* 0x001fc60004800000 */
[----:B------:R-:W-:Y:S01]  /*132f0*/  IMAD R5, R28, UR5, RZ ;  /* 0x000000051c057c24 */ /* 0x000fe2000f8e02ff */
[----:B------:R-:W-:Y:S02]  /*13300*/  PRMT R6, RZ, 0x7610, R6 ;  /* 0x00007610ff067816 */ /* 0x000fe40000000006 */
[----:B------:R-:W-:Y:S01]  /*13310*/  SEL R26, R14, R26, !P1 ;  /* 0x0000001a0e1a7207 */ /* 0x000fe20004800000 */
[----:B------:R-:W-:Y:S01]  /*13320*/  IMAD R4, R4, UR6, RZ ;  /* 0x0000000604047c24 */ /* 0x000fe2000f8e02ff */
[----:B------:R-:W-:Y:S01]  /*13330*/  PRMT R48, RZ, 0x7610, R48 ;  /* 0x00007610ff307816 */ /* 0x000fe20000000030 */
[----:B-1----:R-:W-:Y:S01]  /*13340*/  IMAD.MOV.U32 R63, RZ, RZ, R49 ;  /* 0x000000ffff3f7224 */ /* 0x002fe200078e0031 */
[----:B------:R-:W-:Y:S01]  /*13350*/  PRMT R80, RZ, 0x7610, R80 ;  /* 0x00007610ff507816 */ /* 0x000fe20000000050 */
[----:B----4-:R-:W-:Y:S01]  /*13360*/  IMAD R26, R26, UR13, RZ ;  /* 0x0000000d1a1a7c24 */ /* 0x010fe2000f8e02ff */
[----:B------:R-:W0:Y:S01]  /*13370*/  LDCU UR5, c[0x0][0x3b0] ;  /* 0x00007600ff0577ac */ /* 0x000e220008000800 */
[----:B------:R-:W-:-:S02]  /*13380*/  IMAD.MOV.U32 R58, RZ, RZ, R8 ;  /* 0x000000ffff3a7224 */ /* 0x000fc400078e0008 */
[----:B------:R-:W-:Y:S01]  /*13390*/  IMAD.MOV.U32 R72, RZ, RZ, R52 ;  /* 0x000000ffff487224 */ /* 0x000fe200078e0034 */
[----:B------:R-:W1:Y:S01]  /*133a0*/  LDCU UR6, c[0x0][0x3b0] ;  /* 0x00007600ff0677ac */ /* 0x000e620008000800 */
[----:B------:R-:W-:Y:S01]  /*133b0*/  IMAD.MOV.U32 R52, RZ, RZ, R9 ;  /* 0x000000ffff347224 */ /* 0x000fe200078e0009 */
[C---:B------:R-:W-:Y:S02]  /*133c0*/  SEL R25, R14.reuse, R25, !P1 ;  /* 0x000000190e197207 */ /* 0x040fe40004800000 */
[C---:B------:R-:W-:Y:S01]  /*133d0*/  SEL R24, R14.reuse, R24, !P1 ;  /* 0x000000180e187207 */ /* 0x040fe20004800000 */
[----:B------:R-:W3:Y:S01]  /*133e0*/  LDCU UR13, c[0x0][0x3b0] ;  /* 0x00007600ff0d77ac */ /* 0x000ee20008000800 */
[----:B--2---:R2:W-:Y:S04]  /*133f0*/  STL [R1+0x1ee0], R29 ;  /* 0x001ee01d01007387 */ /* 0x0045e80000100800 */
[----:B------:R4:W-:Y:S01]  /*13400*/  STL [R1+0x1ee4], R67 ;  /* 0x001ee44301007387 */ /* 0x0009e20000100800 */
[----:B------:R-:W-:Y:S01]  /*13410*/  IMAD R25, R25, UR15, RZ ;  /* 0x0000000f19197c24 */ /* 0x000fe2000f8e02ff */
[----:B------:R-:W-:Y:S01]  /*13420*/  SEL R23, R14, R23, !P1 ;  /* 0x000000170e177207 */ /* 0x000fe20004800000 */
[----:B0-----:R-:W-:Y:S01]  /*13430*/  IMAD R24, R24, UR5, RZ ;  /* 0x0000000518187c24 */ /* 0x001fe2000f8e02ff */
[----:B------:R-:W3:Y:S01]  /*13440*/  LDL.LU R88, [R1+0x2c] ;  /* 0x00002c0001587983 */ /* 0x000ee20000300800 */
[----:B------:R-:W-:Y:S01]  /*13450*/  PRMT R3, RZ, 0x7610, R3 ;  /* 0x00007610ff037816 */ /* 0x000fe20000000003 */
[----:B--2---:R-:W-:Y:S01]  /*13460*/  IMAD.MOV.U32 R29, RZ, RZ, R55 ;  /* 0x000000ffff1d7224 */ /* 0x004fe200078e0037 */
[----:B------:R-:W-:Y:S01]  /*13470*/  PRMT R50, RZ, 0x7610, R50 ;  /* 0x00007610ff327816 */ /* 0x000fe20000000032 */
[----:B----4-:R-:W-:Y:S01]  /*13480*/  IMAD.MOV.U32 R67, RZ, RZ, R7 ;  /* 0x000000ffff437224 */ /* 0x010fe200078e0007 */
[----:B------:R-:W-:Y:S01]  /*13490*/  PRMT R62, RZ, 0x7610, R62 ;  /* 0x00007610ff3e7816 */ /* 0x000fe2000000003e */
[----:B------:R-:W-:Y:S01]  /*134a0*/  @!P6 IMAD.MOV R29, RZ, RZ, -R29 ;  /* 0x000000ffff1de224 */ /* 0x000fe200078e0a1d */
[----:B------:R-:W-:Y:S01]  /*134b0*/  IADD3 R7, P6, PT, R5, R13, RZ ;  /* 0x0000000d05077210 */ /* 0x000fe20007fde0ff */
[----:B-1----:R-:W-:Y:S01]  /*134c0*/  IMAD R23, R23, UR6, RZ ;  /* 0x0000000617177c24 */ /* 0x002fe2000f8e02ff */
[----:B------:R-:W0:Y:S02]  /*134d0*/  LDCU UR5, c[0x0][0x3b0] ;  /* 0x00007600ff0577ac */ /* 0x000e240008000800 */
[----:B------:R-:W-:-:S02]  /*134e0*/  LEA.HI.X.SX32 R49, R5, R12, 0x1, P6 ;  /* 0x0000000c05317211 */ /* 0x000fc400030f0eff */
[CC--:B------:R-:W-:Y:S01]  /*134f0*/  IADD3 R83, P6, PT, R4.reuse, R13.reuse, RZ ;  /* 0x0000000d04537210 */ /* 0x0c0fe20007fde0ff */
[----:B------:R-:W-:Y:S01]  /*13500*/  IMAD.MOV.U32 R55, RZ, RZ, R10 ;  /* 0x000000ffff377224 */ /* 0x000fe200078e000a */
[----:B------:R-:W-:Y:S01]  /*13510*/  STL [R1+0xf50], R7 ;  /* 0x000f500701007387 */ /* 0x000fe20000100800 */
[----:B------:R-:W-:Y:S01]  /*13520*/  @P0 IMAD.MOV.U32 R5, RZ, RZ, R49 ;  /* 0x000000ffff050224 */ /* 0x000fe200078e0031 */
[-C--:B------:R-:W-:Y:S01]  /*13530*/  LEA.HI.X.SX32 R10, R4, R12.reuse, 0x1, P6 ;  /* 0x0000000c040a7211 */ /* 0x080fe200030f0eff */
[----:B------:R-:W-:Y:S01]  /*13540*/  @P0 IMAD.MOV.U32 R4, RZ, RZ, R7 ;  /* 0x000000ffff040224 */ /* 0x000fe200078e0007 */
[----:B------:R-:W1:Y:S04]  /*13550*/  LDCU UR6, c[0x0][0x3b0] ;  /* 0x00007600ff0677ac */ /* 0x000e680008000800 */
[----:B------:R2:W4:Y:S01]  /*13560*/  @P0 LDG.E.U8 R6, desc[UR20][R4.64] ;  /* 0x0000001404060981 */ /* 0x000522000c1e1100 */
[C---:B------:R-:W-:Y:S01]  /*13570*/  IADD3 R8, P6, PT, R26.reuse, R13, RZ ;  /* 0x0000000d1a087210 */ /* 0x040fe20007fde0ff */
[----:B------:R-:W0:Y:S03]  /*13580*/  LDCU UR15, c[0x0][0x3b0] ;  /* 0x00007600ff0f77ac */ /* 0x000e260008000800 */
[----:B------:R-:W-:Y:S01]  /*13590*/  LEA.HI.X.SX32 R9, R26, R12, 0x1, P6 ;  /* 0x0000000c1a097211 */ /* 0x000fe200030f0eff */
[----:B--2---:R-:W-:-:S02]  /*135a0*/  @P0 IMAD.MOV.U32 R4, RZ, RZ, R83 ;  /* 0x000000ffff040224 */ /* 0x004fc400078e0053 */
[----:B------:R-:W-:-:S05]  /*135b0*/  @P0 IMAD.MOV.U32 R5, RZ, RZ, R10 ;  /* 0x000000ffff050224 */ /* 0x000fca00078e000a */
[----:B------:R2:W3:Y:S02]  /*135c0*/  @P0 LDG.E.U8 R48, desc[UR20][R4.64] ;  /* 0x0000001404300981 */ /* 0x0004e4000c1e1100 */
[----:B--2---:R-:W-:Y:S02]  /*135d0*/  @P0 IMAD.MOV.U32 R4, RZ, RZ, R8 ;  /* 0x000000ffff040224 */ /* 0x004fe400078e0008 */
[----:B------:R-:W-:-:S05]  /*135e0*/  @P0 IMAD.MOV.U32 R5, RZ, RZ, R9 ;  /* 0x000000ffff050224 */ /* 0x000fca00078e0009 */
[----:B------:R2:W3:Y:S04]  /*135f0*/  @P0 LDG.E.U8 R80, desc[UR20][R4.64] ;  /* 0x0000001404500981 */ /* 0x0004e8000c1e1100 */
[----:B------:R-:W-:Y:S04]  /*13600*/  STL [R1+0xf4c], R49 ;  /* 0x000f4c3101007387 */ /* 0x000fe80000100800 */
[----:B------:R-:W-:Y:S04]  /*13610*/  STL [R1+0x1914], R83 ;  /* 0x0019145301007387 */ /* 0x000fe80000100800 */
[----:B------:R-:W-:Y:S04]  /*13620*/  STL [R1+0x1910], R10 ;  /* 0x0019100a01007387 */ /* 0x000fe80000100800 */
[----:B------:R-:W-:Y:S04]  /*13630*/  STL [R1+0x1918], R8 ;  /* 0x0019180801007387 */ /* 0x000fe80000100800 */
[----:B----4-:R4:W-:Y:S04]  /*13640*/  STL [R1+0x1dac], R6 ;  /* 0x001dac0601007387 */ /* 0x0109e80000100800 */
[----:B------:R0:W-:Y:S01]  /*13650*/  STL [R1+0xf54], R9 ;  /* 0x000f540901007387 */ /* 0x0001e20000100800 */
[----:B----4-:R-:W-:-:S04]  /*13660*/  IADD3 R6, P6, PT, R25, R13, RZ ;  /* 0x0000000d19067210 */ /* 0x010fc80007fde0ff */
[----:B------:R-:W-:Y:S02]  /*13670*/  LEA.HI.X.SX32 R7, R25, R12, 0x1, P6 ;  /* 0x0000000c19077211 */ /* 0x000fe400030f0eff */
[----:B------:R-:W-:Y:S01]  /*13680*/  IADD3 R49, P6, PT, R24, R13, RZ ;  /* 0x0000000d18317210 */ /* 0x000fe20007fde0ff */
[----:B------:R-:W-:Y:S04]  /*13690*/  STL [R1+0x1908], R6 ;  /* 0x0019080601007387 */ /* 0x000fe80000100800 */
[----:B------:R-:W4:Y:S04]  /*136a0*/  LDL.LU R10, [R1+0x2b6c] ;  /* 0x002b6c00010a7983 */ /* 0x000f280000300800 */
[----:B------:R-:W-:Y:S04]  /*136b0*/  STL [R1+0xf58], R7 ;  /* 0x000f580701007387 */ /* 0x000fe80000100800 */
[----:B------:R-:W-:Y:S01]  /*136c0*/  STL [R1+0x190c], R49 ;  /* 0x00190c3101007387 */ /* 0x000fe20000100800 */
[----:B--2---:R-:W-:-:S03]  /*136d0*/  @P0 IMAD.MOV.U32 R4, RZ, RZ, R6 ;  /* 0x000000ffff040224 */ /* 0x004fc600078e0006 */
[----:B---3--:R2:W-:Y:S01]  /*136e0*/  STL [R1+0x1da0], R48 ;  /* 0x001da03001007387 */ /* 0x0085e20000100800 */
[----:B------:R-:W-:-:S03]  /*136f0*/  @P0 IMAD.MOV.U32 R5, RZ, RZ, R7 ;  /* 0x000000ffff050224 */ /* 0x000fc600078e0007 */
[----:B0-----:R-:W3:Y:S04]  /*13700*/  LDL.LU R9, [R1+0x2b68] ;  /* 0x002b680001097983 */ /* 0x001ee80000300800 */
[----:B------:R-:W3:Y:S01]  /*13710*/  LDL.LU R8, [R1+0x2b64] ;  /* 0x002b640001087983 */ /* 0x000ee20000300800 */
[----:B--2---:R-:W-:Y:S02]  /*13720*/  LEA.HI.X.SX32 R48, R24, R12, 0x1, P6 ;  /* 0x0000000c18307211 */ /* 0x004fe400030f0eff */
[----:B------:R-:W-:Y:S01]  /*13730*/  IADD3 R83, P6, PT, R23, R13, RZ ;  /* 0x0000000d17537210 */ /* 0x000fe20007fde0ff */
[----:B------:R0:W2:Y:S04]  /*13740*/  @P0 LDG.E.U8 R3, desc[UR20][R4.64] ;  /* 0x0000001404030981 */ /* 0x0000a8000c1e1100 */
[----:B------:R-:W-:Y:S04]  /*13750*/  STL [R1+0xf5c], R48 ;  /* 0x000f5c3001007387 */ /* 0x000fe80000100800 */
[----:B------:R-:W-:Y:S01]  /*13760*/  STL [R1+0x1904], R83 ;  /* 0x0019045301007387 */ /* 0x000fe20000100800 */
[----:B0-----:R-:W-:-:S03]  /*13770*/  @P0 IMAD.MOV.U32 R4, RZ, RZ, R49 ;  /* 0x000000ffff040224 */ /* 0x001fc600078e0031 */
[----:B------:R0:W-:Y:S01]  /*13780*/  STL [R1+0x1ed4], R80 ;  /* 0x001ed45001007387 */ /* 0x0001e20000100800 */
[----:B------:R-:W-:-:S05]  /*13790*/  @P0 IMAD.MOV.U32 R5, RZ, RZ, R48 ;  /* 0x000000ffff050224 */ /* 0x000fca00078e0030 */
[----:B------:R1:W3:Y:S01]  /*137a0*/  @P0 LDG.E.U8 R50, desc[UR20][R4.64] ;  /* 0x0000001404320981 */ /* 0x0002e2000c1e1100 */
[----:B0-----:R-:W-:Y:S01]  /*137b0*/  IMAD.MOV.U32 R80, RZ, RZ, R51 ;  /* 0x000000ffff507224 */ /* 0x001fe200078e0033 */
[----:B------:R-:W-:Y:S01]  /*137c0*/  LEA.HI.X.SX32 R51, R23, R12, 0x1, P6 ;  /* 0x0000000c17337211 */ /* 0x000fe200030f0eff */
[----:B-1----:R-:W-:-:S04]  /*137d0*/  @P0 IMAD.MOV.U32 R4, RZ, RZ, R83 ;  /* 0x000000ffff040224 */ /* 0x002fc800078e0053 */
[----:B------:R-:W-:-:S05]  /*137e0*/  @P0 IMAD.MOV.U32 R5, RZ, RZ, R51 ;  /* 0x000000ffff050224 */ /* 0x000fca00078e0033 */
[----:B------:R0:W4:Y:S01]  /*137f0*/  @P0 LDG.E.U8 R62, desc[UR20][R4.64] ;  /* 0x00000014043e0981 */ /* 0x000122000c1e1100 */
[----:B------:R-:W-:Y:S02]  /*13800*/  ISETP.GT.U32.AND P6, PT, R15, R88, PT ;  /* 0x000000580f00720c */ /* 0x000fe40003fc4070 */
[C---:B------:R-:W-:Y:S01]  /*13810*/  SEL R22, R14.reuse, R22, !P1 ;  /* 0x000000160e167207 */ /* 0x040fe20004800000 */
[----:B------:R-:W-:Y:S01]  /*13820*/  STL [R1+0x184c], R51 ;  /* 0x00184c3301007387 */ /* 0x000fe20000100800 */
[----:B------:R-:W-:-:S03]  /*13830*/  SEL R21, R14, R21, !P1 ;  /* 0x000000150e157207 */ /* 0x000fc60004800000 */
[----:B------:R-:W-:Y:S01]  /*13840*/  IMAD R22, R22, UR5, RZ ;  /* 0x0000000516167c24 */ /* 0x000fe2000f8e02ff */
[----:B------:R-:W4:Y:S01]  /*13850*/  LDL.LU R7, [R1+0x2b60] ;  /* 0x002b600001077983 */ /* 0x000f220000300800 */
[----:B------:R-:W-:Y:S01]  /*13860*/  IMAD R21, R21, UR6, RZ ;  /* 0x0000000615157c24 */ /* 0x000fe2000f8e02ff */
[----:B------:R-:W-:Y:S01]  /*13870*/  PRMT R54, RZ, 0x7610, R54 ;  /* 0x00007610ff367816 */ /* 0x000fe20000000036 */
[----:B------:R-:W1:Y:S01]  /*13880*/  LDCU UR5, c[0x0][0x3b0] ;  /* 0x00007600ff0577ac */ /* 0x000e620008000800 */
[----:B------:R-:W4:Y:S01]  /*13890*/  LDL.LU R6, [R1+0x2b5c] ;  /* 0x002b5c0001067983 */ /* 0x000f220000300800 */
[----:B------:R-:W-:Y:S01]  /*138a0*/  @!P6 IMAD.IADD R88, R88, 0x1, -R15 ;  /* 0x000000015858e824 */ /* 0x000fe200078e0a0f */
[-C--:B0-----:R-:W-:Y:S02]  /*138b0*/  IADD3 R4, P6, PT, R22, R13.reuse, RZ ;  /* 0x0000000d16047210 */ /* 0x081fe40007fde0ff */
[----:B------:R-:W-:Y:S02]  /*138c0*/  PRMT R56, RZ, 0x7610, R56 ;  /* 0x00007610ff387816 */ /* 0x000fe40000000038 */
[----:B------:R-:W-:Y:S01]  /*138d0*/  SEL R20, R14, R20, !P1 ;  /* 0x000000140e147207 */ /* 0x000fe20004800000 */
[----:B------:R-:W-:Y:S01]  /*138e0*/  IMAD.MOV.U32 R83, RZ, RZ, R58 ;  /* 0x000000ffff537224 */ /* 0x000fe200078e003a */
[----:B------:R-:W-:Y:S01]  /*138f0*/  LEA.HI.X.SX32 R5, R22, R12, 0x1, P6 ;  /* 0x0000000c16057211 */ /* 0x000fe200030f0eff */
[----:B------:R-:W0:Y:S04]  /*13900*/  LDCU UR6, c[0x0][0x3b0] ;  /* 0x00007600ff0677ac */ /* 0x000e280008000800 */
[----:B------:R0:W4:Y:S04]  /*13910*/  @P0 LDG.E.U8 R54, desc[UR20][R4.64] ;  /* 0x0000001404360981 */ /* 0x000128000c1e1100 */
[----:B--2---:R2:W-:Y:S04]  /*13920*/  STL [R1+0x1ed0], R3 ;  /* 0x001ed00301007387 */ /* 0x0045e80000100800 */
[----:B--2---:R-:W2:Y:S04]  /*13930*/  LDL.LU R3, [R1+0x2b58] ;  /* 0x002b580001037983 */ /* 0x004ea80000300800 */
[----:B------:R-:W2:Y:S04]  /*13940*/  LDL.LU R48, [R1+0x2b54] ;  /* 0x002b540001307983 */ /* 0x000ea80000300800 */
[----:B------:R-:W2:Y:S04]  /*13950*/  LDL.LU R49, [R1+0x2b50] ;  /* 0x002b500001317983 */ /* 0x000ea80000300800 */
[----:B---3--:R3:W-:Y:S04]  /*13960*/  STL [R1+0x1ecc], R50 ;  /* 0x001ecc3201007387 */ /* 0x0087e80000100800 */
[----:B---3--:R-:W3:Y:S04]  /*13970*/  LDL.LU R50, [R1+0x2b4c] ;  /* 0x002b4c0001327983 */ /* 0x008ee80000300800 */
[----:B------:R-:W2:Y:S04]  /*13980*/  LDL.LU R51, [R1+0x2b48] ;  /* 0x002b480001337983 */ /* 0x000ea80000300800 */
[----:B----4-:R4:W-:Y:S04]  /*13990*/  STL [R1+0x1ebc], R62 ;  /* 0x001ebc3e01007387 */ /* 0x0109e80000100800 */
[----:B------:R0:W-:Y:S01]  /*139a0*/  STL [R1+0x18fc], R4 ;  /* 0x0018fc0401007387 */ /* 0x0001e20000100800 */
[----:B----4-:R-:W-:Y:S01]  /*139b0*/  IMAD.MOV.U32 R62, RZ, RZ, R52 ;  /* 0x000000ffff3e7224 */ /* 0x010fe200078e0034 */
[----:B------:R-:W-:-:S02]  /*139c0*/  IADD3 R52, P6, PT, R21, R13, RZ ;  /* 0x0000000d15347210 */ /* 0x000fc40007fde0ff */
[----:B------:R4:W-:Y:S03]  /*139d0*/  STL [R1+0x18f8], R5 ;  /* 0x0018f80501007387 */ /* 0x0009e60000100800 */
[----:B0-----:R-:W-:Y:S01]  /*139e0*/  @P0 IMAD.MOV.U32 R4, RZ, RZ, R52 ;  /* 0x000000ffff040224 */ /* 0x001fe200078e0034 */
[----:B----4-:R-:W-:-:S05]  /*139f0*/  LEA.HI.X.SX32 R5, R21, R12, 0x1, P6 ;  /* 0x0000000c15057211 */ /* 0x010fca00030f0eff */
[----:B------:R0:W4:Y:S01]  /*13a00*/  @P0 LDG.E.U8 R56, desc[UR20][R4.64] ;  /* 0x0000001404380981 */ /* 0x000122000c1e1100 */
[----:B------:R-:W-:Y:S01]  /*13a10*/  IMAD R20, R20, UR13, RZ ;  /* 0x0000000d14147c24 */ /* 0x000fe2000f8e02ff */
[----:B------:R-:W-:Y:S01]  /*13a20*/  SEL R19, R14, R19, !P1 ;  /* 0x000000130e137207 */ /* 0x000fe20004800000 */
[----:B------:R-:W-:Y:S01]  /*13a30*/  IMAD.MOV.U32 R58, RZ, RZ, R55 ;  /* 0x000000ffff3a7224 */ /* 0x000fe200078e0037 */
[----:B------:R0:W-:Y:S01]  /*13a40*/  STL [R1+0x1900], R52 ;  /* 0x0019003401007387 */ /* 0x0001e20000100800 */
[----:B------:R-:W-:Y:S01]  /*13a50*/  PRMT R57, RZ, 0x7610, R57 ;  /* 0x00007610ff397816 */ /* 0x000fe20000000039 */
[----:B------:R-:W2:Y:S01]  /*13a60*/  LDCU UR13, c[0x0][0x3b0] ;  /* 0x00007600ff0d77ac */ /* 0x000ea20008000800 */
[----:B------:R-:W-:Y:S01]  /*13a70*/  IADD3 R55, P6, PT, R20, R13, RZ ;  /* 0x0000000d14377210 */ /* 0x000fe20007fde0ff */
[----:B------:R-:W-:Y:S04]  /*13a80*/  STL [R1+0x18ec], R5 ;  /* 0x0018ec0501007387 */ /* 0x000fe80000100800 */
[----:B------:R-:W-:Y:S04]  /*13a90*/  STL [R1+0x18f4], R55 ;  /* 0x0018f43701007387 */ /* 0x000fe80000100800 */
[----:B------:R0:W-:Y:S01]  /*13aa0*/  STL [R1+0x1e94], R54 ;  /* 0x001e943601007387 */ /* 0x0001e20000100800 */
[----:B-1----:R-:W-:Y:S01]  /*13ab0*/  IMAD R19, R19, UR5, RZ ;  /* 0x0000000513137c24 */ /* 0x002fe2000f8e02ff */
[----:B------:R-:W-:Y:S01]  /*13ac0*/  PRMT R85, RZ, 0x7610, R85 ;  /* 0x00007610ff557816 */ /* 0x000fe20000000055 */
[----:B0-----:R-:W-:Y:S01]  /*13ad0*/  @P0 IMAD.MOV.U32 R4, RZ, RZ, R55 ;  /* 0x000000ffff040224 */ /* 0x001fe200078e0037 */
[----:B------:R-:W2:Y:S01]  /*13ae0*/  LDL.LU R52, [R1+0x2b44] ;  /* 0x002b440001347983 */ /* 0x000ea20000300800 */
[----:B------:R-:W-:Y:S01]  /*13af0*/  SEL R18, R14, R18, !P1 ;  /* 0x000000120e127207 */ /* 0x000fe20004800000 */
[----:B------:R-:W0:Y:S01]  /*13b00*/  LDCU UR5, c[0x0][0x3b0] ;  /* 0x00007600ff0577ac */ /* 0x000e220008000800 */
[----:B------:R-:W-:-:S05]  /*13b10*/  LEA.HI.X.SX32 R54, R20, R12, 0x1, P6 ;  /* 0x0000000c14367211 */ /* 0x000fca00030f0eff */
[----:B------:R-:W-:Y:S01]  /*13b20*/  @P0 IMAD.MOV.U32 R5, RZ, RZ, R54 ;  /* 0x000000ffff050224 */ /* 0x000fe200078e0036 */
[----:B------:R1:W-:Y:S04]  /*13b30*/  STL [R1+0x18f0], R54 ;  /* 0x0018f03601007387 */ /* 0x0003e80000100800 */
[----:B------:R0:W2:Y:S04]  /*13b40*/  @P0 LDG.E.U8 R57, desc[UR20][R4.64] ;  /* 0x0000001404390981 */ /* 0x0000a8000c1e1100 */
[----:B----4-:R4:W-:Y:S01]  /*13b50*/  STL [R1+0x1e74], R56 ;  /* 0x001e743801007387 */ /* 0x0109e20000100800 */
[----:B------:R-:W-:Y:S01]  /*13b60*/  IMAD R18, R18, UR15, RZ ;  /* 0x0000000f12127c24 */ /* 0x000fe2000f8e02ff */
[----:B------:R-:W-:Y:S01]  /*13b70*/  PRMT R59, RZ, 0x7610, R59 ;  /* 0x00007610ff3b7816 */ /* 0x000fe2000000003b */
[----:B------:R-:W2:Y:S01]  /*13b80*/  LDCU UR15, c[0x0][0x3b0] ;  /* 0x00007600ff0f77ac */ /* 0x000ea20008000800 */
[----:B-1----:R-:W3:Y:S04]  /*13b90*/  LDL.LU R54, [R1+0x2b40] ;  /* 0x002b400001367983 */ /* 0x002ee80000300800 */
[----:B------:R-:W3:Y:S01]  /*13ba0*/  LDL.LU R55, [R1+0x2b3c] ;  /* 0x002b3c0001377983 */ /* 0x000ee20000300800 */
[----:B----4-:R-:W-:-:S04]  /*13bb0*/  IADD3 R56, P6, PT, R19, R13, RZ ;  /* 0x0000000d13387210 */ /* 0x010fc80007fde0ff */
[----:B0-----:R-:W-:Y:S01]  /*13bc0*/  LEA.HI.X.SX32 R5, R19, R12, 0x1, P6 ;  /* 0x0000000c13057211 */ /* 0x001fe200030f0eff */
[----:B------:R-:W-:-:S05]  /*13bd0*/  @P0 IMAD.MOV.U32 R4, RZ, RZ, R56 ;  /* 0x000000ffff040224 */ /* 0x000fca00078e0038 */
[----:B------:R0:W4:Y:S04]  /*13be0*/  @P0 LDG.E.U8 R85, desc[UR20][R4.64] ;  /* 0x0000001404550981 */ /* 0x000128000c1e1100 */
[----:B------:R1:W-:Y:S04]  /*13bf0*/  STL [R1+0x18e8], R56 ;  /* 0x0018e83801007387 */ /* 0x0003e80000100800 */
[----:B------:R-:W-:Y:S04]  /*13c00*/  STL [R1+0x18e0], R5 ;  /* 0x0018e00501007387 */ /* 0x000fe80000100800 */
[----:B--2---:R2:W-:Y:S04]  /*13c10*/  STL [R1+0x1d94], R57 ;  /* 0x001d943901007387 */ /* 0x0045e80000100800 */
[----:B-1----:R-:W3:Y:S01]  /*13c20*/  LDL.LU R56, [R1+0x2b38] ;  /* 0x002b380001387983 */ /* 0x002ee20000300800 */
[----:B--2---:R-:W-:-:S04]  /*13c30*/  IADD3 R57, P6, PT, R18, R13, RZ ;  /* 0x0000000d12397210 */ /* 0x004fc80007fde0ff */
[-C--:B0-----:R-:W-:Y:S01]  /*13c40*/  LEA.HI.X.SX32 R4, R18, R12.reuse, 0x1, P6 ;  /* 0x0000000c12047211 */ /* 0x081fe200030f0eff */
[----:B------:R-:W-:Y:S04]  /*13c50*/  STL [R1+0x18e4], R57 ;  /* 0x0018e43901007387 */ /* 0x000fe80000100800 */
[----:B------:R-:W-:Y:S01]  /*13c60*/  @P0 IMAD.MOV.U32 R5, RZ, RZ, R4 ;  /* 0x000000ffff050224 */ /* 0x000fe200078e0004 */
[----:B----4-:R-:W-:Y:S04]  /*13c70*/  STL [R1+0x1d84], R85 ;  /* 0x001d845501007387 */ /* 0x010fe80000100800 */
[----:B------:R0:W-:Y:S02]  /*13c80*/  STL [R1+0x18d8], R4 ;  /* 0x0018d80401007387 */ /* 0x0001e40000100800 */
[----:B0-----:R-:W-:Y:S01]  /*13c90*/  @P0 IMAD.MOV.U32 R4, RZ, RZ, R57 ;  /* 0x000000ffff040224 */ /* 0x001fe200078e0039 */
[C---:B------:R-:W-:Y:S01]  /*13ca0*/  SEL R17, R14.reuse, R17, !P1 ;  /* 0x000000110e117207 */ /* 0x040fe20004800000 */
[----:B------:R-:W-:Y:S01]  /*13cb0*/  IMAD.MOV.U32 R85, RZ, RZ, R83 ;  /* 0x000000ffff557224 */ /* 0x000fe200078e0053 */
[C---:B------:R-:W-:Y:S01]  /*13cc0*/  SEL R11, R14.reuse, R11, !P1 ;  /* 0x0000000b0e0b7207 */ /* 0x040fe20004800000 */
[----:B------:R-:W2:Y:S04]  /*13cd0*/  LDL.LU R57, [R1+0x2b34] ;  /* 0x002b340001397983 */ /* 0x000ea80000300800 */
[----:B------:R0:W4:Y:S01]  /*13ce0*/  @P0 LDG.E.U8 R59, desc[UR20][R4.64] ;  /* 0x00000014043b0981 */ /* 0x000122000c1e1100 */
[----:B------:R-:W-:Y:S01]  /*13cf0*/  IMAD R17, R17, UR6, RZ ;  /* 0x0000000611117c24 */ /* 0x000fe2000f8e02ff */
[----:B------:R-:W-:Y:S01]  /*13d00*/  PRMT R89, RZ, 0x7610, R89 ;  /* 0x00007610ff597816 */ /* 0x000fe20000000059 */
[----:B------:R-:W-:Y:S01]  /*13d10*/  IMAD.MOV.U32 R83, RZ, RZ, R58 ;  /* 0x000000ffff537224 */ /* 0x000fe200078e003a */
[----:B------:R-:W-:Y:S01]  /*13d20*/  PRMT R60, RZ, 0x7610, R60 ;  /* 0x00007610ff3c7816 */ /* 0x000fe2000000003c */
[----:B------:R-:W-:Y:S01]  /*13d30*/  IMAD R11, R11, UR13, RZ ;  /* 0x0000000d0b0b7c24 */ /* 0x000fe2000f8e02ff */
[C---:B------:R-:W-:Y:S01]  /*13d40*/  IADD3 R58, P6, PT, R17.reuse, R13, RZ ;  /* 0x0000000d113a7210 */ /* 0x040fe20007fde0ff */
[----:B------:R-:W1:Y:S03]  /*13d50*/  LDCU UR6, c[0x0][0x3b0] ;  /* 0x00007600ff0677ac */ /* 0x000e660008000800 */
[----:B0-----:R-:W-:Y:S01]  /*13d60*/  LEA.HI.X.SX32 R4, R17, R12, 0x1, P6 ;  /* 0x0000000c11047211 */ /* 0x001fe200030f0eff */
[----:B------:R-:W-:Y:S01]  /*13d70*/  IMAD.MOV.U32 R5, RZ, RZ, R58 ;  /* 0x000000ffff057224 */ /* 0x000fe200078e003a */
[----:B------:R-:W-:Y:S01]  /*13d80*/  STL [R1+0x18dc], R58 ;  /* 0x0018dc3a01007387 */ /* 0x000fe20000100800 */
[----:B------:R-:W-:Y:S01]  /*13d90*/  SEL R10, R14, R10, !P1 ;  /* 0x0000000a0e0a7207 */ /* 0x000fe20004800000 */
[----:B------:R-:W0:Y:S02]  /*13da0*/  LDCU UR13, c[0x0][0x3b0] ;  /* 0x00007600ff0d77ac */ /* 0x000e240008000800 */
[-C--:B------:R-:W-:Y:S01]  /*13db0*/  @P0 LOP3.LUT R5, R5, R4.reuse, RZ, 0x3c, !PT ;  /* 0x0000000405050212 */ /* 0x080fe200078e3cff */
[----:B----4-:R-:W-:Y:S04]  /*13dc0*/  STL [R1+0x1e40], R59 ;  /* 0x001e403b01007387 */ /* 0x010fe80000100800 */
[----:B------:R4:W-:Y:S02]  /*13dd0*/  STL [R1+0x18cc], R4 ;  /* 0x0018cc0401007387 */ /* 0x0009e40000100800 */
[----:B----4-:R-:W-:-:S02]  /*13de0*/  @P0 LOP3.LUT R4, R5, R4, RZ, 0x3c, !PT ;  /* 0x0000000405040212 */ /* 0x010fc400078e3cff */
[----:B------:R-:W-:Y:S02]  /*13df0*/  IADD3 R59, P6, PT, R11, R13, RZ ;  /* 0x0000000d0b3b7210 */ /* 0x000fe40007fde0ff */
[----:B------:R-:W-:Y:S02]  /*13e00*/  @P0 LOP3.LUT R5, R5, R4, RZ, 0x3c, !PT ;  /* 0x0000000405050212 */ /* 0x000fe400078e3cff */
[----:B------:R-:W-:-:S03]  /*13e10*/  LEA.HI.X.SX32 R58, R11, R12, 0x1, P6 ;  /* 0x0000000c0b3a7211 */ /* 0x000fc600030f0eff */
[----:B------:R4:W2:Y:S02]  /*13e20*/  @P0 LDG.E.U8 R89, desc[UR20][R4.64] ;  /* 0x0000001404590981 */ /* 0x0008a4000c1e1100 */
[----:B----4-:R-:W-:Y:S02]  /*13e30*/  @P0 IMAD.MOV.U32 R4, RZ, RZ, R59 ;  /* 0x000000ffff040224 */ /* 0x010fe400078e003b */
[----:B------:R-:W-:-:S05]  /*13e40*/  @P0 IMAD.MOV.U32 R5, RZ, RZ, R58 ;  /* 0x000000ffff050224 */ /* 0x000fca00078e003a */
[----:B------:R4:W3:Y:S01]  /*13e50*/  @P0 LDG.E.U8 R60, desc[UR20][R4.64] ;  /* 0x00000014043c0981 */ /* 0x0008e2000c1e1100 */
[----:B------:R-:W-:-:S03]  /*13e60*/  IMAD R10, R10, UR5, RZ ;  /* 0x000000050a0a7c24 */ /* 0x000fc6000f8e02ff */
[----:B------:R-:W-:Y:S01]  /*13e70*/  STL [R1+0x18d4], R59 ;  /* 0x0018d43b01007387 */ /* 0x000fe20000100800 */
[----:B------:R-:W-:Y:S01]  /*13e80*/  PRMT R61, RZ, 0x7610, R61 ;  /* 0x00007610ff3d7816 */ /* 0x000fe2000000003d */
[----:B------:R-:W0:Y:S02]  /*13e90*/  LDCU UR5, c[0x0][0x3b0] ;  /* 0x00007600ff0577ac */ /* 0x000e240008000800 */
[----:B------:R0:W-:Y:S04]  /*13ea0*/  STL [R1+0x18d0], R58 ;  /* 0x0018d03a01007387 */ /* 0x0001e80000100800 */
[----:B--2---:R2:W-:Y:S04]  /*13eb0*/  STL [R1+0x1e28], R89 ;  /* 0x001e285901007387 */ /* 0x0045e80000100800 */
[----:B0-----:R-:W3:Y:S04]  /*13ec0*/  LDL.LU R58, [R1+0x2b30] ;  /* 0x002b3000013a7983 */ /* 0x001ee80000300800 */
[----:B------:R-:W3:Y:S01]  /*13ed0*/  LDL.LU R59, [R1+0x2b2c] ;  /* 0x002b2c00013b7983 */ /* 0x000ee20000300800 */
[----:B--2---:R-:W-:-:S04]  /*13ee0*/  IADD3 R89, P6, PT, R10, R13, RZ ;  /* 0x0000000d0a597210 */ /* 0x004fc80007fde0ff */
[----:B----4-:R-:W-:Y:S01]  /*13ef0*/  LEA.HI.X.SX32 R4, R10, R12, 0x1, P6 ;  /* 0x0000000c0a047211 */ /* 0x010fe200030f0eff */
[----:B------:R-:W-:Y:S01]  /*13f00*/  IMAD.MOV.U32 R5, RZ, RZ, R89 ;  /* 0x000000ffff057224 */ /* 0x000fe200078e0059 */
[----:B---3--:R0:W-:Y:S04]  /*13f10*/  STL [R1+0x1e24], R60 ;  /* 0x001e243c01007387 */ /* 0x0081e80000100800 */
[-C--:B------:R-:W-:Y:S01]  /*13f20*/  @P0 LOP3.LUT R5, R5, R4.reuse, RZ, 0x3c, !PT ;  /* 0x0000000405050212 */ /* 0x080fe200078e3cff */
[----:B0-----:R-:W2:Y:S04]  /*13f30*/  LDL.LU R60, [R1+0x2b28] ;  /* 0x002b2800013c7983 */ /* 0x001ea80000300800 */
[----:B------:R-:W-:Y:S04]  /*13f40*/  STL [R1+0x18c8], R89 ;  /* 0x0018c85901007387 */ /* 0x000fe80000100800 */
[----:B------:R0:W-:Y:S02]  /*13f50*/  STL [R1+0x18c0], R4 ;  /* 0x0018c00401007387 */ /* 0x0001e40000100800 */
[----:B0-----:R-:W-:-:S04]  /*13f60*/  @P0 LOP3.LUT R4, R5, R4, RZ, 0x3c, !PT ;  /* 0x0000000405040212 */ /* 0x001fc800078e3cff */
[----:B------:R-:W-:-:S05]  /*13f70*/  @P0 LOP3.LUT R5, R5, R4, RZ, 0x3c, !PT ;  /* 0x0000000405050212 */ /* 0x000fca00078e3cff */
[----:B------:R0:W3:Y:S01]  /*13f80*/  @P0 LDG.E.U8 R61, desc[UR20][R4.64] ;  /* 0x00000014043d0981 */ /* 0x0000e2000c1e1100 */
[----:B------:R-:W-:-:S05]  /*13f90*/  SEL R11, R14, R9, !P1 ;  /* 0x000000090e0b7207 */ /* 0x000fca0004800000 */
[----:B-1----:R-:W-:Y:S01]  /*13fa0*/  IMAD R11, R11, UR6, RZ ;  /* 0x000000060b0b7c24 */ /* 0x002fe2000f8e02ff */
[----:B------:R-:W-:Y:S01]  /*13fb0*/  SEL R9, R14, R8, !P1 ;  /* 0x000000080e097207 */ /* 0x000fe20004800000 */
[----:B------:R-:W1:Y:S03]  /*13fc0*/  LDCU UR6, c[0x0][0x3b0] ;  /* 0x00007600ff0677ac */ /* 0x000e660008000800 */
[----:B------:R-:W-:-:S04]  /*13fd0*/  IADD3 R89, P6, PT, R11, R13, RZ ;  /* 0x0000000d0b597210 */ /* 0x000fc80007fde0ff */
[----:B0-----:R-:W-:Y:S01]  /*13fe0*/  LEA.HI.X.SX32 R4, R11, R12, 0x1, P6 ;  /* 0x0000000c0b047211 */ /* 0x001fe200030f0eff */
[----:B------:R-:W-:-:S05]  /*13ff0*/  IMAD.MOV.U32 R5, RZ, RZ, R89 ;  /* 0x000000ffff057224 */ /* 0x000fca00078e0059 */
[-C--:B------:R-:W-:Y:S02]  /*14000*/  @P0 LOP3.LUT R5, R5, R4.reuse, RZ, 0x3c, !PT ;  /* 0x0000000405050212 */ /* 0x080fe400078e3cff */
[----:B------:R-:W-:Y:S01]  /*14010*/  PRMT R86, RZ, 0x7610, R86 ;  /* 0x00007610ff567816 */ /* 0x000fe20000000056 */
[----:B------:R-:W-:Y:S01]  /*14020*/  IMAD R9, R9, UR13, RZ ;  /* 0x0000000d09097c24 */ /* 0x000fe2000f8e02ff */
[----:B------:R-:W-:Y:S01]  /*14030*/  PRMT R87, RZ, 0x7610, R87 ;  /* 0x00007610ff577816 */ /* 0x000fe20000000057 */
[----:B------:R-:W0:Y:S01]  /*14040*/  LDCU UR13, c[0x0][0x3b0] ;  /* 0x00007600ff0d77ac */ /* 0x000e220008000800 */
[----:B---3--:R3:W-:Y:S04]  /*14050*/  STL [R1+0x1e08], R61 ;  /* 0x001e083d01007387 */ /* 0x0087e80000100800 */
[----:B---3--:R-:W3:Y:S04]  /*14060*/  LDL.LU R61, [R1+0x2b24] ;  /* 0x002b2400013d7983 */ /* 0x008ee80000300800 */
[----:B------:R-:W-:Y:S04]  /*14070*/  STL [R1+0x18c4], R89 ;  /* 0x0018c45901007387 */ /* 0x000fe80000100800 */
[----:B------:R4:W-:Y:S02]  /*14080*/  STL [R1+0x18b8], R4 ;  /* 0x0018b80401007387 */ /* 0x0009e40000100800 */
[----:B----4-:R-:W-:-:S04]  /*14090*/  @P0 LOP3.LUT R4, R5, R4, RZ, 0x3c, !PT ;  /* 0x0000000405040212 */ /* 0x010fc800078e3cff */
[----:B------:R-:W-:Y:S02]  /*140a0*/  @P0 LOP3.LUT R5, R5, R4, RZ, 0x3c, !PT ;  /* 0x0000000405050212 */ /* 0x000fe400078e3cff */
[----:B------:R-:W-:-:S03]  /*140b0*/  IADD3 R89, P6, PT, R9, R13, RZ ;  /* 0x0000000d09597210 */ /* 0x000fc60007fde0ff */
[----:B------:R4:W2:Y:S02]  /*140c0*/  @P0 LDG.E.U8 R86, desc[UR20][R4.64] ;  /* 0x0000001404560981 */ /* 0x0008a4000c1e1100 */
[----:B----4-:R-:W-:Y:S01]  /*140d0*/  LEA.HI.X.SX32 R5, R9, R12, 0x1, P6 ;  /* 0x0000000c09057211 */ /* 0x010fe200030f0eff */
[----:B------:R-:W-:-:S05]  /*140e0*/  @P0 IMAD.MOV.U32 R4, RZ, RZ, R89 ;  /* 0x000000ffff040224 */ /* 0x000fca00078e0059 */
[----:B------:R4:W3:Y:S01]  /*140f0*/  @P0 LDG.E.U8 R87, desc[UR20][R4.64] ;  /* 0x0000001404570981 */ /* 0x0008e2000c1e1100 */
[----:B------:R-:W-:-:S03]  /*14100*/  SEL R8, R14, R7, !P1 ;  /* 0x000000070e087207 */ /* 0x000fc60004800000 */
[----:B------:R-:W-:Y:S02]  /*14110*/  STL [R1+0x18bc], R89 ;  /* 0x0018bc5901007387 */ /* 0x000fe40000100800 */
[----:B------:R-:W-:Y:S01]  /*14120*/  IMAD R8, R8, UR5, RZ ;  /* 0x0000000508087c24 */ /* 0x000fe2000f8e02ff */
[----:B------:R-:W-:Y:S01]  /*14130*/  PRMT R93, RZ, 0x7610, R93 ;  /* 0x00007610ff5d7816 */ /* 0x000fe2000000005d */
[----:B------:R-:W-:Y:S01]  /*14140*/  STL [R1+0x18b0], R5 ;  /* 0x0018b00501007387 */ /* 0x000fe20000100800 */
[----:B------:R-:W-:Y:S01]  /*14150*/  SEL R7, R14, R6, !P1 ;  /* 0x000000060e077207 */ /* 0x000fe20004800000 */
[----:B------:R-:W0:Y:S02]  /*14160*/  LDCU UR5, c[0x0][0x3b0] ;  /* 0x00007600ff0577ac */ /* 0x000e240008000800 */
[----:B--2---:R2:W-:Y:S02]  /*14170*/  STL [R1+0x1df0], R86 ;  /* 0x001df05601007387 */ /* 0x0045e40000100800 */
[----:B--2---:R-:W-:-:S04]  /*14180*/  IADD3 R86, P6, PT, R8, R13, RZ ;  /* 0x0000000d08567210 */ /* 0x004fc80007fde0ff */
[----:B----4-:R-:W-:Y:S01]  /*14190*/  LEA.HI.X.SX32 R4, R8, R12, 0x1, P6 ;  /* 0x0000000c08047211 */ /* 0x010fe200030f0eff */
[----:B------:R-:W-:Y:S01]  /*141a0*/  IMAD.MOV.U32 R5, RZ, RZ, R86 ;  /* 0x000000ffff057224 */ /* 0x000fe200078e0056 */
[----:B------:R-:W-:Y:S04]  /*141b0*/  STL [R1+0x18b4], R86 ;  /* 0x0018b45601007387 */ /* 0x000fe80000100800 */
[-C--:B------:R-:W-:Y:S01]  /*141c0*/  @P0 LOP3.LUT R5, R5, R4.reuse, RZ, 0x3c, !PT ;  /* 0x0000000405050212 */ /* 0x080fe200078e3cff */
[----:B---3--:R-:W-:Y:S04]  /*141d0*/  STL [R1+0x1dec], R87 ;  /* 0x001dec5701007387 */ /* 0x008fe80000100800 */
[----:B------:R2:W-:Y:S02]  /*141e0*/  STL [R1+0x18a0], R4 ;  /* 0x0018a00401007387 */ /* 0x0005e40000100800 */
[----:B--2---:R-:W-:-:S04]  /*141f0*/  @P0 LOP3.LUT R4, R5, R4, RZ, 0x3c, !PT ;  /* 0x0000000405040212 */ /* 0x004fc800078e3cff */
[----:B------:R-:W-:-:S05]  /*14200*/  @P0 LOP3.LUT R5, R5, R4, RZ, 0x3c, !PT ;  /* 0x0000000405050212 */ /* 0x000fca00078e3cff */
[----:B------:R2:W3:Y:S01]  /*14210*/  @P0 LDG.E.U8 R93, desc[UR20][R4.64] ;  /* 0x00000014045d0981 */ /* 0x0004e2000c1e1100 */
[C---:B------:R-:W-:Y:S01]  /*14220*/  SEL R6, R14.reuse, R3, !P1 ;  /* 0x000000030e067207 */ /* 0x040fe20004800000 */
[----:B-1----:R-:W-:Y:S02]  /*14230*/  IMAD R7, R7, UR6, RZ ;  /* 0x0000000607077c24 */ /* 0x002fe4000f8e02ff */
[----:B------:R-:W-:Y:S02]  /*14240*/  IMAD.MOV.U32 R87, RZ, RZ, R85 ;  /* 0x000000ffff577224 */ /* 0x000fe400078e0055 */
[----:B------:R-:W-:Y:S01]  /*14250*/  IMAD.MOV.U32 R86, RZ, RZ, R83 ;  /* 0x000000ffff567224 */ /* 0x000fe200078e0053 */
[----:B------:R-:W-:Y:S01]  /*14260*/  SEL R3, R14, R48, !P1 ;  /* 0x000000300e037207 */ /* 0x000fe20004800000 */
[----:B------:R-:W-:Y:S01]  /*14270*/  IMAD.MOV.U32 R85, RZ, RZ, R80 ;  /* 0x000000ffff557224 */ /* 0x000fe200078e0050 */
[----:B------:R-:W-:Y:S01]  /*14280*/  PRMT R65, RZ, 0x7610, R65 ;  /* 0x00007610ff417816 */ /* 0x000fe20000000041 */
[----:B------:R-:W-:Y:S01]  /*14290*/  IMAD.MOV.U32 R80, RZ, RZ, R63 ;  /* 0x000000ffff507224 */ /* 0x000fe200078e003f */
[CC--:B------:R-:W-:Y:S01]  /*142a0*/  IADD3 R63, P6, PT, R7.reuse, R13.reuse, RZ ;  /* 0x0000000d073f7210 */ /* 0x0c0fe20007fde0ff */
[----:B------:R-:W-:Y:S01]  /*142b0*/  IMAD R6, R6, UR15, RZ ;  /* 0x0000000f06067c24 */ /* 0x000fe2000f8e02ff */
[----:B------:R-:W-:Y:S01]  /*142c0*/  PRMT R75, RZ, 0x7610, R75 ;  /* 0x00007610ff4b7816 */ /* 0x000fe2000000004b */
[----:B------:R-:W-:Y:S01]  /*142d0*/  IMAD.MOV.U32 R83, RZ, RZ, R62 ;  /* 0x000000ffff537224 */ /* 0x000fe200078e003e */
[----:B------:R-:W-:Y:S01]  /*142e0*/  LEA.HI.X.SX32 R62, R7, R12, 0x1, P6 ;  /* 0x0000000c073e7211 */ /* 0x000fe200030f0eff */
[----:B------:R-:W-:Y:S01]  /*142f0*/  STL [R1+0x18a8], R63 ;  /* 0x0018a83f01007387 */ /* 0x000fe20000100800 */
[----:B------:R-:W-:Y:S01]  /*14300*/  IADD3 R89, P6, PT, R6, R13, RZ ;  /* 0x0000000d06597210 */ /* 0x000fe20007fde0ff */
[----:B0-----:R-:W-:Y:S01]  /*14310*/  IMAD R3, R3, UR13, RZ ;  /* 0x0000000d03037c24 */ /* 0x001fe2000f8e02ff */
[----:B------:R-:W-:Y:S01]  /*14320*/  PRMT R79, RZ, 0x7610, R79 ;  /* 0x00007610ff4f7816 */ /* 0x000fe2000000004f */
[----:B------:R0:W-:Y:S01]  /*14330*/  STL [R1+0x18a4], R62 ;  /* 0x0018a43e01007387 */ /* 0x0001e20000100800 */
[----:B--2---:R-:W-:Y:S01]  /*14340*/  @P0 IMAD.MOV.U32 R4, RZ, RZ, R63 ;  /* 0x000000ffff040224 */ /* 0x004fe200078e003f */
[----:B------:R-:W-:Y:S01]  /*14350*/  PRMT R7, RZ, 0x7610, R7 ;  /* 0x00007610ff077816 */ /* 0x000fe20000000007 */
[----:B------:R-:W-:Y:S01]  /*14360*/  @P0 IMAD.MOV.U32 R5, RZ, RZ, R62 ;  /* 0x000000ffff050224 */ /* 0x000fe200078e003e */
[----:B------:R-:W-:Y:S01]  /*14370*/  STL [R1+0x18ac], R89 ;  /* 0x0018ac5901007387 */ /* 0x000fe20000100800 */
[----:B------:R-:W1:Y:S03]  /*14380*/  LDCU UR6, c[0x0][0x3b0] ;  /* 0x00007600ff0677ac */ /* 0x000e660008000800 */
[----:B------:R2:W4:Y:S01]  /*14390*/  @P0 LDG.E.U8 R65, desc[UR20][R4.64] ;  /* 0x0000001404410981 */ /* 0x000522000c1e1100 */
[----:B------:R-:W0:Y:S01]  /*143a0*/  LDCU UR13, c[0x0][0x3b0] ;  /* 0x00007600ff0d77ac */ /* 0x000e220008000800 */
[----:B------:R-:W-:-:S02]  /*143b0*/  PRMT R66, RZ, 0x7610, R66 ;  /* 0x00007610ff427816 */ /* 0x000fc40000000042 */
[----:B------:R-:W-:Y:S01]  /*143c0*/  PRMT R9, RZ, 0x7610, R9 ;  /* 0x00007610ff097816 */ /* 0x000fe20000000009 */
[----:B------:R-:W0:Y:S01]  /*143d0*/  LDCU UR15, c[0x0][0x3b0] ;  /* 0x00007600ff0f77ac */ /* 0x000e220008000800 */
[----:B--2---:R-:W-:Y:S01]  /*143e0*/  @P0 IMAD.MOV.U32 R4, RZ, RZ, R89 ;  /* 0x000000ffff040224 */ /* 0x004fe200078e0059 */
[----:B---3--:R2:W-:Y:S04]  /*143f0*/  STL [R1+0x1d64], R93 ;  /* 0x001d645d01007387 */ /* 0x0085e80000100800 */
[----:B0-----:R-:W3:Y:S04]  /*14400*/  LDL.LU R62, [R1+0x2b20] ;  /* 0x002b2000013e7983 */ /* 0x001ee80000300800 */
[----:B------:R-:W3:Y:S01]  /*14410*/  LDL.LU R63, [R1+0x2b1c] ;  /* 0x002b1c00013f7983 */ /* 0x000ee20000300800 */
[----:B--2---:R-:W-:-:S02]  /*14420*/  LEA.HI.X.SX32 R93, R6, R12, 0x1, P6 ;  /* 0x0000000c065d7211 */ /* 0x004fc400030f0eff */
[----:B------:R-:W-:-:S03]  /*14430*/  IADD3 R8, P6, PT, R3, R13, RZ ;  /* 0x0000000d03087210 */ /* 0x000fc60007fde0ff */
[----:B------:R-:W-:Y:S01]  /*14440*/  @P0 IMAD.MOV.U32 R5, RZ, RZ, R93 ;  /* 0x000000ffff050224 */ /* 0x000fe200078e005d */
[----:B------:R-:W-:-:S04]  /*14450*/  LEA.HI.X.SX32 R3, R3, R12, 0x1, P6 ;  /* 0x0000000c03037211 */ /* 0x000fc800030f0eff */
[----:B------:R0:W2:Y:S01]  /*14460*/  @P0 LDG.E.U8 R75, desc[UR20][R4.64] ;  /* 0x00000014044b0981 */ /* 0x0000a2000c1e1100 */
[----:B------:R-:W-:Y:S02]  /*14470*/  ISETP.GT.U32.AND P6, PT, R15, R88, PT ;  /* 0x000000580f00720c */ /* 0x000fe40003fc4070 */
[----:B------:R-:W-:Y:S01]  /*14480*/  SEL R6, R14, R49, !P1 ;  /* 0x000000310e067207 */ /* 0x000fe20004800000 */
[----:B0-----:R-:W-:Y:S02]  /*14490*/  @P0 IMAD.MOV.U32 R4, RZ, RZ, R8 ;  /* 0x000000ffff040224 */ /* 0x001fe400078e0008 */
[----:B------:R-:W-:-:S05]  /*144a0*/  @P0 IMAD.MOV.U32 R5, RZ, RZ, R3 ;  /* 0x000000ffff050224 */ /* 0x000fca00078e0003 */
[----:B------:R0:W2:Y:S01]  /*144b0*/  @P0 LDG.E.U8 R7, desc[UR20][R4.64] ;  /* 0x0000001404070981 */ /* 0x0000a2000c1e1100 */
[----:B------:R-:W-:Y:S01]  /*144c0*/  IMAD R6, R6, UR5, RZ ;  /* 0x0000000506067c24 */ /* 0x000fe2000f8e02ff */
[----:B------:R-:W1:Y:S01]  /*144d0*/  LDCU UR5, c[0x0][0x3b0] ;  /* 0x00007600ff0577ac */ /* 0x000e620008000800 */
[----:B------:R-:W-:-:S03]  /*144e0*/  @!P6 IMAD.IADD R88, R88, 0x1, -R15 ;  /* 0x000000015858e824 */ /* 0x000fc600078e0a0f */
[----:B0-----:R-:W-:-:S04]  /*144f0*/  IADD3 R4, P6, PT, R6, R13, RZ ;  /* 0x0000000d06047210 */ /* 0x001fc80007fde0ff */
[----:B------:R-:W-:-:S05]  /*14500*/  LEA.HI.X.SX32 R5, R6, R12, 0x1, P6 ;  /* 0x0000000c06057211 */ /* 0x000fca00030f0eff */
[----:B------:R0:W3:Y:S04]  /*14510*/  @P0 LDG.E.U8 R79, desc[UR20][R4.64] ;  /* 0x00000014044f0981 */ /* 0x0000e8000c1e1100 */
[----:B----4-:R4:W-:Y:S04]  /*14520*/  STL [R1+0x1d60], R65 ;  /* 0x001d604101007387 */ /* 0x0109e80000100800 */
[----:B----4-:R-:W4:Y:S04]  /*14530*/  LDL.LU R65, [R1+0x2b18] ;  /* 0x002b180001417983 */ /* 0x010f280000300800 */
[----:B------:R-:W-:Y:S04]  /*14540*/  STL [R1+0x1898], R93 ;  /* 0x0018985d01007387 */ /* 0x000fe80000100800 */
[----:B------:R-:W-:Y:S04]  /*14550*/  STL [R1+0x189c], R8 ;  /* 0x00189c0801007387 */ /* 0x000fe80000100800 */
[----:B------:R0:W-:Y:S04]  /*14560*/  STL [R1+0x1894], R3 ;  /* 0x0018940301007387 */ /* 0x0001e80000100800 */
[----:B------:R-:W-:Y:S01]  /*14570*/  STL [R1+0x188c], R4 ;  /* 0x00188c0401007387 */ /* 0x000fe20000100800 */
[----:B0-----:R-:W-:-:S05]  /*14580*/  SEL R3, R14, R50, !P1 ;  /* 0x000000320e037207 */ /* 0x001fca0004800000 */
[----:B-1----:R-:W-:Y:S01]  /*14590*/  IMAD R3, R3, UR6, RZ ;  /* 0x0000000603037c24 */ /* 0x002fe2000f8e02ff */
[----:B------:R-:W-:Y:S01]  /*145a0*/  SEL R8, R14, R51, !P1 ;  /* 0x000000330e087207 */ /* 0x000fe20004800000 */
[----:B------:R-:W0:Y:S04]  /*145b0*/  LDCU UR6, c[0x0][0x3b0] ;  /* 0x00007600ff0677ac */ /* 0x000e280008000800 */
[----:B------:R-:W-:Y:S01]  /*145c0*/  IMAD R8, R8, UR13, RZ ;  /* 0x0000000d08087c24 */ /* 0x000fe2000f8e02ff */
[----:B------:R-:W-:Y:S01]  /*145d0*/  SEL R6, R14, R54, !P1 ;  /* 0x000000360e067207 */ /* 0x000fe20004800000 */
[----:B------:R-:W1:Y:S01]  /*145e0*/  LDCU UR13, c[0x0][0x3b0] ;  /* 0x00007600ff0d77ac */ /* 0x000e620008000800 */
[----:B--2---:R-:W-:Y:S04]  /*145f0*/  STL [R1+0x1dc8], R7 ;  /* 0x001dc80701007387 */ /* 0x004fe80000100800 */
[----:B------:R-:W-:Y:S04]  /*14600*/  STL [R1+0x1888], R5 ;  /* 0x0018880501007387 */ /* 0x000fe80000100800 */
[----:B------:R2:W-:Y:S02]  /*14610*/  STL [R1+0x1dd0], R75 ;  /* 0x001dd04b01007387 */ /* 0x0005e40000100800 */
[----:B--2---:R-:W-:-:S04]  /*14620*/  IADD3 R75, P6, PT, R3, R13, RZ ;  /* 0x0000000d034b7210 */ /* 0x004fc80007fde0ff */
[----:B------:R-:W-:Y:S01]  /*14630*/  LEA.HI.X.SX32 R4, R3, R12, 0x1, P6 ;  /* 0x0000000c03047211 */ /* 0x000fe200030f0eff */
[----:B------:R-:W-:Y:S01]  /*14640*/  IMAD.MOV.U32 R5, RZ, RZ, R75 ;  /* 0x000000ffff057224 */ /* 0x000fe200078e004b */
[----:B------:R-:W-:Y:S01]  /*14650*/  STL [R1+0x1890], R75 ;  /* 0x0018904b01007387 */ /* 0x000fe20000100800 */
[----:B------:R-:W-:-:S03]  /*14660*/  IADD3 R93, P6, PT, R8, R13, RZ ;  /* 0x0000000d085d7210 */ /* 0x000fc60007fde0ff */
[-C--:B------:R-:W-:Y:S01]  /*14670*/  @P0 LOP3.LUT R5, R5, R4.reuse, RZ, 0x3c, !PT ;  /* 0x0000000405050212 */ /* 0x080fe200078e3cff */
[----:B------:R-:W2:Y:S04]  /*14680*/  LDL R89, [R1+0x1f8c] ;  /* 0x001f8c0001597983 */ /* 0x000ea80000100800 */
[----:B------:R0:W-:Y:S04]  /*14690*/  STL [R1+0x1878], R4 ;  /* 0x0018780401007387 */ /* 0x0001e80000100800 */
[----:B------:R-:W-:Y:S01]  /*146a0*/  STL [R1+0x1880], R93 ;  /* 0x0018805d01007387 */ /* 0x000fe20000100800 */
[----:B0-----:R-:W-:-:S03]  /*146b0*/  @P0 LOP3.LUT R4, R5, R4, RZ, 0x3c, !PT ;  /* 0x0000000405040212 */ /* 0x001fc600078e3cff */
[----:B---3--:R0:W-:Y:S01]  /*146c0*/  STL [R1+0x1db8], R79 ;  /* 0x001db84f01007387 */ /* 0x0081e20000100800 */
[----:B------:R-:W-:-:S05]  /*146d0*/  @P0 LOP3.LUT R5, R5, R4, RZ, 0x3c, !PT ;  /* 0x0000000405050212 */ /* 0x000fca00078e3cff */
[----:B------:R3:W2:Y:S01]  /*146e0*/  @P0 LDG.E.U8 R66, desc[UR20][R4.64] ;  /* 0x0000001404420981 */ /* 0x0006a2000c1e1100 */
[----:B0-----:R-:W-:-:S05]  /*146f0*/  LEA.HI.X.SX32 R79, R8, R12, 0x1, P6 ;  /* 0x0000000c084f7211 */ /* 0x001fca00030f0eff */
[----:B---3--:R-:W-:Y:S02]  /*14700*/  IMAD.MOV.U32 R5, RZ, RZ, R79 ;  /* 0x000000ffff057224 */ /* 0x008fe400078e004f */
[----:B------:R-:W-:-:S05]  /*14710*/  @P0 IMAD.MOV.U32 R4, RZ, RZ, R93 ;  /* 0x000000ffff040224 */ /* 0x000fca00078e005d */
[----:B------:R0:W3:Y:S01]  /*14720*/  @P0 LDG.E.U8 R9, desc[UR20][R4.64] ;  /* 0x0000001404090981 */ /* 0x0000e2000c1e1100 */
[----:B------:R-:W-:-:S05]  /*14730*/  SEL R7, R14, R52, !P1 ;  /* 0x000000340e077207 */ /* 0x000fca0004800000 */
[----:B------:R-:W-:Y:S02]  /*14740*/  IMAD R7, R7, UR15, RZ ;  /* 0x0000000f07077c24 */ /* 0x000fe4000f8e02ff */
[----:B------:R-:W-:Y:S01]  /*14750*/  IMAD R6, R6, UR5, RZ ;  /* 0x0000000506067c24 */ /* 0x000fe2000f8e02ff */
[----:B------:R0:W-:Y:S01]  /*14760*/  STL [R1+0x187c], R79 ;  /* 0x00187c4f01007387 */ /* 0x0001e20000100800 */
[----:B------:R-:W-:Y:S01]  /*14770*/  PRMT R16, RZ, 0x7610, R16 ;  /* 0x00007610ff107816 */ /* 0x000fe20000000010 */
[----:B------:R-:W1:Y:S01]  /*14780*/  LDCU UR5, c[0x0][0x3b0] ;  /* 0x00007600ff0577ac */ /* 0x000e620008000800 */
[C---:B------:R-:W-:Y:S02]  /*14790*/  IADD3 R75, P6, PT, R7.reuse, R13, RZ ;  /* 0x0000000d074b7210 */ /* 0x040fe40007fde0ff */
[----:B------:R-:W-:Y:S01]  /*147a0*/  SEL R3, R14, R55, !P1 ;  /* 0x000000370e037207 */ /* 0x000fe20004800000 */
[----:B------:R-:W1:Y:S01]  /*147b0*/  LDCU UR15, c[0x0][0x3b0] ;  /* 0x00007600ff0f77ac */ /* 0x000e620008000800 */
[----:B0-----:R-:W-:-:S02]  /*147c0*/  LEA.HI.X.SX32 R79, R7, R12, 0x1, P6 ;  /* 0x0000000c074f7211 */ /* 0x001fc400030f0eff */
[C---:B------:R-:W-:Y:S01]  /*147d0*/  IADD3 R8, P6, PT, R6.reuse, R13, RZ ;  /* 0x0000000d06087210 */ /* 0x040fe20007fde0ff */
[----:B------:R-:W-:Y:S02]  /*147e0*/  @P0 IMAD.MOV.U32 R4, RZ, RZ, R75 ;  /* 0x000000ffff040224 */ /* 0x000fe400078e004b */
[----:B------:R-:W-:Y:S02]  /*147f0*/  @P0 IMAD.MOV.U32 R5, RZ, RZ, R79 ;  /* 0x000000ffff050224 */ /* 0x000fe400078e004f */
[----:B------:R-:W-:Y:S01]  /*14800*/  IMAD R3, R3, UR16, RZ ;  /* 0x0000001003037c24 */ /* 0x000fe2000f8e02ff */
[----:B------:R-:W-:Y:S01]  /*14810*/  PRMT R0, RZ, 0x7610, R0 ;  /* 0x00007610ff007816 */ /* 0x000fe20000000000 */
[----:B------:R-:W-:Y:S01]  /*14820*/  IMAD.MOV.U32 R93, RZ, RZ, R83 ;  /* 0x000000ffff5d7224 */ /* 0x000fe200078e0053 */
[----:B------:R0:W4:Y:S01]  /*14830*/  @P0 LDG.E.U8 R16, desc[UR20][R4.64] ;  /* 0x0000001404100981 */ /* 0x000122000c1e1100 */
[----:B------:R-:W-:Y:S01]  /*14840*/  PRMT R82, RZ, 0x7610, R82 ;  /* 0x00007610ff527816 */ /* 0x000fe20000000052 */
[----:B------:R-:W1:Y:S01]  /*14850*/  LDCU UR16, c[0x0][0x3b0] ;  /* 0x00007600ff1077ac */ /* 0x000e620008000800 */
[----:B0-----:R-:W-:Y:S01]  /*14860*/  @P0 IMAD.MOV.U32 R4, RZ, RZ, R8 ;  /* 0x000000ffff040224 */ /* 0x001fe200078e0008 */
[----:B--2---:R0:W-:Y:S04]  /*14870*/  STL [R1+0x1db0], R66 ;  /* 0x001db04201007387 */ /* 0x0041e80000100800 */
[----:B0-----:R-:W2:Y:S04]  /*14880*/  LDL.LU R66, [R1+0x2b14] ;  /* 0x002b140001427983 */ /* 0x001ea80000300800 */
[----:B------:R-:W-:Y:S04]  /*14890*/  STL [R1+0x1884], R75 ;  /* 0x0018844b01007387 */ /* 0x000fe80000100800 */
[----:B------:R-:W-:Y:S04]  /*148a0*/  STL [R1+0x1870], R79 ;  /* 0x0018704f01007387 */ /* 0x000fe80000100800 */
[----:B------:R-:W-:Y:S04]  /*148b0*/  STL [R1+0x1874], R8 ;  /* 0x0018740801007387 */ /* 0x000fe80000100800 */
[----:B---3--:R0:W-:Y:S02]  /*148c0*/  STL [R1+0x1da8], R9 ;  /* 0x001da80901007387 */ /* 0x0081e40000100800 */
[----:B0-----:R-:W-:-:S02]  /*148d0*/  LEA.HI.X.SX32 R9, R6, R12, 0x1, P6 ;  /* 0x0000000c06097211 */ /* 0x001fc400030f0eff */
[----:B------:R-:W-:-:S03]  /*148e0*/  PRMT R6, RZ, 0x7610, R6 ;  /* 0x00007610ff067816 */ /* 0x000fc60000000006 */
[----:B------:R-:W-:Y:S01]  /*148f0*/  @P0 IMAD.MOV.U32 R5, RZ, RZ, R9 ;  /* 0x000000ffff050224 */ /* 0x000fe200078e0009 */
[----:B------:R-:W-:-:S04]  /*14900*/  IADD3 R7, P6, PT, R3, R13, RZ ;  /* 0x0000000d03077210 */ /* 0x000fc80007fde0ff */
[----:B------:R0:W3:Y:S01]  /*14910*/  @P0 LDG.E.U8 R6, desc[UR20][R4.64] ;  /* 0x0000001404060981 */ /* 0x0000e2000c1e1100 */
[----:B------:R-:W-:Y:S01]  /*14920*/  LEA.HI.X.SX32 R3, R3, R12, 0x1, P6 ;  /* 0x0000000c03037211 */ /* 0x000fe200030f0eff */
[----:B0-----:R-:W-:-:S04]  /*14930*/  @P0 IMAD.MOV.U32 R4, RZ, RZ, R7 ;  /* 0x000000ffff040224 */ /* 0x001fc800078e0007 */
[----:B------:R-:W-:-:S05]  /*14940*/  @P0 IMAD.MOV.U32 R5, RZ, RZ, R3 ;  /* 0x000000ffff050224 */ /* 0x000fca00078e0003 */
[----:B------:R0:W2:Y:S01]  /*14950*/  @P0 LDG.E.U8 R0, desc[UR20][R4.64] ;  /* 0x0000001404000981 */ /* 0x0000a2000c1e1100 */
[----:B------:R-:W-:-:S03]  /*14960*/  ISETP.GE.AND P6, PT, R89, RZ, PT ;  /* 0x000000ff5900720c */ /* 0x000fc60003fc6270 */
[----:B------:R-:W-:Y:S04]  /*14970*/  STL [R1+0x1868], R9 ;  /* 0x0018680901007387 */ /* 0x000fe80000100800 */
[----:B------:R-:W-:Y:S04]  /*14980*/  STL [R1+0x186c], R7 ;  /* 0x00186c0701007387 */ /* 0x000fe80000100800 */
[----:B------:R1:W-:Y:S01]  /*14990*/  STL [R1+0x1864], R3 ;  /* 0x0018640301007387 */ /* 0x0003e20000100800 */
[----:B0-----:R-:W-:Y:S01]  /*149a0*/  SEL R4, R14, R57, !P1 ;  /* 0x000000390e047207 */ /* 0x001fe20004800000 */
[----:B-1----:R-:W-:-:S04]  /*149b0*/  IMAD.MOV.U32 R3, RZ, RZ, R88 ;  /* 0x000000ffff037224 */ /* 0x002fc800078e0058 */
[----:B------:R-:W-:Y:S01]  /*149c0*/  IMAD R7, R4, UR6, RZ ;  /* 0x0000000604077c24 */ /* 0x000fe2000f8e02ff */
[----:B------:R-:W0:Y:S01]  /*149d0*/  LDCU UR6, c[0x0][0x3b0] ;  /* 0x00007600ff0677ac */ /* 0x000e220008000800 */
[----:B------:R-:W-:Y:S01]  /*149e0*/  @!P6 IMAD.MOV R3, RZ, RZ, -R3 ;  /* 0x000000ffff03e224 */ /* 0x000fe200078e0a03 */
[----:B------:R-:W-:Y:S01]  /*149f0*/  SEL R4, R14, R59, !P1 ;  /* 0x0000003b0e047207 */ /* 0x000fe20004800000 */
[----:B------:R-:W-:-:S04]  /*14a00*/  IMAD.MOV.U32 R79, RZ, RZ, R85 ;  /* 0x000000ffff4f7224 */ /* 0x000fc800078e0055 */
[----:B------:R-:W-:Y:S01]  /*14a10*/  IMAD R8, R4, UR15, RZ ;  /* 0x0000000f04087c24 */ /* 0x000fe2000f8e02ff */
[----:B------:R-:W-:Y:S01]  /*14a20*/  PRMT R78, RZ, 0x7610, R78 ;  /* 0x00007610ff4e7816 */ /* 0x000fe2000000004e */
[----:B------:R-:W-:Y:S01]  /*14a30*/  IMAD.MOV.U32 R88, RZ, RZ, R67 ;  /* 0x000000ffff587224 */ /* 0x000fe200078e0043 */
[----:B------:R-:W-:Y:S01]  /*14a40*/  PRMT R81, RZ, 0x7610, R81 ;  /* 0x00007610ff517816 */ /* 0x000fe20000000051 */
[----:B------:R-:W-:Y:S01]  /*14a50*/  IMAD.MOV.U32 R89, RZ, RZ, R80 ;  /* 0x000000ffff597224 */ /* 0x000fe200078e0050 */
[----:B------:R-:W-:Y:S01]  /*14a60*/  PRMT R84, RZ, 0x7610, R84 ;  /* 0x00007610ff547816 */ /* 0x000fe20000000054 */
[----:B------:R-:W1:Y:S01]  /*14a70*/  LDCU UR15, c[0x0][0x3b0] ;  /* 0x00007600ff0f77ac */ /* 0x000e620008000800 */
[----:B---3--:R3:W-:Y:S02]  /*14a80*/  STL [R1+0x1d40], R6 ;  /* 0x001d400601007387 */ /* 0x0087e40000100800 */
[----:B---3--:R-:W-:-:S05]  /*14a90*/  SEL R6, R14, R56, !P1 ;  /* 0x000000380e067207 */ /* 0x008fca0004800000 */
[----:B------:R-:W-:Y:S01]  /*14aa0*/  IMAD R5, R6, UR5, RZ ;  /* 0x0000000506057c24 */ /* 0x000fe2000f8e02ff */
[----:B----4-:R3:W-:Y:S01]  /*14ab0*/  STL [R1+0x1da4], R16 ;  /* 0x001da41001007387 */ /* 0x0107e20000100800 */
[----:B------:R-:W4:Y:S03]  /*14ac0*/  LDCU UR5, c[0x0][0x3b0] ;  /* 0x00007600ff0577ac */ /* 0x000f260008000800 */
[C---:B------:R-:W-:Y:S01]  /*14ad0*/  IADD3 R83, P6, PT, R5.reuse, R13, RZ ;  /* 0x0000000d05537210 */ /* 0x040fe20007fde0ff */
[----:B--2---:R2:W-:Y:S04]  /*14ae0*/  STL [R1+0x1d44], R0 ;  /* 0x001d440001007387 */ /* 0x0045e80000100800 */
[----:B------:R-:W-:Y:S01]  /*14af0*/  @P0 IMAD.MOV.U32 R4, RZ, RZ, R83 ;  /* 0x000000ffff040224 */ /* 0x000fe200078e0053 */
[----:B------:R-:W-:Y:S01]  /*14b00*/  SEL R6, R14, R58, !P1 ;  /* 0x0000003a0e067207 */ /* 0x000fe20004800000 */
[----:B---3--:R-:W-:Y:S01]  /*14b10*/  IMAD.MOV.U32 R16, RZ, RZ, R87 ;  /* 0x000000ffff107224 */ /* 0x008fe200078e0057 */
[----:B------:R-:W3:Y:S01]  /*14b20*/  LDL.LU R75, [R1+0x30] ;  /* 0x00003000014b7983 */ /* 0x000ee20000300800 */
[----:B--2---:R-:W-:Y:S01]  /*14b30*/  IMAD.MOV.U32 R0, RZ, RZ, R86 ;  /* 0x000000ffff007224 */ /* 0x004fe200078e0056 */
[----:B------:R-:W-:-:S02]  /*14b40*/  LEA.HI.X.SX32 R86, R5, R12, 0x1, P6 ;  /* 0x0000000c05567211 */ /* 0x000fc400030f0eff */
[----:B------:R-:W-:-:S03]  /*14b50*/  IADD3 R85, P6, PT, R7, R13, RZ ;  /* 0x0000000d07557210 */ /* 0x000fc60007fde0ff */
[----:B------:R-:W-:Y:S01]  /*14b60*/  @P0 IMAD.MOV.U32 R5, RZ, RZ, R86 ;  /* 0x000000ffff050224 */ /* 0x000fe200078e0056 */
[----:B------:R-:W-:-:S04]  /*14b70*/  LEA.HI.X.SX32 R67, R7, R12, 0x1, P6 ;  /* 0x0000000c07437211 */ /* 0x000fc800030f0eff */
[----:B------:R2:W3:Y:S02]  /*14b80*/  @P0 LDG.E.U8 R82, desc[UR20][R4.64] ;  /* 0x0000001404520981 */ /* 0x0004e4000c1e1100 */
[----:B--2---:R-:W-:Y:S01]  /*14b90*/  SEL R4, R14, R61, !P1 ;  /* 0x0000003d0e047207 */ /* 0x004fe20004800000 */
[----:B------:R-:W-:-:S04]  /*14ba0*/  @P0 IMAD.MOV.U32 R5, RZ, RZ, R67 ;  /* 0x000000ffff050224 */ /* 0x000fc800078e0043 */
[----:B0-----:R-:W-:Y:S02]  /*14bb0*/  IMAD R7, R4, UR6, RZ ;  /* 0x0000000604077c24 */ /* 0x001fe4000f8e02ff */
[----:B------:R-:W-:Y:S02]  /*14bc0*/  IMAD R9, R6, UR13, RZ ;  /* 0x0000000d06097c24 */ /* 0x000fe4000f8e02ff */
[----:B------:R-:W-:Y:S01]  /*14bd0*/  @P0 IMAD.MOV.U32 R4, RZ, RZ, R85 ;  /* 0x000000ffff040224 */ /* 0x000fe200078e0055 */
[----:B------:R-:W-:Y:S01]  /*14be0*/  SEL R6, R14, R60, !P1 ;  /* 0x0000003c0e067207 */ /* 0x000fe20004800000 */
[----:B------:R-:W-:Y:S01]  /*14bf0*/  IMAD.MOV.U32 R87, RZ, RZ, R72 ;  /* 0x000000ffff577224 */ /* 0x000fe200078e0048 */
[----:B------:R0:W-:Y:S01]  /*14c00*/  STL [R1+0x1854], R83 ;  /* 0x0018545301007387 */ /* 0x0001e20000100800 */
[----:B------:R-:W-:Y:S01]  /*14c10*/  PRMT R92, RZ, 0x7610, R92 ;  /* 0x00007610ff5c7816 */ /* 0x000fe2000000005c */
[----:B------:R-:W2:Y:S02]  /*14c20*/  LDCU UR6, c[0x0][0x3b0] ;  /* 0x00007600ff0677ac */ /* 0x000ea40008000800 */
[----:B------:R1:W2:Y:S01]  /*14c30*/  @P0 LDG.E.U8 R78, desc[UR20][R4.64] ;  /* 0x00000014044e0981 */ /* 0x0002a2000c1e1100 */
[C---:B------:R-:W-:Y:S01]  /*14c40*/  IADD3 R80, P6, PT, R9.reuse, R13, RZ ;  /* 0x0000000d09507210 */ /* 0x040fe20007fde0ff */
[----:B------:R-:W2:Y:S02]  /*14c50*/  LDCU UR13, c[0x0][0x3b0] ;  /* 0x00007600ff0d77ac */ /* 0x000ea40008000800 */
[----:B------:R-:W-:Y:S01]  /*14c60*/  STL [R1+0x1850], R86 ;  /* 0x0018505601007387 */ /* 0x000fe20000100800 */
[----:B------:R-:W-:-:S02]  /*14c70*/  LEA.HI.X.SX32 R72, R9, R12, 0x1, P6 ;  /* 0x0000000c09487211 */ /* 0x000fc400030f0eff */
[----:B0-----:R-:W-:Y:S01]  /*14c80*/  IADD3 R83, P6, PT, R8, R13, RZ ;  /* 0x0000000d08537210 */ /* 0x001fe20007fde0ff */
[----:B------:R-:W-:Y:S01]  /*14c90*/  STL [R1+0x185c], R85 ;  /* 0x00185c5501007387 */ /* 0x000fe20000100800 */
[----:B----4-:R-:W-:Y:S01]  /*14ca0*/  IMAD R6, R6, UR5, RZ ;  /* 0x0000000506067c24 */ /* 0x010fe2000f8e02ff */
[----:B------:R-:W-:Y:S01]  /*14cb0*/  PRMT R2, RZ, 0x7610, R2 ;  /* 0x00007610ff027816 */ /* 0x000fe20000000002 */
[----:B-1----:R-:W-:Y:S01]  /*14cc0*/  @P0 IMAD.MOV.U32 R4, RZ, RZ, R80 ;  /* 0x000000ffff040224 */ /* 0x002fe200078e0050 */
[----:B------:R0:W-:Y:S01]  /*14cd0*/  STL [R1+0x1858], R67 ;  /* 0x0018584301007387 */ /* 0x0001e20000100800 */
[----:B------:R-:W-:Y:S01]  /*14ce0*/  @P0 IMAD.MOV.U32 R5, RZ, RZ, R72 ;  /* 0x000000ffff050224 */ /* 0x000fe200078e0048 */
[----:B------:R-:W1:Y:S02]  /*14cf0*/  LDCU UR5, c[0x0][0x3b0] ;  /* 0x00007600ff0577ac */ /* 0x000e640008000800 */
[----:B------:R-:W-:Y:S04]  /*14d00*/  STL [R1+0x1860], R80 ;  /* 0x0018605001007387 */ /* 0x000fe80000100800 */
[----:B------:R-:W-:Y:S04]  /*14d10*/  STL [R1+0xf60], R72 ;  /* 0x000f604801007387 */ /* 0x000fe80000100800 */
[----:B------:R-:W-:Y:S04]  /*14d20*/  STL [R1+0x1844], R83 ;  /* 0x0018445301007387 */ /* 0x000fe80000100800 */
[----:B------:R4:W2:Y:S02]  /*14d30*/  @P0 LDG.E.U8 R81, desc[UR20][R4.64] ;  /* 0x0000001404510981 */ /* 0x0008a4000c1e1100 */
[----:B----4-:R-:W-:-:S02]  /*14d40*/  @P0 IMAD.MOV.U32 R4, RZ, RZ, R83 ;  /* 0x000000ffff040224 */ /* 0x010fc400078e0053 */
[----:B---3--:R3:W-:Y:S04]  /*14d50*/  STL [R1+0x1d9c], R82 ;  /* 0x001d9c5201007387 */ /* 0x0087e80000100800 */
[----:B0-----:R-:W4:Y:S01]  /*14d60*/  LDL.LU R67, [R1+0x2b10] ;  /* 0x002b100001437983 */ /* 0x001f220000300800 */
[----:B---3--:R-:W-:Y:S02]  /*14d70*/  LEA.HI.X.SX32 R82, R8, R12, 0x1, P6 ;  /* 0x0000000c08527211 */ /* 0x008fe400030f0eff */
[----:B------:R-:W-:-:S03]  /*14d80*/  IADD3 R86, P6, PT, R6, R13, RZ ;  /* 0x0000000d06567210 */ /* 0x000fc60007fde0ff */
[----:B------:R-:W-:Y:S01]  /*14d90*/  STL [R1+0x1840], R82 ;  /* 0x0018405201007387 */ /* 0x000fe20000100800 */
[----:B------:R-:W-:Y:S01]  /*14da0*/  @P0 IMAD.MOV.U32 R5, RZ, RZ, R82 ;  /* 0x000000ffff050224 */ /* 0x000fe200078e0052 */
[----:B------:R-:W-:Y:S02]  /*14db0*/  LEA.HI.X.SX32 R85, R6, R12, 0x1, P6 ;  /* 0x0000000c06557211 */ /* 0x000fe400030f0eff */
[----:B------:R-:W-:Y:S04]  /*14dc0*/  STL [R1+0x1848], R86 ;  /* 0x0018485601007387 */ /* 0x000fe80000100800 */
[----:B------:R0:W3:Y:S04]  /*14dd0*/  @P0 LDG.E.U8 R84, desc[UR20][R4.64] ;  /* 0x0000001404540981 */ /* 0x0000e8000c1e1100 */
[----:B--2---:R2:W-:Y:S04]  /*14de0*/  STL [R1+0x1d98], R78 ;  /* 0x001d984e01007387 */ /* 0x0045e80000100800 */
[----:B------:R-:W4:Y:S01]  /*14df0*/  LDL.LU R72, [R1+0x2b0c] ;  /* 0x002b0c0001487983 */ /* 0x000f220000300800 */
[----:B0-----:R-:W-:-:S02]  /*14e00*/  @P0 IMAD.MOV.U32 R4, RZ, RZ, R86 ;  /* 0x000000ffff040224 */ /* 0x001fc400078e0056 */
[----:B------:R-:W-:Y:S01]  /*14e10*/  @P0 IMAD.MOV.U32 R5, RZ, RZ, R85 ;  /* 0x000000ffff050224 */ /* 0x000fe200078e0055 */
[----:B------:R-:W4:Y:S01]  /*14e20*/  LDL.LU R80, [R1+0x2b08] ;  /* 0x002b080001507983 */ /* 0x000f220000300800 */
[----:B--2---:R-:W-:-:S03]  /*14e30*/  IADD3 R78, P6, PT, R7, R13, RZ ;  /* 0x0000000d074e7210 */ /* 0x004fc60007fde0ff */
[----:B------:R0:W2:Y:S01]  /*14e40*/  @P0 LDG.E.U8 R92, desc[UR20][R4.64] ;  /* 0x00000014045c0981 */ /* 0x0000a2000c1e1100 */
[----:B------:R-:W-:Y:S01]  /*14e50*/  LEA.HI.X.SX32 R7, R7, R12, 0x1, P6 ;  /* 0x0000000c07077211 */ /* 0x000fe200030f0eff */
[----:B0-----:R-:W-:-:S04]  /*14e60*/  @P0 IMAD.MOV.U32 R4, RZ, RZ, R78 ;  /* 0x000000ffff040224 */ /* 0x001fc800078e004e */
[----:B------:R-:W-:-:S05]  /*14e70*/  @P0 IMAD.MOV.U32 R5, RZ, RZ, R7 ;  /* 0x000000ffff050224 */ /* 0x000fca00078e0007 */
[----:B------:R0:W4:Y:S01]  /*14e80*/  @P0 LDG.E.U8 R2, desc[UR20][R4.64] ;  /* 0x0000001404020981 */ /* 0x000122000c1e1100 */
[----:B------:R-:W-:-:S03]  /*14e90*/  ISETP.GT.U32.AND P6, PT, R15, R75, PT ;  /* 0x0000004b0f00720c */ /* 0x000fc60003fc4070 */
[----:B------:R0:W-:Y:S01]  /*14ea0*/  STL [R1+0x1d90], R81 ;  /* 0x001d905101007387 */ /* 0x0001e20000100800 */
[----:B------:R-:W-:-:S03]  /*14eb0*/  SEL R6, R14, R62, !P1 ;  /* 0x0000003e0e067207 */ /* 0x000fc60004800000 */
[----:B0-----:R-:W4:Y:S04]  /*14ec0*/  LDL.LU R81, [R1+0x2b04] ;  /* 0x002b040001517983 */ /* 0x001f280000300800 */
[----:B------:R-:W-:Y:S04]  /*14ed0*/  STL [R1+0xf64], R85 ;  /* 0x000f645501007387 */ /* 0x000fe80000100800 */
[----:B------:R-:W-:Y:S04]  /*14ee0*/  STL [R1+0xf6c], R78 ;  /* 0x000f6c4e01007387 */ /* 0x000fe80000100800 */
[----:B------:R0:W-:Y:S01]  /*14ef0*/  STL [R1+0xf68], R7 ;  /* 0x000f680701007387 */ /* 0x0001e20000100800 */
[----:B-1----:R-:W-:Y:S01]  /*14f00*/  IMAD R6, R6, UR5, RZ ;  /* 0x0000000506067c24 */ /* 0x002fe2000f8e02ff */
[C---:B------:R-:W-:Y:S01]  /*14f10*/  SEL R4, R14.reuse, R63, !P1 ;  /* 0x0000003f0e047207 */ /* 0x040fe20004800000 */
[----:B------:R-:W-:Y:S01]  /*14f20*/  @!P6 IMAD.IADD R75, R75, 0x1, -R15 ;  /* 0x000000014b4be824 */ /* 0x000fe200078e0a0f */
[----:B------:R-:W4:Y:S01]  /*14f30*/  LDL.LU R82, [R1+0x2b00] ;  /* 0x002b000001527983 */ /* 0x000f220000300800 */
[----:B------:R-:W-:Y:S01]  /*14f40*/  SEL R5, R14, R65, !P1 ;  /* 0x000000410e057207 */ /* 0x000fe20004800000 */
[----:B------:R-:W1:Y:S02]  /*14f50*/  LDCU UR5, c[0x0][0x3b0] ;  /* 0x00007600ff0577ac */ /* 0x000e640008000800 */
[----:B------:R-:W4:Y:S01]  /*14f60*/  LDL.LU R83, [R1+0x2afc] ;  /* 0x002afc0001537983 */ /* 0x000f220000300800 */
[----:B------:R-:W-:Y:S01]  /*14f70*/  PRMT R8, RZ, 0x7610, R8 ;  /* 0x00007610ff087816 */ /* 0x000fe20000000008 */
[----:B0-----:R-:W-:Y:S01]  /*14f80*/  IMAD R7, R4, UR6, RZ ;  /* 0x0000000604077c24 */ /* 0x001fe2000f8e02ff */
[----:B------:R-:W-:Y:S01]  /*14f90*/  PRMT R90, RZ, 0x7610, R90 ;  /* 0x00007610ff5a7816 */ /* 0x000fe2000000005a */
[----:B------:R-:W0:Y:S01]  /*14fa0*/  LDCU UR6, c[0x0][0x3b0] ;  /* 0x00007600ff0677ac */ /* 0x000e220008000800 */
[----:B---3--:R3:W-:Y:S04]  /*14fb0*/  STL [R1+0x1d8c], R84 ;  /* 0x001d8c5401007387 */ /* 0x0087e80000100800 */
[----:B---3--:R-:W3:Y:S04]  /*14fc0*/  LDL.LU R84, [R1+0x2af8] ;  /* 0x002af80001547983 */ /* 0x008ee80000300800 */
[----:B------:R-:W3:Y:S04]  /*14fd0*/  LDL.LU R85, [R1+0x2af4] ;  /* 0x002af40001557983 */ /* 0x000ee80000300800 */
[----:B------:R-:W3:Y:S04]  /*14fe0*/  LDL.LU R86, [R1+0x2af0] ;  /* 0x002af00001567983 */ /* 0x000ee80000300800 */
[----:B--2---:R-:W-:Y:S04]  /*14ff0*/  STL [R1+0x1d88], R92 ;  /* 0x001d885c01007387 */ /* 0x004fe80000100800 */
[----:B----4-:R2:W-:Y:S02]  /*15000*/  STL [R1+0x1d80], R2 ;  /* 0x001d800201007387 */ /* 0x0105e40000100800 */
[----:B--2---:R-:W-:-:S04]  /*15010*/  IADD3 R2, P6, PT, R6, R13, RZ ;  /* 0x0000000d06027210 */ /* 0x004fc80007fde0ff */
[----:B------:R-:W-:Y:S01]  /*15020*/  LEA.HI.X.SX32 R78, R6, R12, 0x1, P6 ;  /* 0x0000000c064e7211 */ /* 0x000fe200030f0eff */
[----:B------:R-:W-:Y:S02]  /*15030*/  IMAD R6, R5, UR13, RZ ;  /* 0x0000000d05067c24 */ /* 0x000fe4000f8e02ff */
[----:B------:R-:W-:Y:S02]  /*15040*/  @P0 IMAD.MOV.U32 R4, RZ, RZ, R2 ;  /* 0x000000ffff040224 */ /* 0x000fe400078e0002 */
[----:B------:R-:W-:Y:S02]  /*15050*/  IMAD.MOV.U32 R92, RZ, RZ, R87 ;  /* 0x000000ffff5c7224 */ /* 0x000fe400078e0057 */
[----:B------:R-:W-:Y:S01]  /*15060*/  @P0 IMAD.MOV.U32 R5, RZ, RZ, R78 ;  /* 0x000000ffff050224 */ /* 0x000fe200078e004e */
[----:B------:R-:W-:Y:S01]  /*15070*/  STL [R1+0xf74], R2 ;  /* 0x000f740201007387 */ /* 0x000fe20000100800 */
[----:B------:R-:W2:Y:S03]  /*15080*/  LDCU UR13, c[0x0][0x3b0] ;  /* 0x00007600ff0d77ac */ /* 0x000ea60008000800 */
[----:B------:R4:W2:Y:S01]  /*15090*/  @P0 LDG.E.U8 R8, desc[UR20][R4.64] ;  /* 0x0000001404080981 */ /* 0x0008a2000c1e1100 */
[----:B------:R-:W-:-:S03]  /*150a0*/  IADD3 R87, P6, PT, R7, R13, RZ ;  /* 0x0000000d07577210 */ /* 0x000fc60007fde0ff */
[----:B------:R0:W-:Y:S01]  /*150b0*/  STL [R1+0xf70], R78 ;  /* 0x000f704e01007387 */ /* 0x0001e20000100800 */
[----:B----4-:R-:W-:Y:S02]  /*150c0*/  LEA.HI.X.SX32 R5, R7, R12, 0x1, P6 ;  /* 0x0000000c07057211 */ /* 0x010fe400030f0eff */
[----:B------:R-:W-:Y:S01]  /*150d0*/  SEL R4, R14, R66, !P1 ;  /* 0x000000420e047207 */ /* 0x000fe20004800000 */
[----:B------:R-:W-:Y:S01]  /*150e0*/  STL [R1+0xf7c], R87 ;  /* 0x000f7c5701007387 */ /* 0x000fe20000100800 */
[----:B------:R-:W-:-:S03]  /*150f0*/  PRMT R7, RZ, 0x7610, R7 ;  /* 0x00007610ff077816 */ /* 0x000fc60000000007 */
[----:B------:R-:W-:Y:S01]  /*15100*/  STL [R1+0xf78], R5 ;  /* 0x000f780501007387 */ /* 0x000fe20000100800 */
[----:B0-----:R-:W-:Y:S02]  /*15110*/  IMAD.MOV.U32 R78, RZ, RZ, R16 ;  /* 0x000000ffff4e7224 */ /* 0x001fe400078e0010 */
[----:B------:R-:W-:Y:S01]  /*15120*/  IMAD.MOV.U32 R16, RZ, RZ, R89 ;  /* 0x000000ffff107224 */ /* 0x000fe200078e0059 */
[----:B------:R-:W-:Y:S01]  /*15130*/  IADD3 R89, P6, PT, R6, R13, RZ ;  /* 0x0000000d06597210 */ /* 0x000fe20007fde0ff */
[----:B------:R-:W-:-:S03]  /*15140*/  IMAD.MOV.U32 R2, RZ, RZ, R88 ;  /* 0x000000ffff027224 */ /* 0x000fc600078e0058 */
[----:B------:R-:W-:Y:S01]  /*15150*/  LEA.HI.X.SX32 R88, R6, R12, 0x1, P6 ;  /* 0x0000000c06587211 */ /* 0x000fe200030f0eff */
[----:B--2---:R1:W-:Y:S02]  /*15160*/  STL [R1+0x1d24], R8 ;  /* 0x001d240801007387 */ /* 0x0043e40000100800 */
[----:B-1----:R-:W-:Y:S02]  /*15170*/  IMAD R8, R4, UR5, RZ ;  /* 0x0000000504087c24 */ /* 0x002fe4000f8e02ff */
[----:B------:R-:W-:Y:S01]  /*15180*/  STL [R1+0xf84], R89 ;  /* 0x000f845901007387 */ /* 0x000fe20000100800 */
[----:B------:R-:W-:Y:S01]  /*15190*/  @P0 IMAD.MOV.U32 R4, RZ, RZ, R87 ;  /* 0x000000ffff040224 */ /* 0x000fe200078e0057 */
[----:B------:R-:W-:Y:S01]  /*151a0*/  SEL R6, R14, R67, !P1 ;  /* 0x000000430e067207 */ /* 0x000fe20004800000 */
[----:B------:R-:W0:Y:S01]  /*151b0*/  LDCU UR5, c[0x0][0x3b0] ;  /* 0x00007600ff0577ac */ /* 0x000e220008000800 */
[----:B------:R-:W2:Y:S04]  /*151c0*/  LDL.LU R87, [R1+0x2aec] ;  /* 0x002aec0001577983 */ /* 0x000ea80000300800 */
[----:B------:R1:W4:Y:S02]  /*151d0*/  @P0 LDG.E.U8 R7, desc[UR20][R4.64] ;  /* 0x0000001404070981 */ /* 0x000324000c1e1100 */
[----:B-1----:R-:W-:-:S02]  /*151e0*/  @P0 IMAD.MOV.U32 R4, RZ, RZ, R89 ;  /* 0x000000ffff040224 */ /* 0x002fc400078e0059 */
[----:B------:R-:W-:-:S05]  /*151f0*/  @P0 IMAD.MOV.U32 R5, RZ, RZ, R88 ;  /* 0x000000ffff050224 */ /* 0x000fca00078e0058 */
[----:B------:R1:W2:Y:S04]  /*15200*/  @P0 LDG.E.U8 R90, desc[UR20][R4.64] ;  /* 0x00000014045a0981 */ /* 0x0002a8000c1e1100 */
[----:B------:R0:W-:Y:S01]  /*15210*/  STL [R1+0xf80], R88 ;  /* 0x000f805801007387 */ /* 0x0001e20000100800 */
[----:B------:R-:W-:Y:S02]  /*15220*/  PRMT R73, RZ, 0x7610, R73 ;  /* 0x00007610ff497816 */ /* 0x000fe40000000049 */
[----:B------:R-:W-:Y:S01]  /*15230*/  PRMT R77, RZ, 0x7610, R77 ;  /* 0x00007610ff4d7816 */ /* 0x000fe2000000004d */
[----:B----4-:R4:W-:Y:S04]  /*15240*/  STL [R1+0x1d7c], R7 ;  /* 0x001d7c0701007387 */ /* 0x0109e80000100800 */
[----:B0-----:R-:W3:Y:S04]  /*15250*/  LDL.LU R88, [R1+0x2ae8] ;  /* 0x002ae80001587983 */ /* 0x001ee80000300800 */
[----:B------:R-:W3:Y:S01]  /*15260*/  LDL.LU R89, [R1+0x2ae4] ;  /* 0x002ae40001597983 */ /* 0x000ee20000300800 */
[----:B----4-:R-:W-:-:S04]  /*15270*/  IADD3 R7, P6, PT, R8, R13, RZ ;  /* 0x0000000d08077210 */ /* 0x010fc80007fde0ff */
[----:B-1----:R-:W-:Y:S01]  /*15280*/  LEA.HI.X.SX32 R4, R8, R12, 0x1, P6 ;  /* 0x0000000c08047211 */ /* 0x002fe200030f0eff */
[----:B------:R-:W-:Y:S01]  /*15290*/  IMAD.MOV.U32 R5, RZ, RZ, R7 ;  /* 0x000000ffff057224 */ /* 0x000fe200078e0007 */
[----:B------:R-:W-:Y:S04]  /*152a0*/  STL [R1+0xf8c], R7 ;  /* 0x000f8c0701007387 */ /* 0x000fe80000100800 */
[-C--:B------:R-:W-:Y:S01]  /*152b0*/  @P0 LOP3.LUT R5, R5, R4.reuse, RZ, 0x3c, !PT ;  /* 0x0000000405050212 */ /* 0x080fe200078e3cff */
[----:B------:R0:W-:Y:S03]  /*152c0*/  STL [R1+0xf88], R4 ;  /* 0x000f880401007387 */ /* 0x0001e60000100800 */
[----:B0-----:R-:W-:Y:S01]  /*152d0*/  @P0 LOP3.LUT R4, R5, R4, RZ, 0x3c, !PT ;  /* 0x0000000405040212 */ /* 0x001fe200078e3cff */
[----:B------:R-:W-:-:S03]  /*152e0*/  IMAD R7, R6, UR15, RZ ;  /* 0x0000000f06077c24 */ /* 0x000fc6000f8e02ff */
[----:B------:R-:W-:Y:S01]  /*152f0*/  @P0 LOP3.LUT R5, R5, R4, RZ, 0x3c, !PT ;  /* 0x0000000405050212 */ /* 0x000fe200078e3cff */
[----:B--2---:R0:W-:Y:S01]  /*15300*/  STL [R1+0x1d78], R90 ;  /* 0x001d785a01007387 */ /* 0x0041e20000100800 */
[----:B------:R-:W-:Y:S01]  /*15310*/  SEL R6, R14, R72, !P1 ;  /* 0x000000480e067207 */ /* 0x000fe20004800000 */
[----:B------:R-:W1:Y:S02]  /*15320*/  LDCU UR15, c[0x0][0x3b0] ;  /* 0x00007600ff0f77ac */ /* 0x000e640008000800 */
[----:B------:R2:W4:Y:S02]  /*15330*/  @P0 LDG.E.U8 R73, desc[UR20][R4.64] ;  /* 0x0000001404490981 */ /* 0x000524000c1e1100 */
[----:B------:R-:W-:Y:S01]  /*15340*/  IMAD R8, R6, UR6, RZ ;  /* 0x0000000606087c24 */ /* 0x000fe2000f8e02ff */
[----:B------:R-:W-:Y:S01]  /*15350*/  PRMT R91, RZ, 0x7610, R91 ;  /* 0x00007610ff5b7816 */ /* 0x000fe2000000005b */
[----:B------:R-:W1:Y:S01]  /*15360*/  LDCU UR6, c[0x0][0x3b0] ;  /* 0x00007600ff0677ac */ /* 0x000e620008000800 */
[----:B0-----:R-:W-:-:S02]  /*15370*/  IADD3 R90, P6, PT, R7, R13, RZ ;  /* 0x0000000d075a7210 */ /* 0x001fc40007fde0ff */
[----:B--2---:R-:W-:Y:S02]  /*15380*/  SEL R4, R14, R80, !P1 ;  /* 0x000000500e047207 */ /* 0x004fe40004800000 */
[----:B------:R-:W-:-:S03]  /*15390*/  LEA.HI.X.SX32 R5, R7, R12, 0x1, P6 ;  /* 0x0000000c07057211 */ /* 0x000fc600030f0eff */
[----:B------:R-:W-:Y:S01]  /*153a0*/  IMAD R6, R4, UR13, RZ ;  /* 0x0000000d04067c24 */ /* 0x000fe2000f8e02ff */
[----:B------:R0:W-:Y:S01]  /*153b0*/  STL [R1+0xf94], R90 ;  /* 0x000f945a01007387 */ /* 0x0001e20000100800 */
[----:B------:R-:W-:Y:S01]  /*153c0*/  @P0 IMAD.MOV.U32 R4, RZ, RZ, R90 ;  /* 0x000000ffff040224 */ /* 0x000fe200078e005a */
[----:B------:R-:W-:Y:S01]  /*153d0*/  PRMT R7, RZ, 0x7610, R7 ;  /* 0x00007610ff077816 */ /* 0x000fe20000000007 */
[----:B------:R-:W2:Y:S03]  /*153e0*/  LDCU UR13, c[0x0][0x3b0] ;  /* 0x00007600ff0d77ac */ /* 0x000ea60008000800 */
[----:B------:R0:W2:Y:S04]  /*153f0*/  @P0 LDG.E.U8 R77, desc[UR20][R4.64] ;  /* 0x00000014044d0981 */ /* 0x0000a8000c1e1100 */
[----:B------:R-:W-:Y:S01]  /*15400*/  STL [R1+0xf90], R5 ;  /* 0x000f900501007387 */ /* 0x000fe20000100800 */
[----:B0-----:R-:W-:-:S03]  /*15410*/  SEL R4, R14, R81, !P1 ;  /* 0x000000510e047207 */ /* 0x001fc60004800000 */
[----:B----4-:R0:W-:Y:S04]  /*15420*/  STL [R1+0x1d74], R73 ;  /* 0x001d744901007387 */ /* 0x0101e80000100800 */
[----:B------:R-:W4:Y:S01]  /*15430*/  LDL.LU R90, [R1+0x2ae0] ;  /* 0x002ae000015a7983 */ /* 0x000f220000300800 */
[----:B0-----:R-:W-:-:S05]  /*15440*/  IADD3 R73, P6, PT, R8, R13, RZ ;  /* 0x0000000d08497210 */ /* 0x001fca0007fde0ff */
[----:B------:R-:W-:Y:S01]  /*15450*/  STL [R1+0xf9c], R73 ;  /* 0x000f9c4901007387 */ /* 0x000fe20000100800 */
[----:B------:R-:W-:-:S03]  /*15460*/  IMAD.MOV.U32 R5, RZ, RZ, R73 ;  /* 0x000000ffff057224 */ /* 0x000fc600078e0049 */
[----:B--2---:R0:W-:Y:S02]  /*15470*/  STL [R1+0x1d70], R77 ;  /* 0x001d704d01007387 */ /* 0x0041e40000100800 */
[----:B0-----:R-:W-:Y:S01]  /*15480*/  LEA.HI.X.SX32 R77, R8, R12, 0x1, P6 ;  /* 0x0000000c084d7211 */ /* 0x001fe200030f0eff */
[----:B------:R-:W-:Y:S01]  /*15490*/  IMAD R8, R4, UR5, RZ ;  /* 0x0000000504087c24 */ /* 0x000fe2000f8e02ff */
[----:B------:R-:W-:Y:S01]  /*154a0*/  IADD3 R73, P6, PT, R6, R13, RZ ;  /* 0x0000000d06497210 */ /* 0x000fe20007fde0ff */
[----:B------:R-:W0:Y:S02]  /*154b0*/  LDCU UR5, c[0x0][0x3b0] ;  /* 0x00007600ff0577ac */ /* 0x000e240008000800 */
[----:B------:R-:W-:-:S05]  /*154c0*/  IMAD.MOV.U32 R4, RZ, RZ, R77 ;  /* 0x000000ffff047224 */ /* 0x000fca00078e004d */
[----:B------:R-:W-:-:S04]  /*154d0*/  @P0 LOP3.LUT R5, R5, R4, RZ, 0x3c, !PT ;  /* 0x0000000405050212 */ /* 0x000fc800078e3cff */
[C---:B------:R-:W-:Y:S01]  /*154e0*/  @P0 LOP3.LUT R4, R5.reuse, R4, RZ, 0x3c, !PT ;  /* 0x0000000405040212 */ /* 0x040fe200078e3cff */
[----:B------:R2:W-:Y:S03]  /*154f0*/  STL [R1+0xf98], R77 ;  /* 0x000f984d01007387 */ /* 0x0005e60000100800 */
[----:B------:R-:W-:-:S05]  /*15500*/  @P0 LOP3.LUT R5, R5, R4, RZ, 0x3c, !PT ;  /* 0x0000000405050212 */ /* 0x000fca00078e3cff */
[----:B------:R0:W3:Y:S01]  /*15510*/  @P0 LDG.E.U8 R91, desc[UR20][R4.64] ;  /* 0x00000014045b0981 */ /* 0x0000e2000c1e1100 */
[----:B--2---:R-:W-:-:S05]  /*15520*/  LEA.HI.X.SX32 R77, R6, R12, 0x1, P6 ;  /* 0x0000000c064d7211 */ /* 0x004fca00030f0eff */
[----:B0-----:R-:W-:Y:S02]  /*15530*/  IMAD.MOV.U32 R5, RZ, RZ, R77 ;  /* 0x000000ffff057224 */ /* 0x001fe400078e004d */
[----:B------:R-:W-:-:S05]  /*15540*/  @P0 IMAD.MOV.U32 R4, RZ, RZ, R73 ;  /* 0x000000ffff040224 */ /* 0x000fca00078e0049 */
[----:B------:R0:W2:Y:S04]  /*15550*/  @P0 LDG.E.U8 R7, desc[UR20][R4.64] ;  /* 0x0000001404070981 */ /* 0x0000a8000c1e1100 */
[----:B------:R-:W-:Y:S01]  /*15560*/  STL [R1+0xfa4], R73 ;  /* 0x000fa44901007387 */ /* 0x000fe20000100800 */
[----:B------:R-:W-:Y:S02]  /*15570*/  SEL R6, R14, R82, !P1 ;  /* 0x000000520e067207 */ /* 0x000fe40004800000 */
[----:B------:R-:W-:Y:S02]  /*15580*/  PRMT R76, RZ, 0x7610, R76 ;  /* 0x00007610ff4c7816 */ /* 0x000fe4000000004c */
[----:B------:R-:W-:Y:S01]  /*15590*/  PRMT R9, RZ, 0x7610, R9 ;  /* 0x00007610ff097816 */ /* 0x000fe20000000009 */
[----:B---3--:R3:W-:Y:S04]  /*155a0*/  STL [R1+0x1d6c], R91 ;  /* 0x001d6c5b01007387 */ /* 0x0087e80000100800 */
[----:B---3--:R-:W3:Y:S04]  /*155b0*/  LDL.LU R91, [R1+0x2adc] ;  /* 0x002adc00015b7983 */ /* 0x008ee80000300800 */
[----:B------:R0:W-:Y:S02]  /*155c0*/  STL [R1+0xfa0], R77 ;  /* 0x000fa04d01007387 */ /* 0x0001e40000100800 */
[----:B0-----:R-:W-:-:S04]  /*155d0*/  IADD3 R77, P6, PT, R8, R13, RZ ;  /* 0x0000000d084d7210 */ /* 0x001fc80007fde0ff */
[----:B------:R-:W-:Y:S01]  /*155e0*/  LEA.HI.X.SX32 R4, R8, R12, 0x1, P6 ;  /* 0x0000000c08047211 */ /* 0x000fe200030f0eff */
[----:B------:R-:W-:Y:S04]  /*155f0*/  STL [R1+0xfac], R77 ;  /* 0x000fac4d01007387 */ /* 0x000fe80000100800 */
[----:B--2---:R1:W-:Y:S01]  /*15600*/  STL [R1+0x1d68], R7 ;  /* 0x001d680701007387 */ /* 0x0043e20000100800 */
[----:B------:R-:W-:-:S03]  /*15610*/  @P0 IMAD.MOV.U32 R5, RZ, RZ, R4 ;  /* 0x000000ffff050224 */ /* 0x000fc600078e0004 */
[----:B------:R0:W-:Y:S01]  /*15620*/  STL [R1+0xfa8], R4 ;  /* 0x000fa80401007387 */ /* 0x0001e20000100800 */
[----:B-1----:R-:W-:Y:S01]  /*15630*/  IMAD R7, R6, UR6, RZ ;  /* 0x0000000606077c24 */ /* 0x002fe2000f8e02ff */
[----:B------:R-:W1:Y:S01]  /*15640*/  LDCU UR6, c[0x0][0x3b0] ;  /* 0x00007600ff0677ac */ /* 0x000e620008000800 */
[----:B0-----:R-:W-:-:S03]  /*15650*/  @P0 IMAD.MOV.U32 R4, RZ, RZ, R77 ;  /* 0x000000ffff040224 */ /* 0x001fc600078e004d */
[C---:B------:R-:W-:Y:S02]  /*15660*/  IADD3 R73, P6, PT, R7.reuse, R13, RZ ;  /* 0x0000000d07497210 */ /* 0x040fe40007fde0ff */
[----:B------:R0:W2:Y:S02]  /*15670*/  @P0 LDG.E.U8 R76, desc[UR20][R4.64] ;  /* 0x00000014044c0981 */ /* 0x0000a4000c1e1100 */
[----:B------:R-:W-:Y:S01]  /*15680*/  LEA.HI.X.SX32 R7, R7, R12, 0x1, P6 ;  /* 0x0000000c07077211 */ /* 0x000fe200030f0eff */
[----:B0-----:R-:W-:-:S04]  /*15690*/  @P0 IMAD.MOV.U32 R4, RZ, RZ, R73 ;  /* 0x000000ffff040224 */ /* 0x001fc800078e0049 */
[----:B------:R-:W-:-:S05]  /*156a0*/  @P0 IMAD.MOV.U32 R5, RZ, RZ, R7 ;  /* 0x000000ffff050224 */ /* 0x000fca00078e0007 */
[----:B------:R0:W3:Y:S01]  /*156b0*/  @P0 LDG.E.U8 R9, desc[UR20][R4.64] ;  /* 0x0000001404090981 */ /* 0x0000e2000c1e1100 */
[----:B------:R-:W-:-:S03]  /*156c0*/  SEL R6, R14, R83, !P1 ;  /* 0x000000530e067207 */ /* 0x000fc60004800000 */
[----:B------:R-:W-:Y:S02]  /*156d0*/  STL [R1+0xfb4], R73 ;  /* 0x000fb44901007387 */ /* 0x000fe40000100800 */
[----:B------:R-:W-:Y:S01]  /*156e0*/  IMAD R8, R6, UR13, RZ ;  /* 0x0000000d06087c24 */ /* 0x000fe2000f8e02ff */
[----:B------:R-:W2:Y:S01]  /*156f0*/  LDCU UR13, c[0x0][0x3b0] ;  /* 0x00007600ff0d77ac */ /* 0x000ea20008000800 */
[----:B------:R1:W-:Y:S01]  /*15700*/  STL [R1+0xfb0], R7 ;  /* 0x000fb00701007387 */ /* 0x0003e20000100800 */
[C---:B0-----:R-:W-:Y:S02]  /*15710*/  SEL R4, R14.reuse, R85, !P1 ;  /* 0x000000550e047207 */ /* 0x041fe40004800000 */
[----:B------:R-:W-:Y:S02]  /*15720*/  SEL R6, R14, R84, !P1 ;  /* 0x000000540e067207 */ /* 0x000fe40004800000 */
[----:B------:R-:W-:Y:S01]  /*15730*/  PRMT R71, RZ, 0x7610, R71 ;  /* 0x00007610ff477816 */ /* 0x000fe20000000047 */
[----:B-1----:R-:W-:Y:S01]  /*15740*/  IMAD R7, R4, UR6, RZ ;  /* 0x0000000604077c24 */ /* 0x002fe2000f8e02ff */
[----:B------:R-:W-:Y:S01]  /*15750*/  PRMT R68, RZ, 0x7610, R68 ;  /* 0x00007610ff447816 */ /* 0x000fe20000000044 */
[----:B------:R-:W-:Y:S01]  /*15760*/  IMAD.MOV.U32 R77, RZ, RZ, R78 ;  /* 0x000000ffff4d7224 */ /* 0x000fe200078e004e */
[----:B------:R-:W-:Y:S01]  /*15770*/  PRMT R74, RZ, 0x7610, R74 ;  /* 0x00007610ff4a7816 */ /* 0x000fe2000000004a */
[----:B--2---:R0:W-:Y:S01]  /*15780*/  STL [R1+0x1d5c], R76 ;  /* 0x001d5c4c01007387 */ /* 0x0041e20000100800 */
[----:B------:R-:W-:Y:S01]  /*15790*/  PRMT R70, RZ, 0x7610, R70 ;  /* 0x00007610ff467816 */ /* 0x000fe20000000046 */
[----:B------:R-:W1:Y:S01]  /*157a0*/  LDCU UR6, c[0x0][0x3b0] ;  /* 0x00007600ff0677ac */ /* 0x000e620008000800 */
[----:B0-----:R-:W-:-:S04]  /*157b0*/  IADD3 R76, P6, PT, R8, R13, RZ ;  /* 0x0000000d084c7210 */ /* 0x001fc80007fde0ff */
[----:B------:R-:W-:Y:S01]  /*157c0*/  LEA.HI.X.SX32 R8, R8, R12, 0x1, P6 ;  /* 0x0000000c08087211 */ /* 0x000fe200030f0eff */
[----:B------:R-:W-:Y:S01]  /*157d0*/  STL [R1+0xfbc], R76 ;  /* 0x000fbc4c01007387 */ /* 0x000fe20000100800 */
[----:B------:R-:W-:-:S03]  /*157e0*/  @P0 IMAD.MOV.U32 R4, RZ, RZ, R76 ;  /* 0x000000ffff040224 */ /* 0x000fc600078e004c */
[----:B------:R-:W-:Y:S01]  /*157f0*/  @P0 IMAD.MOV.U32 R5, RZ, RZ, R8 ;  /* 0x000000ffff050224 */ /* 0x000fe200078e0008 */
[----:B---3--:R0:W-:Y:S04]  /*15800*/  STL [R1+0x1d00], R9 ;  /* 0x001d000901007387 */ /* 0x0081e80000100800 */
[----:B------:R2:W3:Y:S01]  /*15810*/  @P0 LDG.E.U8 R71, desc[UR20][R4.64] ;  /* 0x0000001404470981 */ /* 0x0004e2000c1e1100 */
[----:B0-----:R-:W-:Y:S01]  /*15820*/  IMAD R9, R6, UR5, RZ ;  /* 0x0000000506097c24 */ /* 0x001fe2000f8e02ff */
[C---:B--2---:R-:W-:Y:S02]  /*15830*/  SEL R4, R14.reuse, R87, !P1 ;  /* 0x000000570e047207 */ /* 0x044fe40004800000 */
[----:B------:R0:W-:Y:S02]  /*15840*/  STL [R1+0xfb8], R8 ;  /* 0x000fb80801007387 */ /* 0x0001e40000100800 */
[CC--:B------:R-:W-:Y:S01]  /*15850*/  IADD3 R73, P6, PT, R9.reuse, R13.reuse, RZ ;  /* 0x0000000d09497210 */ /* 0x0c0fe20007fde0ff */
[----:B------:R-:W-:Y:S01]  /*15860*/  IMAD.MOV.U32 R76, RZ, RZ, R79 ;  /* 0x000000ffff4c7224 */ /* 0x000fe200078e004f */
[----:B------:R-:W-:Y:S01]  /*15870*/  SEL R6, R14, R86, !P1 ;  /* 0x000000560e067207 */ /* 0x000fe20004800000 */
[----:B------:R-:W-:Y:S01]  /*15880*/  IMAD.MOV.U32 R78, RZ, RZ, R0 ;  /* 0x000000ffff4e7224 */ /* 0x000fe200078e0000 */
[-C--:B------:R-:W-:Y:S01]  /*15890*/  LEA.HI.X.SX32 R5, R9, R12.reuse, 0x1, P6 ;  /* 0x0000000c09057211 */ /* 0x080fe200030f0eff */
[----:B------:R-:W2:Y:S01]  /*158a0*/  LDCU UR5, c[0x0][0x3b0] ;  /* 0x00007600ff0577ac */ /* 0x000ea20008000800 */
[----:B0-----:R-:W-:Y:S01]  /*158b0*/  IMAD R8, R4, UR13, RZ ;  /* 0x0000000d04087c24 */ /* 0x001fe2000f8e02ff */
[C---:B------:R-:W-:Y:S01]  /*158c0*/  IADD3 R79, P6, PT, R7.reuse, R13, RZ ;  /* 0x0000000d074f7210 */ /* 0x040fe20007fde0ff */
[----:B------:R-:W-:Y:S01]  /*158d0*/  @P0 IMAD.MOV.U32 R4, RZ, RZ, R73 ;  /* 0x000000ffff040224 */ /* 0x000fe200078e0049 */
[----:B------:R-:W-:Y:S01]  /*158e0*/  STL [R1+0xfc4], R73 ;  /* 0x000fc44901007387 */ /* 0x000fe20000100800 */
[----:B------:R-:W-:Y:S01]  /*158f0*/  IMAD R6, R6, UR15, RZ ;  /* 0x0000000f06067c24 */ /* 0x000fe2000f8e02ff */
[----:B------:R-:W0:Y:S02]  /*15900*/  LDCU UR13, c[0x0][0x3b0] ;  /* 0x00007600ff0d77ac */ /* 0x000e240008000800 */
[----:B------:R1:W2:Y:S01]  /*15910*/  @P0 LDG.E.U8 R68, desc[UR20][R4.64] ;  /* 0x0000001404440981 */ /* 0x0002a2000c1e1100 */
[----:B------:R-:W-:Y:S01]  /*15920*/  IMAD.MOV.U32 R0, RZ, RZ, R92 ;  /* 0x000000ffff007224 */ /* 0x000fe200078e005c */
[----:B------:R-:W-:Y:S01]  /*15930*/  LEA.HI.X.SX32 R92, R7, R12, 0x1, P6 ;  /* 0x0000000c075c7211 */ /* 0x000fe200030f0eff */
[----:B------:R-:W0:Y:S01]  /*15940*/  LDCU UR15, c[0x0][0x3b0] ;  /* 0x00007600ff0f77ac */ /* 0x000e220008000800 */
[----:B------:R4:W-:Y:S04]  /*15950*/  STL [R1+0xfc0], R5 ;  /* 0x000fc00501007387 */ /* 0x0009e80000100800 */
[----:B------:R-:W-:Y:S01]  /*15960*/  STL [R1+0xfcc], R79 ;  /* 0x000fcc4f01007387 */ /* 0x000fe20000100800 */
[----:B-1----:R-:W-:-:S02]  /*15970*/  @P0 IMAD.MOV.U32 R4, RZ, RZ, R79 ;  /* 0x000000ffff040224 */ /* 0x002fc400078e004f */
[----:B----4-:R-:W-:-:S05]  /*15980*/  @P0 IMAD.MOV.U32 R5, RZ, RZ, R92 ;  /* 0x000000ffff050224 */ /* 0x010fca00078e005c */
[----:B------:R1:W4:Y:S01]  /*15990*/  @P0 LDG.E.U8 R74, desc[UR20][R4.64] ;  /* 0x00000014044a0981 */ /* 0x000322000c1e1100 */
[----:B------:R-:W-:-:S03]  /*159a0*/  PRMT R7, RZ, 0x7610, R7 ;  /* 0x00007610ff077816 */ /* 0x000fc60000000007 */
[----:B---3--:R3:W-:Y:S04]  /*159b0*/  STL [R1+0x1d58], R71 ;  /* 0x001d584701007387 */ /* 0x0087e80000100800 */
[----:B------:R0:W-:Y:S01]  /*159c0*/  STL [R1+0xfc8], R92 ;  /* 0x000fc85c01007387 */ /* 0x0001e20000100800 */
[----:B---3--:R-:W-:-:S04]  /*159d0*/  IADD3 R71, P6, PT, R6, R13, RZ ;  /* 0x0000000d06477210 */ /* 0x008fc80007fde0ff */
[----:B------:R-:W-:Y:S01]  /*159e0*/  LEA.HI.X.SX32 R73, R6, R12, 0x1, P6 ;  /* 0x0000000c06497211 */ /* 0x000fe200030f0eff */
[----:B------:R-:W-:Y:S01]  /*159f0*/  STL [R1+0xfd4], R71 ;  /* 0x000fd44701007387 */ /* 0x000fe20000100800 */
[----:B-1----:R-:W-:-:S03]  /*15a00*/  @P0 IMAD.MOV.U32 R4, RZ, RZ, R71 ;  /* 0x000000ffff040224 */ /* 0x002fc600078e0047 */
[----:B------:R-:W-:-:S05]  /*15a10*/  @P0 IMAD.MOV.U32 R5, RZ, RZ, R73 ;  /* 0x000000ffff050224 */ /* 0x000fca00078e0049 */
[----:B------:R1:W3:Y:S04]  /*15a20*/  @P0 LDG.E.U8 R70, desc[UR20][R4.64] ;  /* 0x0000001404460981 */ /* 0x0002e8000c1e1100 */
[----:B--2---:R2:W-:Y:S01]  /*15a30*/  STL [R1+0x1d54], R68 ;  /* 0x001d544401007387 */ /* 0x0045e20000100800 */
[----:B------:R-:W-:-:S03]  /*15a40*/  SEL R6, R14, R88, !P1 ;  /* 0x000000580e067207 */ /* 0x000fc60004800000 */
[----:B0-----:R-:W3:Y:S01]  /*15a50*/  LDL.LU R92, [R1+0x2ad8] ;  /* 0x002ad800015c7983 */ /* 0x001ee20000300800 */
[----:B--2---:R-:W-:Y:S01]  /*15a60*/  IADD3 R68, P6, PT, R8, R13, RZ ;  /* 0x0000000d08447210 */ /* 0x004fe20007fde0ff */
[----:B------:R-:W-:Y:S02]  /*15a70*/  IMAD R6, R6, UR5, RZ ;  /* 0x0000000506067c24 */ /* 0x000fe4000f8e02ff */
[----:B------:R-:W2:Y:S01]  /*15a80*/  LDL.LU R79, [R1+0x2ad4] ;  /* 0x002ad400014f7983 */ /* 0x000ea20000300800 */
[----:B------:R-:W-:Y:S01]  /*15a90*/  PRMT R9, RZ, 0x7610, R9 ;  /* 0x00007610ff097816 */ /* 0x000fe20000000009 */
[----:B------:R-:W0:Y:S01]  /*15aa0*/  LDCU UR5, c[0x0][0x3b0] ;  /* 0x00007600ff0577ac */ /* 0x000e220008000800 */
[----:B------:R-:W-:Y:S01]  /*15ab0*/  LEA.HI.X.SX32 R8, R8, R12, 0x1, P6 ;  /* 0x0000000c08087211 */ /* 0x000fe200030f0eff */
[----:B-1----:R-:W-:-:S04]  /*15ac0*/  @P0 IMAD.MOV.U32 R4, RZ, RZ, R68 ;  /* 0x000000ffff040224 */ /* 0x002fc800078e0044 */
[----:B------:R-:W-:-:S05]  /*15ad0*/  @P0 IMAD.MOV.U32 R5, RZ, RZ, R8 ;  /* 0x000000ffff050224 */ /* 0x000fca00078e0008 */
[----:B------:R1:W2:Y:S01]  /*15ae0*/  @P0 LDG.E.U8 R7, desc[UR20][R4.64] ;  /* 0x0000001404070981 */ /* 0x0002a2000c1e1100 */
[----:B------:R-:W-:-:S03]  /*15af0*/  ISETP.GT.U32.AND P6, PT, R15, R75, PT ;  /* 0x0000004b0f00720c */ /* 0x000fc60003fc4070 */
[----:B------:R-:W-:Y:S04]  /*15b00*/  STL [R1+0xfd0], R73 ;  /* 0x000fd04901007387 */ /* 0x000fe80000100800 */
[----:B------:R0:W-:Y:S06]  /*15b10*/  STL [R1+0xfdc], R68 ;  /* 0x000fdc4401007387 */ /* 0x0001ec0000100800 */
[----:B------:R-:W-:Y:S01]  /*15b20*/  @!P6 IMAD.IADD R75, R75, 0x1, -R15 ;  /* 0x000000014b4be824 */ /* 0x000fe200078e0a0f */
[----:B------:R4:W-:Y:S01]  /*15b30*/  STL [R1+0xfd8], R8 ;  /* 0x000fd80801007387 */ /* 0x0009e20000100800 */
[----:B0-----:R-:W-:-:S02]  /*15b40*/  IADD3 R68, P6, PT, R6, R13, RZ ;  /* 0x0000000d06447210 */ /* 0x001fc40007fde0ff */
[C---:B-1----:R-:W-:Y:S02]  /*15b50*/  SEL R4, R14.reuse, R89, !P1 ;  /* 0x000000590e047207 */ /* 0x042fe40004800000 */
[----:B------:R-:W-:-:S05]  /*15b60*/  SEL R5, R14, R90, !P1 ;  /* 0x0000005a0e057207 */ /* 0x000fca0004800000 */
[----:B----4-:R-:W-:Y:S01]  /*15b70*/  IMAD R8, R5, UR13, RZ ;  /* 0x0000000d05087c24 */ /* 0x010fe2000f8e02ff */
[----:B------:R-:W-:Y:S01]  /*15b80*/  PRMT R53, RZ, 0x7610, R53 ;  /* 0x00007610ff357816 */ /* 0x000fe20000000035 */
[----:B------:R-:W0:Y:S01]  /*15b90*/  LDCU UR13, c[0x0][0x3b0] ;  /* 0x00007600ff0d77ac */ /* 0x000e220008000800 */
[----:B--2---:R1:W-:Y:S04]  /*15ba0*/  STL [R1+0x1d48], R7 ;  /* 0x001d480701007387 */ /* 0x0043e80000100800 */
[----:B------:R-:W-:Y:S04]  /*15bb0*/  STL [R1+0x1d50], R74 ;  /* 0x001d504a01007387 */ /* 0x000fe80000100800 */
[----:B------:R-:W-:Y:S04]  /*15bc0*/  STL [R1+0xfe4], R68 ;  /* 0x000fe44401007387 */ /* 0x000fe80000100800 */
[----:B---3--:R2:W-:Y:S01]  /*15bd0*/  STL [R1+0x1d4c], R70 ;  /* 0x001d4c4601007387 */ /* 0x0085e20000100800 */
[----:B-1----:R-:W-:Y:S01]  /*15be0*/  IMAD R7, R4, UR6, RZ ;  /* 0x0000000604077c24 */ /* 0x002fe2000f8e02ff */
[----:B------:R-:W-:Y:S01]  /*15bf0*/  PRMT R46, RZ, 0x7610, R46 ;  /* 0x00007610ff2e7816 */ /* 0x000fe2000000002e */
[----:B------:R-:W-:Y:S01]  /*15c00*/  @P0 IMAD.MOV.U32 R4, RZ, RZ, R68 ;  /* 0x000000ffff040224 */ /* 0x000fe200078e0044 */
[----:B------:R-:W-:Y:S01]  /*15c10*/  PRMT R47, RZ, 0x7610, R47 ;  /* 0x00007610ff2f7816 */ /* 0x000fe2000000002f */
[----:B------:R-:W1:Y:S01]  /*15c20*/  LDCU UR6, c[0x0][0x3b0] ;  /* 0x00007600ff0677ac */ /* 0x000e620008000800 */
[----:B--2---:R-:W-:-:S05]  /*15c30*/  LEA.HI.X.SX32 R70, R6, R12, 0x1, P6 ;  /* 0x0000000c06467211 */ /* 0x004fca00030f0eff */
[----:B------:R-:W-:-:S05]  /*15c40*/  @P0 IMAD.MOV.U32 R5, RZ, RZ, R70 ;  /* 0x000000ffff050224 */ /* 0x000fca00078e0046 */
[----:B------:R2:W3:Y:S01]  /*15c50*/  @P0 LDG.E.U8 R9, desc[UR20][R4.64] ;  /* 0x0000001404090981 */ /* 0x0004e2000c1e1100 */
[C---:B------:R-:W-:Y:S02]  /*15c60*/  IADD3 R71, P6, PT, R7.reuse, R13, RZ ;  /* 0x0000000d07477210 */ /* 0x040fe40007fde0ff */
[C---:B------:R-:W-:Y:S01]  /*15c70*/  SEL R6, R14.reuse, R91, !P1 ;  /* 0x0000005b0e067207 */ /* 0x040fe20004800000 */
[----:B------:R-:W-:Y:S04]  /*15c80*/  STL [R1+0xfe0], R70 ;  /* 0x000fe04601007387 */ /* 0x000fe80000100800 */
[----:B------:R-:W4:Y:S01]  /*15c90*/  LDL R73, [R1+0x1f90] ;  /* 0x001f900001497983 */ /* 0x000f220000100800 */
[----:B--2---:R-:W-:Y:S02]  /*15ca0*/  SEL R4, R14, R92, !P1 ;  /* 0x0000005c0e047207 */ /* 0x004fe40004800000 */
[-C--:B------:R-:W-:Y:S01]  /*15cb0*/  LEA.HI.X.SX32 R5, R7, R12.reuse, 0x1, P6 ;  /* 0x0000000c07057211 */ /* 0x080fe200030f0eff */
[----:B------:R-:W-:Y:S01]  /*15cc0*/  STL [R1+0xfec], R71 ;  /* 0x000fec4701007387 */ /* 0x000fe20000100800 */
[----:B------:R-:W-:Y:S01]  /*15cd0*/  IADD3 R68, P6, PT, R8, R13, RZ ;  /* 0x0000000d08447210 */ /* 0x000fe20007fde0ff */
[----:B------:R-:W-:Y:S01]  /*15ce0*/  IMAD R7, R4, UR5, RZ ;  /* 0x0000000504077c24 */ /* 0x000fe2000f8e02ff */
[----:B------:R-:W2:Y:S01]  /*15cf0*/  LDCU UR5, c[0x0][0x3b0] ;  /* 0x00007600ff0577ac */ /* 0x000ea20008000800 */
[----:B------:R-:W-:Y:S01]  /*15d00*/  @P0 IMAD.MOV.U32 R4, RZ, RZ, R71 ;  /* 0x000000ffff040224 */ /* 0x000fe200078e0047 */
[----:B------:R-:W-:-:S02]  /*15d10*/  LEA.HI.X.SX32 R74, R8, R12, 0x1, P6 ;  /* 0x0000000c084a7211 */ /* 0x000fc400030f0eff */
[----:B------:R-:W-:Y:S02]  /*15d20*/  PRMT R8, RZ, 0x7610, R8 ;  /* 0x00007610ff087816 */ /* 0x000fe40000000008 */
[----:B------:R0:W2:Y:S02]  /*15d30*/  @P0 LDG.E.U8 R53, desc[UR20][R4.64] ;  /* 0x0000001404350981 */ /* 0x0000a4000c1e1100 */
[----:B0-----:R-:W-:Y:S02]  /*15d40*/  @P0 IMAD.MOV.U32 R4, RZ, RZ, R68 ;  /* 0x000000ffff040224 */ /* 0x001fe400078e0044 */
[----:B---3--:R0:W-:Y:S04]  /*15d50*/  STL [R1+0x1d3c], R9 ;  /* 0x001d3c0901007387 */ /* 0x0081e80000100800 */
[----:B------:R3:W-:Y:S01]  /*15d60*/  STL [R1+0xfe8], R5 ;  /* 0x000fe80501007387 */ /* 0x0007e20000100800 */
[----:B0-----:R-:W-:-:S02]  /*15d70*/  IMAD R9, R6, UR15, RZ ;  /* 0x0000000f06097c24 */ /* 0x001fc4000f8e02ff */
[----:B---3--:R-:W-:-:S03]  /*15d80*/  @P0 IMAD.MOV.U32 R5, RZ, RZ, R74 ;  /* 0x000000ffff050224 */ /* 0x008fc600078e004a */
[C---:B------:R-:W-:Y:S01]  /*15d90*/  IADD3 R70, P6, PT, R9.reuse, R13, RZ ;  /* 0x0000000d09467210 */ /* 0x040fe20007fde0ff */
[----:B------:R-:W-:Y:S01]  /*15da0*/  STL [R1+0xff4], R68 ;  /* 0x000ff44401007387 */ /* 0x000fe20000100800 */
[----:B------:R-:W-:Y:S01]  /*15db0*/  SEL R6, R14, R79, !P1 ;  /* 0x0000004f0e067207 */ /* 0x000fe20004800000 */
[----:B------:R-:W0:Y:S01]  /*15dc0*/  LDCU UR15, c[0x0][0x3b0] ;  /* 0x00007600ff0f77ac */ /* 0x000e220008000800 */
[----:B------:R-:W-:Y:S01]  /*15dd0*/  LEA.HI.X.SX32 R71, R9, R12, 0x1, P6 ;  /* 0x0000000c09477211 */ /* 0x000fe200030f0eff */
[----:B------:R3:W4:Y:S02]  /*15de0*/  @P0 LDG.E.U8 R8, desc[UR20][R4.64] ;  /* 0x0000001404080981 */ /* 0x000724000c1e1100 */
[----:B---3--:R-:W-:Y:S02]  /*15df0*/  @P0 IMAD.MOV.U32 R4, RZ, RZ, R70 ;  /* 0x000000ffff040224 */ /* 0x008fe400078e0046 */
[----:B------:R-:W-:-:S05]  /*15e00*/  @P0 IMAD.MOV.U32 R5, RZ, RZ, R71 ;  /* 0x000000ffff050224 */ /* 0x000fca00078e0047 */
[----:B------:R3:W4:Y:S04]  /*15e10*/  @P0 LDG.E.U8 R46, desc[UR20][R4.64] ;  /* 0x00000014042e0981 */ /* 0x000728000c1e1100 */
[----:B------:R0:W-:Y:S04]  /*15e20*/  STL [R1+0xff0], R74 ;  /* 0x000ff04a01007387 */ /* 0x0001e80000100800 */
[----:B------:R-:W-:Y:S04]  /*15e30*/  STL [R1+0xffc], R70 ;  /* 0x000ffc4601007387 */ /* 0x000fe80000100800 */
[----:B--2---:R2:W-:Y:S01]  /*15e40*/  STL [R1+0x1d38], R53 ;  /* 0x001d383501007387 */ /* 0x0045e20000100800 */
[----:B------:R-:W-:Y:S01]  /*15e50*/  IMAD R6, R6, UR16, RZ ;  /* 0x0000001006067c24 */ /* 0x000fe2000f8e02ff */
[----:B------:R-:W-:Y:S01]  /*15e60*/  PRMT R45, RZ, 0x7610, R45 ;  /* 0x00007610ff2d7816 */ /* 0x000fe2000000002d */
[----:B------:R-:W1:Y:S01]  /*15e70*/  LDCU.64 UR16, c[0x0][0x380] ;  /* 0x00007000ff1077ac */ /* 0x000e620008000a00 */
[----:B0-----:R-:W4:Y:S01]  /*15e80*/  LDL.LU R74, [R1+0x2ad0] ;  /* 0x002ad000014a7983 */ /* 0x001f220000300800 */
[----:B--2---:R-:W-:-:S03]  /*15e90*/  IADD3 R53, P6, PT, R7, R13, RZ ;  /* 0x0000000d07357210 */ /* 0x004fc60007fde0ff */
[----:B------:R0:W-:Y:S01]  /*15ea0*/  STL [R1+0xff8], R71 ;  /* 0x000ff84701007387 */ /* 0x0001e20000100800 */
[----:B------:R-:W-:-:S03]  /*15eb0*/  LEA.HI.X.SX32 R68, R7, R12, 0x1, P6 ;  /* 0x0000000c07447211 */ /* 0x000fc600030f0eff */
[----:B------:R-:W-:Y:S01]  /*15ec0*/  STL [R1+0x1004], R53 ;  /* 0x0010043501007387 */ /* 0x000fe20000100800 */
[----:B---3--:R-:W-:Y:S02]  /*15ed0*/  @P0 IMAD.MOV.U32 R4, RZ, RZ, R53 ;  /* 0x000000ffff040224 */ /* 0x008fe400078e0035 */
[----:B------:R-:W-:-:S05]  /*15ee0*/  @P0 IMAD.MOV.U32 R5, RZ, RZ, R68 ;  /* 0x000000ffff050224 */ /* 0x000fca00078e0044 */
[----:B------:R2:W3:Y:S01]  /*15ef0*/  @P0 LDG.E.U8 R47, desc[UR20][R4.64] ;  /* 0x00000014042f0981 */ /* 0x0004e2000c1e1100 */
[----:B------:R-:W-:-:S03]  /*15f00*/  PRMT R7, RZ, 0x7610, R7 ;  /* 0x00007610ff077816 */ /* 0x000fc60000000007 */
[----:B----4-:R4:W-:Y:S04]  /*15f10*/  STL [R1+0x1ce0], R8 ;  /* 0x001ce00801007387 */ /* 0x0109e80000100800 */
[----:B0-----:R-:W3:Y:S01]  /*15f20*/  LDL.LU R71, [R1+0x2acc] ;  /* 0x002acc0001477983 */ /* 0x001ee20000300800 */
[----:B----4-:R-:W-:-:S03]  /*15f30*/  IADD3 R8, P6, PT, R6, R13, RZ ;  /* 0x0000000d06087210 */ /* 0x010fc60007fde0ff */
[----:B------:R-:W-:Y:S04]  /*15f40*/  STL [R1+0x1000], R68 ;  /* 0x0010004401007387 */ /* 0x000fe80000100800 */
[----:B------:R-:W-:Y:S04]  /*15f50*/  STL [R1+0x100c], R8 ;  /* 0x00100c0801007387 */ /* 0x000fe80000100800 */
[----:B------:R0:W-:Y:S01]  /*15f60*/  STL [R1+0x1d34], R46 ;  /* 0x001d342e01007387 */ /* 0x0001e20000100800 */
[----:B--2---:R-:W-:Y:S01]  /*15f70*/  @P0 IMAD.MOV.U32 R4, RZ, RZ, R8 ;  /* 0x000000ffff040224 */ /* 0x004fe200078e0008 */
[----:B0-----:R-:W-:-:S05]  /*15f80*/  LEA.HI.X.SX32 R46, R6, R12, 0x1, P6 ;  /* 0x0000000c062e7211 */ /* 0x001fca00030f0eff */
[----:B------:R-:W-:Y:S01]  /*15f90*/  @P0 IMAD.MOV.U32 R5, RZ, RZ, R46 ;  /* 0x000000ffff050224 */ /* 0x000fe200078e002e */
[----:B------:R-:W-:Y:S02]  /*15fa0*/  ISETP.GE.AND P6, PT, R73, RZ, PT ;  /* 0x000000ff4900720c */ /* 0x000fe40003fc6270 */
[----:B------:R-:W2:Y:S04]  /*15fb0*/  LDL.LU R73, [R1+0x5a0] ;  /* 0x0005a00001497983 */ /* 0x000ea80000300800 */
[----:B------:R0:W4:Y:S01]  /*15fc0*/  @P0 LDG.E.U8 R7, desc[UR20][R4.64] ;  /* 0x0000001404070981 */ /* 0x000122000c1e1100 */
[----:B------:R-:W-:-:S03]  /*15fd0*/  SEL R6, R14, R74, !P1 ;  /* 0x0000004a0e067207 */ /* 0x000fc60004800000 */
[----:B------:R-:W-:Y:S02]  /*15fe0*/  STL [R1+0x1008], R46 ;  /* 0x0010082e01007387 */ /* 0x000fe40000100800 */
[----:B------:R-:W-:Y:S01]  /*15ff0*/  IMAD R6, R6, UR5, RZ ;  /* 0x0000000506067c24 */ /* 0x000fe2000f8e02ff */
[----:B------:R-:W-:Y:S01]  /*16000*/  PRMT R64, RZ, 0x7610, R64 ;  /* 0x00007610ff407816 */ /* 0x000fe20000000040 */
[----:B------:R-:W4:Y:S01]  /*16010*/  LDL.LU R68, [R1+0x5a4] ;  /* 0x0005a40001447983 */ /* 0x000f220000300800 */
[C---:B------:R-:W-:Y:S01]  /*16020*/  SEL R3, R14.reuse, R3, !P1 ;  /* 0x000000030e037207 */ /* 0x040fe20004800000 */
[----:B0-----:R-:W-:Y:S01]  /*16030*/  IMAD.MOV.U32 R4, RZ, RZ, R75 ;  /* 0x000000ffff047224 */ /* 0x001fe200078e004b */
[----:B------:R-:W-:Y:S01]  /*16040*/  SEL R5, R14, R29, !P1 ;  /* 0x0000001d0e057207 */ /* 0x000fe20004800000 */
[----:B------:R-:W4:Y:S01]  /*16050*/  LDL.LU R75, [R1+0x38] ;  /* 0x00003800014b7983 */ /* 0x000f220000300800 */
[----:B------:R-:W0:Y:S01]  /*16060*/  LDCU UR5, c[0x0][0x3b0] ;  /* 0x00007600ff0577ac */ /* 0x000e220008000800 */
[----:B------:R-:W-:-:S02]  /*16070*/  @!P6 IMAD.MOV R4, RZ, RZ, -R4 ;  /* 0x000000ffff04e224 */ /* 0x000fc400078e0a04 */
[----:B---3--:R3:W-:Y:S01]  /*16080*/  STL [R1+0x1d30], R47 ;  /* 0x001d302f01007387 */ /* 0x0087e20000100800 */
[----:B-1----:R-:W-:Y:S01]  /*16090*/  IMAD R5, R5, UR6, RZ ;  /* 0x0000000605057c24 */ /* 0x002fe2000f8e02ff */
[----:B------:R-:W-:Y:S01]  /*160a0*/  PRMT R69, RZ, 0x7610, R69 ;  /* 0x00007610ff457816 */ /* 0x000fe20000000045 */
[----:B------:R-:W-:Y:S01]  /*160b0*/  IMAD R8, R3, UR13, RZ ;  /* 0x0000000d03087c24 */ /* 0x000fe2000f8e02ff */
[----:B------:R-:W-:Y:S01]  /*160c0*/  SEL R4, R14, R4, !P1 ;  /* 0x000000040e047207 */ /* 0x000fe20004800000 */
[----:B------:R-:W1:Y:S01]  /*160d0*/  LDCU UR6, c[0x0][0x3b0] ;  /* 0x00007600ff0677ac */ /* 0x000e620008000800 */
[----:B------:R-:W0:Y:S01]  /*160e0*/  LDCU UR13, c[0x0][0x3b0] ;  /* 0x00007600ff0d77ac */ /* 0x000e220008000800 */
[----:B---3--:R-:W-:-:S04]  /*160f0*/  IADD3 R47, P6, PT, R6, R13, RZ ;  /* 0x0000000d062f7210 */ /* 0x008fc80007fde0ff */
[----:B------:R-:W-:Y:S01]  /*16100*/  LEA.HI.X.SX32 R53, R6, R12, 0x1, P6 ;  /* 0x0000000c06357211 */ /* 0x000fe200030f0eff */
[----:B------:R-:W-:Y:S01]  /*16110*/  STL [R1+0x1014], R47 ;  /* 0x0010142f01007387 */ /* 0x000fe20000100800 */
[----:B------:R-:W-:-:S03]  /*16120*/  IADD3 R70, P6, PT, R5, R13, RZ ;  /* 0x0000000d05467210 */ /* 0x000fc60007fde0ff */
[----:B------:R-:W-:Y:S01]  /*16130*/  STL [R1+0x1010], R53 ;  /* 0x0010103501007387 */ /* 0x000fe20000100800 */
[----:B--2---:R-:W-:Y:S02]  /*16140*/  SEL R6, R14, R73, !P1 ;  /* 0x000000490e067207 */ /* 0x004fe40004800000 */
[----:B------:R-:W-:Y:S01]  /*16150*/  LEA.HI.X.SX32 R73, R5, R12, 0x1, P6 ;  /* 0x0000000c05497211 */ /* 0x000fe200030f0eff */
[----:B----4-:R2:W-:Y:S01]  /*16160*/  STL [R1+0x1d2c], R7 ;  /* 0x001d2c0701007387 */ /* 0x0105e20000100800 */
[----:B------:R-:W-:Y:S02]  /*16170*/  @P0 IMAD.MOV.U32 R5, RZ, RZ, R53 ;  /* 0x000000ffff050224 */ /* 0x000fe400078e0035 */
[----:B--2---:R-:W-:Y:S01]  /*16180*/  IMAD R7, R4, UR15, RZ ;  /* 0x0000000f04077c24 */ /* 0x004fe2000f8e02ff */
[----:B------:R-:W-:Y:S01]  /*16190*/  IADD3 R46, P6, PT, R8, R13, RZ ;  /* 0x0000000d082e7210 */ /* 0x000fe20007fde0ff */
[----:B------:R-:W-:Y:S01]  /*161a0*/  @P0 IMAD.MOV.U32 R4, RZ, RZ, R47 ;  /* 0x000000ffff040224 */ /* 0x000fe200078e002f */
[----:B------:R-:W-:Y:S01]  /*161b0*/  STL [R1+0x1774], R70 ;  /* 0x0017744601007387 */ /* 0x000fe20000100800 */
[----:B0-----:R-:W-:Y:S01]  /*161c0*/  IMAD R6, R6, UR5, RZ ;  /* 0x0000000506067c24 */ /* 0x001fe2000f8e02ff */
[----:B------:R-:W-:Y:S01]  /*161d0*/  SEL R3, R14, R68, !P1 ;  /* 0x000000440e037207 */ /* 0x000fe20004800000 */
[----:B------:R-:W0:Y:S01]  /*161e0*/  LDCU UR5, c[0x0][0x3b0] ;  /* 0x00007600ff0577ac */ /* 0x000e220008000800 */
[----:B------:R2:W3:Y:S01]  /*161f0*/  @P0 LDG.E.U8 R45, desc[UR20][R4.64] ;  /* 0x00000014042d0981 */ /* 0x0004e2000c1e1100 */
[----:B------:R-:W-:Y:S01]  /*16200*/  PRMT R71, RZ, 0x7610, R71 ;  /* 0x00007610ff477816 */ /* 0x000fe20000000047 */
[----:B------:R-:W4:Y:S01]  /*16210*/  LDCU UR15, c[0x0][0x3b0] ;  /* 0x00007600ff0f77ac */ /* 0x000f220008000800 */
[----:B--2---:R-:W-:-:S02]  /*16220*/  @P0 IMAD.MOV.U32 R4, RZ, RZ, R70 ;  /* 0x000000ffff040224 */ /* 0x004fc400078e0046 */
[----:B------:R-:W-:-:S05]  /*16230*/  @P0 IMAD.MOV.U32 R5, RZ, RZ, R73 ;  /* 0x000000ffff050224 */ /* 0x000fca00078e0049 */
[----:B------:R2:W4:Y:S04]  /*16240*/  @P0 LDG.E.U8 R64, desc[UR20][R4.64] ;  /* 0x0000001404400981 */ /* 0x000528000c1e1100 */
[----:B------:R-:W-:Y:S04]  /*16250*/  STL [R1+0x1018], R73 ;  /* 0x0010184901007387 */ /* 0x000fe80000100800 */
[----:B------:R-:W-:Y:S01]  /*16260*/  STL [R1+0x1794], R46 ;  /* 0x0017942e01007387 */ /* 0x000fe20000100800 */
[----:B--2---:R-:W-:-:S03]  /*16270*/  @P0 IMAD.MOV.U32 R4, RZ, RZ, R46 ;  /* 0x000000ffff040224 */ /* 0x004fc600078e002e */
[----:B---3--:R2:W-:Y:S02]  /*16280*/  STL [R1+0x1d28], R45 ;  /* 0x001d282d01007387 */ /* 0x0085e40000100800 */
[----:B--2---:R-:W-:Y:S02]  /*16290*/  LEA.HI.X.SX32 R45, R8, R12, 0x1, P6 ;  /* 0x0000000c082d7211 */ /* 0x004fe400030f0eff */
[----:B------:R-:W-:-:S04]  /*162a0*/  IADD3 R53, P6, PT, R7, R13, RZ ;  /* 0x0000000d07357210 */ /* 0x000fc80007fde0ff */
[-C--:B------:R-:W-:Y:S01]  /*162b0*/  LEA.HI.X.SX32 R47, R7, R12.reuse, 0x1, P6 ;  /* 0x0000000c072f7211 */ /* 0x080fe200030f0eff */
[----:B------:R2:W-:Y:S01]  /*162c0*/  STL [R1+0x1790], R45 ;  /* 0x0017902d01007387 */ /* 0x0005e20000100800 */
[CC--:B------:R-:W-:Y:S01]  /*162d0*/  IADD3 R68, P6, PT, R6.reuse, R13.reuse, RZ ;  /* 0x0000000d06447210 */ /* 0x0c0fe20007fde0ff */
[----:B------:R-:W-:Y:S02]  /*162e0*/  @P0 IMAD.MOV.U32 R5, RZ, RZ, R45 ;  /* 0x000000ffff050224 */ /* 0x000fe400078e002d */
[----:B------:R-:W-:Y:S04]  /*162f0*/  STL [R1+0x179c], R53 ;  /* 0x00179c3501007387 */ /* 0x000fe80000100800 */
[----:B------:R-:W-:Y:S04]  /*16300*/  STL [R1+0x1798], R47 ;  /* 0x0017982f01007387 */ /* 0x000fe80000100800 */
[----:B------:R-:W3:Y:S04]  /*16310*/  LDL.LU R8, [R1+0x5ac] ;  /* 0x0005ac0001087983 */ /* 0x000ee80000300800 */
[----:B------:R-:W-:Y:S04]  /*16320*/  STL [R1+0x17a4], R68 ;  /* 0x0017a44401007387 */ /* 0x000fe80000100800 */
[----:B------:R-:W3:Y:S04]  /*16330*/  LDL.LU R73, [R1+0x5b0] ;  /* 0x0005b00001497983 */ /* 0x000ee80000300800 */
[----:B----4-:R4:W-:Y:S04]  /*16340*/  STL [R1+0x1d20], R64 ;  /* 0x001d204001007387 */ /* 0x0109e80000100800 */
[----:B--2---:R-:W2:Y:S04]  /*16350*/  LDL.LU R45, [R1+0x2ac8] ;  /* 0x002ac800012d7983 */ /* 0x004ea80000300800 */
[----:B------:R0:W2:Y:S04]  /*16360*/  @P0 LDG.E.U8 R69, desc[UR20][R4.64] ;  /* 0x0000001404450981 */ /* 0x0000a8000c1e1100 */
[----:B------:R-:W3:Y:S04]  /*16370*/  LDL.LU R46, [R1+0x2ac4] ;  /* 0x002ac400012e7983 */ /* 0x000ee80000300800 */
[----:B------:R-:W3:Y:S01]  /*16380*/  LDL.LU R5, [R1+0x5a8] ;  /* 0x0005a80001057983 */ /* 0x000ee20000300800 */
[----:B-1----:R-:W-:Y:S01]  /*16390*/  IMAD R3, R3, UR6, RZ ;  /* 0x0000000603037c24 */ /* 0x002fe2000f8e02ff */
[----:B----4-:R-:W-:Y:S01]  /*163a0*/  LEA.HI.X.SX32 R64, R6, R12, 0x1, P6 ;  /* 0x0000000c06407211 */ /* 0x010fe200030f0eff */
[----:B0-----:R-:W-:Y:S01]  /*163b0*/  @P0 IMAD.MOV.U32 R4, RZ, RZ, R53 ;  /* 0x000000ffff040224 */ /* 0x001fe200078e0035 */
[----:B------:R-:W-:Y:S01]  /*163c0*/  PRMT R7, RZ, 0x7610, R7 ;  /* 0x00007610ff077816 */ /* 0x000fe20000000007 */
[----:B------:R-:W0:Y:S01]  /*163d0*/  LDCU UR6, c[0x0][0x3b0] ;  /* 0x00007600ff0677ac */ /* 0x000e220008000800 */
[----:B------:R-:W-:Y:S01]  /*163e0*/  IADD3 R70, P6, PT, R3, R13, RZ ;  /* 0x0000000d03467210 */ /* 0x000fe20007fde0ff */
[----:B------:R-:W-:Y:S04]  /*163f0*/  STL [R1+0x17a0], R64 ;  /* 0x0017a04001007387 */ /* 0x000fe80000100800 */
[----:B------:R-:W-:Y:S01]  /*16400*/  STL [R1+0x17ac], R70 ;  /* 0x0017ac4601007387 */ /* 0x000fe20000100800 */
[----:B------:R-:W-:-:S03]  /*16410*/  PRMT R6, RZ, 0x7610, R6 ;  /* 0x00007610ff067816 */ /* 0x000fc60000000006 */
[----:B--2---:R1:W-:Y:S02]  /*16420*/  STL [R1+0x1d1c], R69 ;  /* 0x001d1c4501007387 */ /* 0x0043e40000100800 */
[----:B-1----:R-:W-:Y:S02]  /*16430*/  LEA.HI.X.SX32 R69, R3, R12, 0x1, P6 ;  /* 0x0000000c03457211 */ /* 0x002fe400030f0eff */
[----:B---3--:R-:W-:Y:S01]  /*16440*/  SEL R3, R14, R5, !P1 ;  /* 0x000000050e037207 */ /* 0x008fe20004800000 */
[----:B------:R-:W-:-:S05]  /*16450*/  @P0 IMAD.MOV.U32 R5, RZ, RZ, R47 ;  /* 0x000000ffff050224 */ /* 0x000fca00078e002f */
[----:B------:R1:W2:Y:S02]  /*16460*/  @P0 LDG.E.U8 R71, desc[UR20][R4.64] ;  /* 0x0000001404470981 */ /* 0x0002a4000c1e1100 */
[----:B-1----:R-:W-:Y:S02]  /*16470*/  @P0 IMAD.MOV.U32 R4, RZ, RZ, R68 ;  /* 0x000000ffff040224 */ /* 0x002fe400078e0044 */
[----:B------:R-:W-:-:S05]  /*16480*/  @P0 IMAD.MOV.U32 R5, RZ, RZ, R64 ;  /* 0x000000ffff050224 */ /* 0x000fca00078e0040 */
[----:B------:R1:W3:Y:S04]  /*16490*/  @P0 LDG.E.U8 R6, desc[UR20][R4.64] ;  /* 0x0000001404060981 */ /* 0x0002e8000c1e1100 */
[----:B------:R-:W-:Y:S04]  /*164a0*/  STL [R1+0x17a8], R69 ;  /* 0x0017a84501007387 */ /* 0x000fe80000100800 */
[----:B------:R-:W4:Y:S01]  /*164b0*/  LDL.LU R47, [R1+0x2ac0] ;  /* 0x002ac000012f7983 */ /* 0x000f220000300800 */
[----:B-1----:R-:W-:Y:S02]  /*164c0*/  @P0 IMAD.MOV.U32 R4, RZ, RZ, R70 ;  /* 0x000000ffff040224 */ /* 0x002fe400078e0046 */
[----:B------:R-:W-:Y:S01]  /*164d0*/  @P0 IMAD.MOV.U32 R5, RZ, RZ, R69 ;  /* 0x000000ffff050224 */ /* 0x000fe200078e0045 */
[----:B------:R-:W4:Y:S04]  /*164e0*/  LDL.LU R53, [R1+0x2abc] ;  /* 0x002abc0001357983 */ /* 0x000f280000300800 */
[----:B------:R1:W4:Y:S04]  /*164f0*/  @P0 LDG.E.U8 R7, desc[UR20][R4.64] ;  /* 0x0000001404070981 */ /* 0x000328000c1e1100 */
[----:B--2---:R2:W-:Y:S04]  /*16500*/  STL [R1+0x1d18], R71 ;  /* 0x001d184701007387 */ /* 0x0045e80000100800 */
[----:B--2---:R-:W2:Y:S04]  /*16510*/  LDL.LU R71, [R1+0x5b4] ;  /* 0x0005b40001477983 */ /* 0x004ea80000300800 */
[----:B------:R-:W2:Y:S04]  /*16520*/  LDL.LU R64, [R1+0x2ab8] ;  /* 0x002ab80001407983 */ /* 0x000ea80000300800 */
[----:B------:R-:W2:Y:S04]  /*16530*/  LDL.LU R68, [R1+0x2ab4] ;  /* 0x002ab40001447983 */ /* 0x000ea80000300800 */
[----:B---3--:R3:W-:Y:S04]  /*16540*/  STL [R1+0x1cc4], R6 ;  /* 0x001cc40601007387 */ /* 0x0087e80000100800 */
[----:B------:R-:W2:Y:S04]  /*16550*/  LDL.LU R69, [R1+0x2ab0] ;  /* 0x002ab00001457983 */ /* 0x000ea80000300800 */
[----:B------:R-:W2:Y:S01]  /*16560*/  LDL.LU R70, [R1+0x2aac] ;  /* 0x002aac0001467983 */ /* 0x000ea20000300800 */
[----:B------:R-:W-:Y:S01]  /*16570*/  ISETP.GT.U32.AND P6, PT, R15, R75, PT ;  /* 0x0000004b0f00720c */ /* 0x000fe20003fc4070 */
[----:B---3--:R-:W-:Y:S01]  /*16580*/  IMAD R6, R3, UR5, RZ ;  /* 0x0000000503067c24 */ /* 0x008fe2000f8e02ff */
[----:B------:R-:W-:-:S02]  /*16590*/  SEL R3, R14, R8, !P1 ;  /* 0x000000080e037207 */ /* 0x000fc40004800000 */
[----:B-1----:R-:W-:Y:S01]  /*165a0*/  SEL R4, R14, R73, !P1 ;  /* 0x000000490e047207 */ /* 0x002fe20004800000 */
[----:B----4-:R0:W-:Y:S01]  /*165b0*/  STL [R1+0x1d14], R7 ;  /* 0x001d140701007387 */ /* 0x0101e20000100800 */
[----:B------:R-:W1:Y:S07]  /*165c0*/  LDCU UR5, c[0x0][0x3b0] ;  /* 0x00007600ff0577ac */ /* 0x000e6e0008000800 */
[----:B------:R-:W-:Y:S01]  /*165d0*/  @!P6 IMAD.IADD R75, R75, 0x1, -R15 ;  /* 0x000000014b4be824 */ /* 0x000fe200078e0a0f */
[CC--:B------:R-:W-:Y:S01]  /*165e0*/  IADD3 R5, P6, PT, R6.reuse, R13.reuse, RZ ;  /* 0x0000000d06057210 */ /* 0x0c0fe20007fde0ff */
[----:B0-----:R-:W-:Y:S01]  /*165f0*/  IMAD R7, R3, UR6, RZ ;  /* 0x0000000603077c24 */ /* 0x001fe2000f8e02ff */
[----:B------:R-:W0:Y:S02]  /*16600*/  LDCU UR6, c[0x0][0x3b0] ;  /* 0x00007600ff0677ac */ /* 0x000e240008000800 */
[----:B------:R-:W-:Y:S01]  /*16610*/  LEA.HI.X.SX32 R73, R6, R12, 0x1, P6 ;  /* 0x0000000c06497211 */ /* 0x000fe200030f0eff */
[----:B------:R-:W-:Y:S01]  /*16620*/  IMAD R6, R4, UR13, RZ ;  /* 0x0000000d04067c24 */ /* 0x000fe2000f8e02ff */
[----:B------:R3:W-:Y:S01]  /*16630*/  STL [R1+0x17b4], R5 ;  /* 0x0017b40501007387 */ /* 0x0007e20000100800 */
[----:B------:R-:W-:Y:S01]  /*16640*/  @P0 IMAD.MOV.U32 R4, RZ, RZ, R5 ;  /* 0x000000ffff040224 */ /* 0x000fe200078e0005 */
[----:B------:R-:W-:Y:S01]  /*16650*/  IADD3 R8, P6, PT, R7, R13, RZ ;  /* 0x0000000d07087210 */ /* 0x000fe20007fde0ff */
[----:B------:R-:W4:Y:S01]  /*16660*/  LDCU UR13, c[0x0][0x3b0] ;  /* 0x00007600ff0d77ac */ /* 0x000f220008000800 */
[----:B---3--:R-:W-:Y:S01]  /*16670*/  @P0 IMAD.MOV.U32 R5, RZ, RZ, R73 ;  /* 0x000000ffff050224 */ /* 0x008fe200078e0049 */
[----:B------:R3:W-:Y:S04]  /*16680*/  STL [R1+0x17b0], R73 ;  /* 0x0017b04901007387 */ /* 0x0007e80000100800 */
[----:B------:R-:W-:Y:S04]  /*16690*/  STL [R1+0x17bc], R8 ;  /* 0x0017bc0801007387 */ /* 0x000fe80000100800 */
[----:B---3--:R-:W3:Y:S01]  /*166a0*/  LDL.LU R73, [R1+0x5c0] ;  /* 0x0005c00001497983 */ /* 0x008ee20000300800 */
[----:B--2---:R-:W-:-:S06]  /*166b0*/  PRMT R69, RZ, 0x7610, R69 ;  /* 0x00007610ff457816 */ /* 0x004fcc0000000045 */
[----:B------:R2:W3:Y:S02]  /*166c0*/  @P0 LDG.E.U8 R69, desc[UR20][R4.64] ;  /* 0x0000001404450981 */ /* 0x0004e4000c1e1100 */
[----:B--2---:R-:W-:Y:S01]  /*166d0*/  IMAD.MOV.U32 R5, RZ, RZ, R8 ;  /* 0x000000ffff057224 */ /* 0x004fe200078e0008 */
[----:B------:R-:W-:-:S04]  /*166e0*/  LEA.HI.X.SX32 R4, R7, R12, 0x1, P6 ;  /* 0x0000000c07047211 */ /* 0x000fc800030f0eff */
[-C--:B------:R-:W-:Y:S01]  /*166f0*/  @P0 LOP3.LUT R5, R5, R4.reuse, RZ, 0x3c, !PT ;  /* 0x0000000405050212 */ /* 0x080fe200078e3cff */
[----:B------:R2:W-:Y:S01]  /*16700*/  STL [R1+0x17b8], R4 ;  /* 0x0017b80401007387 */ /* 0x0005e20000100800 */
[----:B------:R-:W-:Y:S02]  /*16710*/  PRMT R70, RZ, 0x7610, R70 ;  /* 0x00007610ff467816 */ /* 0x000fe40000000046 */
[----:B--2---:R-:W-:-:S04]  /*16720*/  @P0 LOP3.LUT R4, R5, R4, RZ, 0x3c, !PT ;  /* 0x0000000405040212 */ /* 0x004fc800078e3cff */
[----:B------:R-:W-:-:S05]  /*16730*/  @P0 LOP3.LUT R5, R5, R4, RZ, 0x3c, !PT ;  /* 0x0000000405050212 */ /* 0x000fca00078e3cff */
[----:B------:R2:W4:Y:S01]  /*16740*/  @P0 LDG.E.U8 R70, desc[UR20][R4.64] ;  /* 0x0000001404460981 */ /* 0x000522000c1e1100 */
[----:B------:R-:W-:Y:S02]  /*16750*/  SEL R3, R14, R71, !P1 ;  /* 0x000000470e037207 */ /* 0x000fe40004800000 */
[----:B------:R-:W-:-:S03]  /*16760*/  IADD3 R71, P6, PT, R6, R13, RZ ;  /* 0x0000000d06477210 */ /* 0x000fc60007fde0ff */
[----:B-1----:R-:W-:Y:S01]  /*16770*/  IMAD R8, R3, UR5, RZ ;  /* 0x0000000503087c24 */ /* 0x002fe2000f8e02ff */
[----:B------:R-:W-:Y:S01]  /*16780*/  PRMT R7, RZ, 0x7610, R7 ;  /* 0x00007610ff077816 */ /* 0x000fe20000000007 */
[----:B------:R-:W4:Y:S01]  /*16790*/  LDL.LU R3, [R1+0x5b8] ;  /* 0x0005b80001037983 */ /* 0x000f220000300800 */
[----:B------:R-:W1:Y:S03]  /*167a0*/  LDCU UR5, c[0x0][0x3b0] ;  /* 0x00007600ff0577ac */ /* 0x000e660008000800 */
[----:B------:R-:W-:Y:S01]  /*167b0*/  STL [R1+0x17c4], R71 ;  /* 0x0017c44701007387 */ /* 0x000fe20000100800 */
[----:B--2---:R-:W-:-:S03]  /*167c0*/  @P0 IMAD.MOV.U32 R4, RZ, RZ, R71 ;  /* 0x000000ffff040224 */ /* 0x004fc600078e0047 */
[----:B---3--:R2:W-:Y:S02]  /*167d0*/  STL [R1+0x1d10], R69 ;  /* 0x001d104501007387 */ /* 0x0085e40000100800 */
[----:B--2---:R-:W-:Y:S02]  /*167e0*/  LEA.HI.X.SX32 R69, R6, R12, 0x1, P6 ;  /* 0x0000000c06457211 */ /* 0x004fe400030f0eff */
[----:B------:R-:W2:Y:S03]  /*167f0*/  LDL.LU R6, [R1+0x5bc] ;  /* 0x0005bc0001067983 */ /* 0x000ea60000300800 */
[----:B------:R-:W-:Y:S01]  /*16800*/  @P0 IMAD.MOV.U32 R5, RZ, RZ, R69 ;  /* 0x000000ffff050224 */ /* 0x000fe200078e0045 */
[----:B------:R3:W-:Y:S04]  /*16810*/  STL [R1+0x17c0], R69 ;  /* 0x0017c04501007387 */ /* 0x0007e80000100800 */
[----:B------:R0:W2:Y:S04]  /*16820*/  @P0 LDG.E.U8 R7, desc[UR20][R4.64] ;  /* 0x0000001404070981 */ /* 0x0000a8000c1e1100 */
[----:B----4-:R4:W-:Y:S04]  /*16830*/  STL [R1+0x1d0c], R70 ;  /* 0x001d0c4601007387 */ /* 0x0109e80000100800 */
[----:B---3--:R-:W3:Y:S04]  /*16840*/  LDL.LU R69, [R1+0x2aa8] ;  /* 0x002aa80001457983 */ /* 0x008ee80000300800 */
[----:B------:R-:W3:Y:S01]  /*16850*/  LDL.LU R71, [R1+0x2aa4] ;  /* 0x002aa40001477983 */ /* 0x000ee20000300800 */
[----:B----4-:R-:W-:-:S04]  /*16860*/  IADD3 R70, P6, PT, R8, R13, RZ ;  /* 0x0000000d08467210 */ /* 0x010fc80007fde0ff */
[----:B0-----:R-:W-:Y:S01]  /*16870*/  LEA.HI.X.SX32 R5, R8, R12, 0x1, P6 ;  /* 0x0000000c08057211 */ /* 0x001fe200030f0eff */
[----:B------:R-:W-:Y:S01]  /*16880*/  @P0 IMAD.MOV.U32 R4, RZ, RZ, R70 ;  /* 0x000000ffff040224 */ /* 0x000fe200078e0046 */
[----:B------:R-:W-:-:S06]  /*16890*/  PRMT R8, RZ, 0x7610, R8 ;  /* 0x00007610ff087816 */ /* 0x000fcc0000000008 */
[----:B------:R0:W4:Y:S01]  /*168a0*/  @P0 LDG.E.U8 R8, desc[UR20][R4.64] ;  /* 0x0000001404080981 */ /* 0x000122000c1e1100 */
[----:B------:R-:W-:-:S03]  /*168b0*/  SEL R3, R14, R3, !P1 ;  /* 0x000000030e037207 */ /* 0x000fc60004800000 */
[----:B--2---:R2:W-:Y:S02]  /*168c0*/  STL [R1+0x1d08], R7 ;  /* 0x001d080701007387 */ /* 0x0045e40000100800 */
[----:B--2---:R-:W-:Y:S02]  /*168d0*/  IMAD R7, R3, UR15, RZ ;  /* 0x0000000f03077c24 */ /* 0x004fe4000f8e02ff */
[----:B------:R2:W-:Y:S01]  /*168e0*/  STL [R1+0x17cc], R70 ;  /* 0x0017cc4601007387 */ /* 0x0005e20000100800 */
[----:B------:R-:W-:Y:S01]  /*168f0*/  SEL R6, R14, R6, !P1 ;  /* 0x000000060e067207 */ /* 0x000fe20004800000 */
[----:B------:R-:W1:Y:S01]  /*16900*/  LDCU UR15, c[0x0][0x3b0] ;  /* 0x00007600ff0f77ac */ /* 0x000e620008000800 */
[C---:B------:R-:W-:Y:S01]  /*16910*/  IADD3 R3, P6, PT, R7.reuse, R13, RZ ;  /* 0x0000000d07037210 */ /* 0x040fe20007fde0ff */
[----:B------:R3:W-:Y:S03]  /*16920*/  STL [R1+0x17c8], R5 ;  /* 0x0017c80501007387 */ /* 0x0007e60000100800 */
[----:B0-----:R-:W-:Y:S01]  /*16930*/  LEA.HI.X.SX32 R4, R7, R12, 0x1, P6 ;  /* 0x0000000c07047211 */ /* 0x001fe200030f0eff */
[----:B--2---:R-:W2:Y:S01]  /*16940*/  LDL.LU R70, [R1+0x2aa0] ;  /* 0x002aa00001467983 */ /* 0x004ea20000300800 */
[----:B---3--:R-:W-:-:S03]  /*16950*/  IMAD.MOV.U32 R5, RZ, RZ, R3 ;  /* 0x000000ffff057224 */ /* 0x008fc600078e0003 */
[----:B------:R-:W-:Y:S02]  /*16960*/  STL [R1+0x17d4], R3 ;  /* 0x0017d40301007387 */ /* 0x000fe40000100800 */
[----:B------:R-:W-:Y:S02]  /*16970*/  @P0 LOP3.LUT R5, R5, R4, RZ, 0x3c, !PT ;  /* 0x0000000405050212 */ /* 0x000fe400078e3cff */
[----:B----4-:R-:W-:Y:S04]  /*16980*/  STL [R1+0x1d04], R8 ;  /* 0x001d040801007387 */ /* 0x010fe80000100800 */
[----:B------:R-:W3:Y:S04]  /*16990*/  LDL.LU R7, [R1+0x5c4] ;  /* 0x0005c40001077983 */ /* 0x000ee80000300800 */
[----:B------:R0:W-:Y:S01]  /*169a0*/  STL [R1+0x17d0], R4 ;  /* 0x0017d00401007387 */ /* 0x0001e20000100800 */
[----:B------:R-:W-:-:S02]  /*169b0*/  PRMT R71, RZ, 0x7610, R71 ;  /* 0x00007610ff477816 */ /* 0x000fc40000000047 */
[----:B0-----:R-:W-:-:S04]  /*169c0*/  @P0 LOP3.LUT R4, R5, R4, RZ, 0x3c, !PT ;  /* 0x0000000405040212 */ /* 0x001fc800078e3cff */
[----:B------:R-:W-:-:S05]  /*169d0*/  @P0 LOP3.LUT R5, R5, R4, RZ, 0x3c, !PT ;  /* 0x0000000405050212 */ /* 0x000fca00078e3cff */
[----:B------:R0:W4:Y:S01]  /*169e0*/  @P0 LDG.E.U8 R71, desc[UR20][R4.64] ;  /* 0x0000001404470981 */ /* 0x000122000c1e1100 */
[----:B------:R-:W-:Y:S01]  /*169f0*/  IMAD R8, R6, UR6, RZ ;  /* 0x0000000606087c24 */ /* 0x000fe2000f8e02ff */
[----:B------:R-:W-:Y:S01]  /*16a00*/  SEL R3, R14, R73, !P1 ;  /* 0x000000490e037207 */ /* 0x000fe20004800000 */
[----:B------:R-:W1:Y:S03]  /*16a10*/  LDCU UR6, c[0x0][0x3b0] ;  /* 0x00007600ff0677ac */ /* 0x000e660008000800 */
[----:B------:R-:W-:-:S04]  /*16a20*/  IADD3 R73, P6, PT, R8, R13, RZ ;  /* 0x0000000d08497210 */ /* 0x000fc80007fde0ff */
[----:B0-----:R-:W-:-:S05]  /*16a30*/  LEA.HI.X.SX32 R4, R8, R12, 0x1, P6 ;  /* 0x0000000c08047211 */ /* 0x001fca00030f0eff */
[----:B------:R-:W-:Y:S01]  /*16a40*/  @P0 IMAD.MOV.U32 R5, RZ, RZ, R4 ;  /* 0x000000ffff050224 */ /* 0x000fe200078e0004 */
[----:B--2---:R-:W-:Y:S01]  /*16a50*/  PRMT R70, RZ, 0x7610, R70 ;  /* 0x00007610ff467816 */ /* 0x004fe20000000046 */
[----:B----4-:R0:W-:Y:S04]  /*16a60*/  STL [R1+0x1cfc], R71 ;  /* 0x001cfc4701007387 */ /* 0x0101e80000100800 */
[----:B0-----:R-:W2:Y:S04]  /*16a70*/  LDL.LU R71, [R1+0x5cc] ;  /* 0x0005cc0001477983 */ /* 0x001ea80000300800 */
[----:B------:R-:W-:Y:S04]  /*16a80*/  STL [R1+0x17dc], R73 ;  /* 0x0017dc4901007387 */ /* 0x000fe80000100800 */
[----:B------:R0:W-:Y:S02]  /*16a90*/  STL [R1+0x17d8], R4 ;  /* 0x0017d80401007387 */ /* 0x0001e40000100800 */
[----:B0-----:R-:W-:-:S05]  /*16aa0*/  @P0 IMAD.MOV.U32 R4, RZ, RZ, R73 ;  /* 0x000000ffff040224 */ /* 0x001fca00078e0049 */
[----:B------:R0:W4:Y:S01]  /*16ab0*/  @P0 LDG.E.U8 R70, desc[UR20][R4.64] ;  /* 0x0000001404460981 */ /* 0x000122000c1e1100 */
[----:B------:R-:W-:Y:S01]  /*16ac0*/  IMAD R6, R3, UR13, RZ ;  /* 0x0000000d03067c24 */ /* 0x000fe2000f8e02ff */
[----:B------:R-:W-:Y:S01]  /*16ad0*/  PRMT R46, RZ, 0x7610, R46 ;  /* 0x00007610ff2e7816 */ /* 0x000fe2000000002e */
[----:B------:R-:W2:Y:S03]  /*16ae0*/  LDCU UR13, c[0x0][0x3b0] ;  /* 0x00007600ff0d77ac */ /* 0x000ea60008000800 */
[----:B------:R-:W-:-:S04]  /*16af0*/  IADD3 R8, P6, PT, R6, R13, RZ ;  /* 0x0000000d06087210 */ /* 0x000fc80007fde0ff */
[----:B------:R-:W-:Y:S01]  /*16b00*/  LEA.HI.X.SX32 R6, R6, R12, 0x1, P6 ;  /* 0x0000000c06067211 */ /* 0x000fe200030f0eff */
[----:B0-----:R-:W-:Y:S01]  /*16b10*/  @P0 IMAD.MOV.U32 R4, RZ, RZ, R8 ;  /* 0x000000ffff040224 */ /* 0x001fe200078e0008 */
[----:B---3--:R-:W-:-:S03]  /*16b20*/  SEL R3, R14, R7, !P1 ;  /* 0x000000070e037207 */ /* 0x008fc60004800000 */
[----:B------:R-:W-:Y:S02]  /*16b30*/  IMAD.MOV.U32 R5, RZ, RZ, R6 ;  /* 0x000000ffff057224 */ /* 0x000fe400078e0006 */
[----:B-1----:R-:W-:Y:S01]  /*16b40*/  IMAD R7, R3, UR5, RZ ;  /* 0x0000000503077c24 */ /* 0x002fe2000f8e02ff */
[----:B------:R-:W-:Y:S01]  /*16b50*/  PRMT R53, RZ, 0x7610, R53 ;  /* 0x00007610ff357816 */ /* 0x000fe20000000035 */
[----:B------:R-:W3:Y:S01]  /*16b60*/  LDL.LU R3, [R1+0x5c8] ;  /* 0x0005c80001037983 */ /* 0x000ee20000300800 */
[----:B------:R-:W-:Y:S01]  /*16b70*/  PRMT R69, RZ, 0x7610, R69 ;  /* 0x00007610ff457816 */ /* 0x000fe20000000045 */
[----:B------:R-:W0:Y:S02]  /*16b80*/  LDCU UR5, c[0x0][0x3b0] ;  /* 0x00007600ff0577ac */ /* 0x000e240008000800 */
[----:B------:R1:W2:Y:S04]  /*16b90*/  @P0 LDG.E.U8 R46, desc[UR20][R4.64] ;  /* 0x00000014042e0981 */ /* 0x0002a8000c1e1100 */
[----:B------:R-:W-:Y:S04]  /*16ba0*/  STL [R1+0x17e4], R8 ;  /* 0x0017e40801007387 */ /* 0x000fe80000100800 */
[----:B------:R-:W2:Y:S04]  /*16bb0*/  LDL.LU R73, [R1+0x5d0] ;  /* 0x0005d00001497983 */ /* 0x000ea80000300800 */
[----:B----4-:R4:W-:Y:S04]  /*16bc0*/  STL [R1+0x1cf8], R70 ;  /* 0x001cf84601007387 */ /* 0x0109e80000100800 */
[----:B----4-:R-:W4:Y:S04]  /*16bd0*/  LDL.LU R70, [R1+0x2a9c] ;  /* 0x002a9c0001467983 */ /* 0x010f280000300800 */
[----:B------:R0:W-:Y:S04]  /*16be0*/  STL [R1+0x17e0], R6 ;  /* 0x0017e00601007387 */ /* 0x0001e80000100800 */
[----:B------:R-:W3:Y:S01]  /*16bf0*/  LDL.LU R8, [R1+0x5d4] ;  /* 0x0005d40001087983 */ /* 0x000ee20000300800 */
[----:B0-----:R-:W-:-:S04]  /*16c00*/  IADD3 R6, P6, PT, R7, R13, RZ ;  /* 0x0000000d07067210 */ /* 0x001fc80007fde0ff */
[----:B-1----:R-:W-:Y:S01]  /*16c10*/  LEA.HI.X.SX32 R4, R7, R12, 0x1, P6 ;  /* 0x0000000c07047211 */ /* 0x002fe200030f0eff */
[----:B------:R-:W-:Y:S01]  /*16c20*/  IMAD.MOV.U32 R5, RZ, RZ, R6 ;  /* 0x000000ffff057224 */ /* 0x000fe200078e0006 */
[----:B------:R-:W-:Y:S04]  /*16c30*/  STL [R1+0x17ec], R6 ;  /* 0x0017ec0601007387 */ /* 0x000fe80000100800 */
[-C--:B------:R-:W-:Y:S01]  /*16c40*/  @P0 LOP3.LUT R5, R5, R4.reuse, RZ, 0x3c, !PT ;  /* 0x0000000405050212 */ /* 0x080fe200078e3cff */
[----:B--2---:R0:W-:Y:S04]  /*16c50*/  STL [R1+0x1cac], R46 ;  /* 0x001cac2e01007387 */ /* 0x0041e80000100800 */
[----:B0-----:R-:W2:Y:S04]  /*16c60*/  LDL.LU R46, [R1+0x5d8] ;  /* 0x0005d800012e7983 */ /* 0x001ea80000300800 */
[----:B------:R0:W-:Y:S02]  /*16c70*/  STL [R1+0x17e8], R4 ;  /* 0x0017e80401007387 */ /* 0x0001e40000100800 */
[----:B0-----:R-:W-:-:S04]  /*16c80*/  @P0 LOP3.LUT R4, R5, R4, RZ, 0x3c, !PT ;  /* 0x0000000405040212 */ /* 0x001fc800078e3cff */
[----:B------:R-:W-:Y:S02]  /*16c90*/  @P0 LOP3.LUT R5, R5, R4, RZ, 0x3c, !PT ;  /* 0x0000000405050212 */ /* 0x000fe400078e3cff */
[----:B----4-:R-:W-:-:S06]  /*16ca0*/  PRMT R70, RZ, 0x7610, R70 ;  /* 0x00007610ff467816 */ /* 0x010fcc0000000046 */
[----:B------:R0:W4:Y:S01]  /*16cb0*/  @P0 LDG.E.U8 R70, desc[UR20][R4.64] ;  /* 0x0000001404460981 */ /* 0x000122000c1e1100 */
[----:B---3--:R-:W-:-:S05]  /*16cc0*/  SEL R3, R14, R3, !P1 ;  /* 0x000000030e037207 */ /* 0x008fca0004800000 */
[----:B------:R-:W-:Y:S01]  /*16cd0*/  IMAD R6, R3, UR6, RZ ;  /* 0x0000000603067c24 */ /* 0x000fe2000f8e02ff */
[----:B------:R-:W-:Y:S01]  /*16ce0*/  SEL R3, R14, R71, !P1 ;  /* 0x000000470e037207 */ /* 0x000fe20004800000 */
[----:B------:R-:W1:Y:S01]  /*16cf0*/  LDCU UR6, c[0x0][0x3b0] ;  /* 0x00007600ff0677ac */ /* 0x000e620008000800 */
[----:B------:R-:W3:Y:S02]  /*16d00*/  LDL.LU R71, [R1+0x5dc] ;  /* 0x0005dc0001477983 */ /* 0x000ee40000300800 */
[----:B------:R-:W-:-:S04]  /*16d10*/  IADD3 R7, P6, PT, R6, R13, RZ ;  /* 0x0000000d06077210 */ /* 0x000fc80007fde0ff */
[----:B0-----:R-:W-:Y:S01]  /*16d20*/  LEA.HI.X.SX32 R4, R6, R12, 0x1, P6 ;  /* 0x0000000c06047211 */ /* 0x001fe200030f0eff */
[----:B------:R-:W-:Y:S01]  /*16d30*/  IMAD.MOV.U32 R5, RZ, RZ, R7 ;  /* 0x000000ffff057224 */ /* 0x000fe200078e0007 */
[----:B------:R-:W-:Y:S04]  /*16d40*/  STL [R1+0x17f4], R7 ;  /* 0x0017f40701007387 */ /* 0x000fe80000100800 */
[-C--:B------:R-:W-:Y:S01]  /*16d50*/  @P0 LOP3.LUT R5, R5, R4.reuse, RZ, 0x3c, !PT ;  /* 0x0000000405050212 */ /* 0x080fe200078e3cff */
[----:B----4-:R0:W-:Y:S04]  /*16d60*/  STL [R1+0x1cf4], R70 ;  /* 0x001cf44601007387 */ /* 0x0101e80000100800 */
[----:B0-----:R-:W4:Y:S04]  /*16d70*/  LDL.LU R70, [R1+0x2a98] ;  /* 0x002a980001467983 */ /* 0x001f280000300800 */
[----:B------:R0:W-:Y:S02]  /*16d80*/  STL [R1+0x17f0], R4 ;  /* 0x0017f00401007387 */ /* 0x0001e40000100800 */
[----:B0-----:R-:W-:-:S04]  /*16d90*/  @P0 LOP3.LUT R4, R5, R4, RZ, 0x3c, !PT ;  /* 0x0000000405040212 */ /* 0x001fc800078e3cff */
[----:B------:R-:W-:-:S05]  /*16da0*/  @P0 LOP3.LUT R5, R5, R4, RZ, 0x3c, !PT ;  /* 0x0000000405050212 */ /* 0x000fca00078e3cff */
[----:B------:R0:W2:Y:S01]  /*16db0*/  @P0 LDG.E.U8 R53, desc[UR20][R4.64] ;  /* 0x0000001404350981 */ /* 0x0000a2000c1e1100 */
[----:B------:R-:W-:Y:S01]  /*16dc0*/  IMAD R7, R3, UR13, RZ ;  /* 0x0000000d03077c24 */ /* 0x000fe2000f8e02ff */
[----:B------:R-:W-:Y:S01]  /*16dd0*/  SEL R6, R14, R73, !P1 ;  /* 0x000000490e067207 */ /* 0x000fe20004800000 */
[----:B------:R-:W1:Y:S03]  /*16de0*/  LDCU UR13, c[0x0][0x3b0] ;  /* 0x00007600ff0d77ac */ /* 0x000e660008000800 */
[----:B------:R-:W-:-:S04]  /*16df0*/  IADD3 R73, P6, PT, R7, R13, RZ ;  /* 0x0000000d07497210 */ /* 0x000fc80007fde0ff */
[----:B0-----:R-:W-:-:S05]  /*16e00*/  LEA.HI.X.SX32 R4, R7, R12, 0x1, P6 ;  /* 0x0000000c07047211 */ /* 0x001fca00030f0eff */
[----:B------:R-:W-:Y:S01]  /*16e10*/  @P0 IMAD.MOV.U32 R5, RZ, RZ, R4 ;  /* 0x000000ffff050224 */ /* 0x000fe200078e0004 */
[----:B--2---:R0:W-:Y:S04]  /*16e20*/  STL [R1+0x1cf0], R53 ;  /* 0x001cf03501007387 */ /* 0x0041e80000100800 */
[----:B0-----:R-:W2:Y:S04]  /*16e30*/  LDL.LU R53, [R1+0x5c] ;  /* 0x00005c0001357983 */ /* 0x001ea80000300800 */
[----:B------:R-:W-:Y:S04]  /*16e40*/  STL [R1+0x17fc], R73 ;  /* 0x0017fc4901007387 */ /* 0x000fe80000100800 */
[----:B------:R0:W-:Y:S02]  /*16e50*/  STL [R1+0x17f8], R4 ;  /* 0x0017f80401007387 */ /* 0x0001e40000100800 */
[----:B0-----:R-:W-:-:S05]  /*16e60*/  @P0 IMAD.MOV.U32 R4, RZ, RZ, R73 ;  /* 0x000000ffff040224 */ /* 0x001fca00078e0049 */
[----:B------:R0:W2:Y:S01]  /*16e70*/  @P0 LDG.E.U8 R69, desc[UR20][R4.64] ;  /* 0x0000001404450981 */ /* 0x0000a2000c1e1100 */
[----:B------:R-:W-:Y:S01]  /*16e80*/  SEL R3, R14, R8, !P1 ;  /* 0x000000080e037207 */ /* 0x000fe20004800000 */
[----:B------:R-:W-:Y:S01]  /*16e90*/  IMAD R8, R6, UR5, RZ ;  /* 0x0000000506087c24 */ /* 0x000fe2000f8e02ff */
[----:B------:R-:W-:Y:S01]  /*16ea0*/  SEL R6, R14, R46, !P1 ;  /* 0x0000002e0e067207 */ /* 0x000fe20004800000 */
[----:B------:R-:W2:Y:S03]  /*16eb0*/  LDCU UR5, c[0x0][0x3b0] ;  /* 0x00007600ff0577ac */ /* 0x000ea60008000800 */
[----:B------:R-:W-:Y:S01]  /*16ec0*/  IADD3 R46, P6, PT, R8, R13, RZ ;  /* 0x0000000d082e7210 */ /* 0x000fe20007fde0ff */
[----:B-1----:R-:W-:-:S03]  /*16ed0*/  IMAD R7, R3, UR6, RZ ;  /* 0x0000000603077c24 */ /* 0x002fc6000f8e02ff */
[----:B0-----:R-:W-:Y:S01]  /*16ee0*/  LEA.HI.X.SX32 R4, R8, R12, 0x1, P6 ;  /* 0x0000000c08047211 */ /* 0x001fe200030f0eff */
[----:B------:R-:W-:Y:S01]  /*16ef0*/  IMAD.MOV.U32 R5, RZ, RZ, R46 ;  /* 0x000000ffff057224 */ /* 0x000fe200078e002e */
[----:B------:R0:W-:Y:S01]  /*16f00*/  STL [R1+0x1804], R46 ;  /* 0x0018042e01007387 */ /* 0x0001e20000100800 */
[----:B---3--:R-:W-:Y:S02]  /*16f10*/  SEL R3, R14, R71, !P1 ;  /* 0x000000470e037207 */ /* 0x008fe40004800000 */
[----:B----4-:R-:W-:Y:S01]  /*16f20*/  PRMT R70, RZ, 0x7610, R70 ;  /* 0x00007610ff467816 */ /* 0x010fe20000000046 */
[----:B------:R-:W3:Y:S01]  /*16f30*/  LDL.LU R73, [R1+0x5e0] ;  /* 0x0005e00001497983 */ /* 0x000ee20000300800 */
[-C--:B------:R-:W-:Y:S02]  /*16f40*/  @P0 LOP3.LUT R5, R5, R4.reuse, RZ, 0x3c, !PT ;  /* 0x0000000405050212 */ /* 0x080fe400078e3cff */
[----:B------:R-:W-:Y:S01]  /*16f50*/  PRMT R47, RZ, 0x7610, R47 ;  /* 0x00007610ff2f7816 */ /* 0x000fe2000000002f */
[----:B------:R-:W4:Y:S01]  /*16f60*/  LDL.LU R71, [R1+0x5e4] ;  /* 0x0005e40001477983 */ /* 0x000f220000300800 */
[----:B------:R-:W-:Y:S01]  /*16f70*/  IMAD R6, R6, UR15, RZ ;  /* 0x0000000f06067c24 */ /* 0x000fe2000f8e02ff */
[----:B0-----:R-:W-:Y:S01]  /*16f80*/  IADD3 R46, P6, PT, R7, R13, RZ ;  /* 0x0000000d072e7210 */ /* 0x001fe20007fde0ff */
[----:B------:R-:W-:Y:S01]  /*16f90*/  IMAD R3, R3, UR13, RZ ;  /* 0x0000000d03037c24 */ /* 0x000fe2000f8e02ff */
[----:B------:R0:W-:Y:S01]  /*16fa0*/  STL [R1+0x1800], R4 ;  /* 0x0018000401007387 */ /* 0x0001e20000100800 */
[----:B------:R-:W1:Y:S03]  /*16fb0*/  LDCU UR6, c[0x0][0x3b0] ;  /* 0x00007600ff0677ac */ /* 0x000e660008000800 */
[----:B------:R-:W-:Y:S01]  /*16fc0*/  STL [R1+0x180c], R46 ;  /* 0x00180c2e01007387 */ /* 0x000fe20000100800 */
[----:B------:R-:W-:Y:S01]  /*16fd0*/  PRMT R45, RZ, 0x7610, R45 ;  /* 0x00007610ff2d7816 */ /* 0x000fe2000000002d */
[----:B------:R-:W1:Y:S01]  /*16fe0*/  LDCU UR15, c[0x0][0x3b0] ;  /* 0x00007600ff0f77ac */ /* 0x000e620008000800 */
[C---:B0-----:R-:W-:Y:S01]  /*16ff0*/  @P0 LOP3.LUT R4, R5.reuse, R4, RZ, 0x3c, !PT ;  /* 0x0000000405040212 */ /* 0x041fe200078e3cff */
[----:B------:R-:W0:Y:S03]  /*17000*/  LDCU UR13, c[0x0][0x3b0] ;  /* 0x00007600ff0d77ac */ /* 0x000e260008000800 */
[----:B------:R-:W-:-:S05]  /*17010*/  @P0 LOP3.LUT R5, R5, R4, RZ, 0x3c, !PT ;  /* 0x0000000405050212 */ /* 0x000fca00078e3cff */
[----:B------:R0:W3:Y:S02]  /*17020*/  @P0 LDG.E.U8 R70, desc[UR20][R4.64] ;  /* 0x0000001404460981 */ /* 0x0000e4000c1e1100 */
[----:B0-----:R-:W-:Y:S02]  /*17030*/  IMAD.MOV.U32 R5, RZ, RZ, R46 ;  /* 0x000000ffff057224 */ /* 0x001fe400078e002e */
[----:B--2---:R0:W-:Y:S02]  /*17040*/  STL [R1+0x1cec], R69 ;  /* 0x001cec4501007387 */ /* 0x0041e40000100800 */
[----:B0-----:R-:W-:-:S05]  /*17050*/  LEA.HI.X.SX32 R69, R7, R12, 0x1, P6 ;  /* 0x0000000c07457211 */ /* 0x001fca00030f0eff */
[----:B------:R-:W-:-:S05]  /*17060*/  IMAD.MOV.U32 R4, RZ, RZ, R69 ;  /* 0x000000ffff047224 */ /* 0x000fca00078e0045 */
[----:B------:R-:W-:-:S04]  /*17070*/  @P0 LOP3.LUT R5, R5, R4, RZ, 0x3c, !PT ;  /* 0x0000000405050212 */ /* 0x000fc800078e3cff */
[----:B------:R-:W-:-:S04]  /*17080*/  @P0 LOP3.LUT R4, R5, R4, RZ, 0x3c, !PT ;  /* 0x0000000405040212 */ /* 0x000fc800078e3cff */
[----:B------:R-:W-:-:S05]  /*17090*/  @P0 LOP3.LUT R5, R5, R4, RZ, 0x3c, !PT ;  /* 0x0000000405050212 */ /* 0x000fca00078e3cff */
[----:B------:R0:W2:Y:S01]  /*170a0*/  @P0 LDG.E.U8 R47, desc[UR20][R4.64] ;  /* 0x00000014042f0981 */ /* 0x0000a2000c1e1100 */
[----:B------:R-:W-:-:S03]  /*170b0*/  IADD3 R7, P6, PT, R6, R13, RZ ;  /* 0x0000000d06077210 */ /* 0x000fc60007fde0ff */
[----:B------:R0:W-:Y:S04]  /*170c0*/  STL [R1+0x1808], R69 ;  /* 0x0018084501007387 */ /* 0x0001e80000100800 */
[----:B0-----:R-:W4:Y:S04]  /*170d0*/  LDL.LU R69, [R1+0x84] ;  /* 0x0000840001457983 */ /* 0x001f280000300800 */
[----:B------:R-:W-:Y:S04]  /*170e0*/  STL [R1+0x1814], R7 ;  /* 0x0018140701007387 */ /* 0x000fe80000100800 */
[----:B---3--:R0:W-:Y:S01]  /*170f0*/  STL [R1+0x1ce8], R70 ;  /* 0x001ce84601007387 */ /* 0x0081e20000100800 */
[----:B------:R-:W-:Y:S01]  /*17100*/  @P0 IMAD.MOV.U32 R4, RZ, RZ, R7 ;  /* 0x000000ffff040224 */ /* 0x000fe200078e0007 */
[----:B0-----:R-:W-:-:S02]  /*17110*/  LEA.HI.X.SX32 R70, R6, R12, 0x1, P6 ;  /* 0x0000000c06467211 */ /* 0x001fc400030f0eff */
[----:B------:R-:W-:Y:S02]  /*17120*/  IADD3 R46, P6, PT, R3, R13, RZ ;  /* 0x0000000d032e7210 */ /* 0x000fe40007fde0ff */
[----:B------:R-:W-:Y:S01]  /*17130*/  PRMT R6, RZ, 0x7610, R6 ;  /* 0x00007610ff067816 */ /* 0x000fe20000000006 */
[----:B------:R0:W-:Y:S01]  /*17140*/  STL [R1+0x1810], R70 ;  /* 0x0018104601007387 */ /* 0x0001e20000100800 */
[----:B------:R-:W-:-:S03]  /*17150*/  @P0 IMAD.MOV.U32 R5, RZ, RZ, R70 ;  /* 0x000000ffff050224 */ /* 0x000fc600078e0046 */
[----:B------:R-:W-:Y:S04]  /*17160*/  STL [R1+0x181c], R46 ;  /* 0x00181c2e01007387 */ /* 0x000fe80000100800 */
[----:B------:R3:W4:Y:S02]  /*17170*/  @P0 LDG.E.U8 R6, desc[UR20][R4.64] ;  /* 0x0000001404060981 */ /* 0x000724000c1e1100 */
[----:B---3--:R-:W-:Y:S02]  /*17180*/  @P0 IMAD.MOV.U32 R4, RZ, RZ, R46 ;  /* 0x000000ffff040224 */ /* 0x008fe400078e002e */
[----:B--2---:R2:W-:Y:S04]  /*17190*/  STL [R1+0x1ce4], R47 ;  /* 0x001ce42f01007387 */ /* 0x0045e80000100800 */
[----:B0-----:R-:W3:Y:S01]  /*171a0*/  LDL.LU R70, [R1+0x2a94] ;  /* 0x002a940001467983 */ /* 0x001ee20000300800 */
[----:B--2---:R-:W-:-:S02]  /*171b0*/  LEA.HI.X.SX32 R47, R3, R12, 0x1, P6 ;  /* 0x0000000c032f7211 */ /* 0x004fc400030f0eff */
[----:B------:R-:W-:-:S03]  /*171c0*/  PRMT R3, RZ, 0x7610, R3 ;  /* 0x00007610ff037816 */ /* 0x000fc60000000003 */
[----:B------:R-:W-:-:S05]  /*171d0*/  @P0 IMAD.MOV.U32 R5, RZ, RZ, R47 ;  /* 0x000000ffff050224 */ /* 0x000fca00078e002f */
[----:B------:R0:W2:Y:S01]  /*171e0*/  @P0 LDG.E.U8 R3, desc[UR20][R4.64] ;  /* 0x0000001404030981 */ /* 0x0000a2000c1e1100 */
[----:B------:R-:W-:-:S03]  /*171f0*/  ISETP.GT.U32.AND P6, PT, R15, R53, PT ;  /* 0x000000350f00720c */ /* 0x000fc60003fc4070 */
[----:B------:R-:W-:Y:S01]  /*17200*/  STL [R1+0x1818], R47 ;  /* 0x0018182f01007387 */ /* 0x000fe20000100800 */
[----:B------:R-:W-:-:S05]  /*17210*/  SEL R7, R14, R73, !P1 ;  /* 0x000000490e077207 */ /* 0x000fca0004800000 */
[----:B------:R-:W-:Y:S01]  /*17220*/  IMAD R7, R7, UR5, RZ ;  /* 0x0000000507077c24 */ /* 0x000fe2000f8e02ff */
[----:B------:R-:W-:Y:S01]  /*17230*/  PRMT R68, RZ, 0x7610, R68 ;  /* 0x00007610ff447816 */ /* 0x000fe20000000044 */
[----:B------:R-:W0:Y:S02]  /*17240*/  LDCU UR5, c[0x0][0x3b0] ;  /* 0x00007600ff0577ac */ /* 0x000e240008000800 */
[----:B------:R-:W-:Y:S01]  /*17250*/  @!P6 IMAD.IADD R53, R53, 0x1, -R15 ;  /* 0x000000013535e824 */ /* 0x000fe200078e0a0f */
[----:B----4-:R4:W-:Y:S02]  /*17260*/  STL [R1+0x1cdc], R6 ;  /* 0x001cdc0601007387 */ /* 0x0109e40000100800 */
[----:B----4-:R-:W-:Y:S02]  /*17270*/  SEL R6, R14, R71, !P1 ;  /* 0x000000470e067207 */ /* 0x010fe40004800000 */
[----:B------:R-:W4:Y:S03]  /*17280*/  LDL.LU R71, [R1+0x70] ;  /* 0x0000700001477983 */ /* 0x000f260000300800 */
[----:B-1----:R-:W-:Y:S01]  /*17290*/  IMAD R6, R6, UR6, RZ ;  /* 0x0000000606067c24 */ /* 0x002fe2000f8e02ff */
[----:B0-----:R-:W-:Y:S01]  /*172a0*/  SHF.R.S32.HI R5, RZ, 0x1f, R7 ;  /* 0x0000001fff057819 */ /* 0x001fe20000011407 */
[----:B------:R-:W0:Y:S03]  /*172b0*/  LDCU UR6, c[0x0][0x3b0] ;  /* 0x00007600ff0677ac */ /* 0x000e260008000800 */
[----:B------:R-:W-:-:S02]  /*172c0*/  SHF.R.S32.HI R4, RZ, 0x1f, R6 ;  /* 0x0000001fff047819 */ /* 0x000fc40000011406 */
[----:B------:R-:W-:-:S05]  /*172d0*/  IADD3 R46, P6, PT, R6, R13, RZ ;  /* 0x0000000d062e7210 */ /* 0x000fca0007fde0ff */
[----:B------:R-:W-:Y:S01]  /*172e0*/  IMAD.X R47, R4, 0x1, R12, P6 ;  /* 0x00000001042f7824 */ /* 0x000fe200030e060c */
[----:B---3--:R-:W-:Y:S01]  /*172f0*/  PRMT R70, RZ, 0x7610, R70 ;  /* 0x00007610ff467816 */ /* 0x008fe20000000046 */
[----:B--2---:R1:W-:Y:S02]  /*17300*/  STL [R1+0x1cd8], R3 ;  /* 0x001cd80301007387 */ /* 0x0043e40000100800 */
[----:B-1----:R-:W-:Y:S02]  /*17310*/  IMAD.MOV.U32 R3, RZ, RZ, R75 ;  /* 0x000000ffff037224 */ /* 0x002fe400078e004b */
[----:B------:R-:W2:Y:S02]  /*17320*/  LDL.LU R75, [R1+0x40] ;  /* 0x00004000014b7983 */ /* 0x000ea40000300800 */
[----:B------:R-:W-:Y:S01]  /*17330*/  @!P4 IMAD.MOV R3, RZ, RZ, -R3 ;  /* 0x000000ffff03c224 */ /* 0x000fe200078e0a03 */
[----:B------:R-:W-:Y:S02]  /*17340*/  IADD3 R73, P4, PT, R7, R13, RZ ;  /* 0x0000000d07497210 */ /* 0x000fe40007f9e0ff */
[----:B------:R-:W3:Y:S03]  /*17350*/  LDL.LU R7, [R1+0xa8] ;  /* 0x0000a80001077983 */ /* 0x000ee60000300800 */
[----:B------:R-:W-:-:S02]  /*17360*/  IMAD.X R5, R5, 0x1, R12, P4 ;  /* 0x0000000105057824 */ /* 0x000fc400020e060c */
[----:B------:R-:W-:Y:S01]  /*17370*/  @P0 IMAD.MOV.U32 R4, RZ, RZ, R73 ;  /* 0x000000ffff040224 */ /* 0x000fe200078e0049 */
[----:B------:R-:W-:Y:S04]  /*17380*/  STL [R1+0x1824], R73 ;  /* 0x0018244901007387 */ /* 0x000fe80000100800 */
[----:B------:R-:W-:Y:S04]  /*17390*/  STL [R1+0x182c], R46 ;  /* 0x00182c2e01007387 */ /* 0x000fe80000100800 */
[----:B------:R1:W-:Y:S04]  /*173a0*/  STL [R1+0x1820], R5 ;  /* 0x0018200501007387 */ /* 0x0003e80000100800 */
[----:B------:R0:W2:Y:S02]  /*173b0*/  @P0 LDG.E.U8 R70, desc[UR20][R4.64] ;  /* 0x0000001404460981 */ /* 0x0000a4000c1e1100 */
[----:B0-----:R-:W-:-:S02]  /*173c0*/  @P0 IMAD.MOV.U32 R4, RZ, RZ, R46 ;  /* 0x000000ffff040224 */ /* 0x001fc400078e002e */
[----:B-1----:R-:W-:-:S05]  /*173d0*/  @P0 IMAD.MOV.U32 R5, RZ, RZ, R47 ;  /* 0x000000ffff050224 */ /* 0x002fca00078e002f */
[----:B------:R0:W2:Y:S01]  /*173e0*/  @P0 LDG.E.U8 R45, desc[UR20][R4.64] ;  /* 0x00000014042d0981 */ /* 0x0000a2000c1e1100 */
[C---:B------:R-:W-:Y:S02]  /*173f0*/  ISETP.GT.U32.AND P6, PT, R15.reuse, R69, PT ;  /* 0x000000450f00720c */ /* 0x040fe40003fc4070 */
[----:B------:R-:W-:Y:S02]  /*17400*/  ISETP.GT.U32.AND P4, PT, R15, R53, PT ;  /* 0x000000350f00720c */ /* 0x000fe40003f84070 */
[----:B----4-:R-:W-:Y:S01]  /*17410*/  SEL R6, R14, R71, !P1 ;  /* 0x000000470e067207 */ /* 0x010fe20004800000 */
[----:B------:R1:W-:Y:S04]  /*17420*/  STL [R1+0x1828], R47 ;  /* 0x0018282f01007387 */ /* 0x0003e80000100800 */
[----:B------:R-:W4:Y:S01]  /*17430*/  LDL.LU R73, [R1+0x34] ;  /* 0x0000340001497983 */ /* 0x000f220000300800 */
[----:B------:R-:W-:Y:S01]  /*17440*/  IMAD R6, R6, UR15, RZ ;  /* 0x0000000f06067c24 */ /* 0x000fe2000f8e02ff */
[----:B------:R-:W-:Y:S01]  /*17450*/  PRMT R44, RZ, 0x7610, R44 ;  /* 0x00007610ff2c7816 */ /* 0x000fe2000000002c */
[----:B------:R-:W2:Y:S01]  /*17460*/  LDCU UR15, c[0x0][0x3b0] ;  /* 0x00007600ff0f77ac */ /* 0x000ea20008000800 */
[----:B------:R-:W4:Y:S01]  /*17470*/  LDL.LU R71, [R1+0x3c] ;  /* 0x00003c0001477983 */ /* 0x000f220000300800 */
[----:B------:R-:W-:-:S03]  /*17480*/  @!P6 IMAD.IADD R69, R69, 0x1, -R15 ;  /* 0x000000014545e824 */ /* 0x000fc600078e0a0f */
[----:B-1----:R-:W4:Y:S01]  /*17490*/  LDL.LU R47, [R1+0x44] ;  /* 0x00004400012f7983 */ /* 0x002f220000300800 */
[----:B------:R-:W-:Y:S01]  /*174a0*/  @!P4 IMAD.IADD R53, R53, 0x1, -R15 ;  /* 0x000000013535c824 */ /* 0x000fe200078e0a0f */
[----:B0-----:R-:W-:Y:S02]  /*174b0*/  SHF.R.S32.HI R4, RZ, 0x1f, R6 ;  /* 0x0000001fff047819 */ /* 0x001fe40000011406 */
[----:B---3--:R-:W-:-:S05]  /*174c0*/  SEL R7, R14, R7, !P1 ;  /* 0x000000070e077207 */ /* 0x008fca0004800000 */
[----:B------:R-:W-:Y:S01]  /*174d0*/  IMAD R7, R7, UR13, RZ ;  /* 0x0000000d07077c24 */ /* 0x000fe2000f8e02ff */
[----:B------:R-:W-:Y:S01]  /*174e0*/  PRMT R64, RZ, 0x7610, R64 ;  /* 0x00007610ff407816 */ /* 0x000fe20000000040 */
[----:B------:R-:W0:Y:S03]  /*174f0*/  LDCU UR13, c[0x0][0x3b0] ;  /* 0x00007600ff0d77ac */ /* 0x000e260008000800 */
[----:B------:R-:W-:Y:S01]  /*17500*/  SHF.R.S32.HI R5, RZ, 0x1f, R7 ;  /* 0x0000001fff057819 */ /* 0x000fe20000011407 */
[----:B--2---:R1:W-:Y:S02]  /*17510*/  STL [R1+0x1c94], R70 ;  /* 0x001c944601007387 */ /* 0x0043e40000100800 */
[-C--:B-1----:R-:W-:Y:S02]  /*17520*/  IADD3 R70, P4, PT, R7, R13.reuse, RZ ;  /* 0x0000000d07467210 */ /* 0x082fe40007f9e0ff */
[----:B------:R1:W-:Y:S03]  /*17530*/  STL [R1+0x1cd4], R45 ;  /* 0x001cd42d01007387 */ /* 0x0003e60000100800 */
[--C-:B------:R-:W-:Y:S01]  /*17540*/  IMAD.X R5, R5, 0x1, R12.reuse, P4 ;  /* 0x0000000105057824 */ /* 0x100fe200020e060c */
[----:B-1----:R-:W-:Y:S01]  /*17550*/  IADD3 R45, P6, PT, R6, R13, RZ ;  /* 0x0000000d062d7210 */ /* 0x002fe20007fde0ff */
[----:B------:R-:W-:Y:S04]  /*17560*/  STL [R1+0x1834], R70 ;  /* 0x0018344601007387 */ /* 0x000fe80000100800 */
[----:B------:R-:W-:-:S02]  /*17570*/  IMAD.X R46, R4, 0x1, R12, P6 ;  /* 0x00000001042e7824 */ /* 0x000fc400030e060c */
[----:B------:R-:W-:Y:S01]  /*17580*/  @P0 IMAD.MOV.U32 R4, RZ, RZ, R70 ;  /* 0x000000ffff040224 */ /* 0x000fe200078e0046 */
[----:B------:R-:W-:Y:S04]  /*17590*/  STL [R1+0x183c], R45 ;  /* 0x00183c2d01007387 */ /* 0x000fe80000100800 */
[----:B------:R1:W-:Y:S04]  /*175a0*/  STL [R1+0x1830], R5 ;  /* 0x0018300501007387 */ /* 0x0003e80000100800 */
[----:B------:R2:W3:Y:S02]  /*175b0*/  @P0 LDG.E.U8 R68, desc[UR20][R4.64] ;  /* 0x0000001404440981 */ /* 0x0004e4000c1e1100 */
[----:B--2---:R-:W-:-:S02]  /*175c0*/  @P0 IMAD.MOV.U32 R4, RZ, RZ, R45 ;  /* 0x000000ffff040224 */ /* 0x004fc400078e002d */
[----:B-1----:R-:W-:-:S05]  /*175d0*/  @P0 IMAD.MOV.U32 R5, RZ, RZ, R46 ;  /* 0x000000ffff050224 */ /* 0x002fca00078e002e */
[----:B------:R1:W2:Y:S01]  /*175e0*/  @P0 LDG.E.U8 R44, desc[UR20][R4.64] ;  /* 0x00000014042c0981 */ /* 0x0002a2000c1e1100 */
[C---:B------:R-:W-:Y:S02]  /*175f0*/  ISETP.GT.U32.AND P6, PT, R15.reuse, R69, PT ;  /* 0x000000450f00720c */ /* 0x040fe40003fc4070 */
[----:B------:R-:W-:Y:S02]  /*17600*/  ISETP.GT.U32.AND P4, PT, R15, R75, PT ;  /* 0x0000004b0f00720c */ /* 0x000fe40003f84070 */
[C---:B----4-:R-:W-:Y:S01]  /*17610*/  SEL R6, R14.reuse, R73, !P1 ;  /* 0x000000490e067207 */ /* 0x050fe20004800000 */
[----:B------:R4:W-:Y:S01]  /*17620*/  STL [R1+0x1838], R46 ;  /* 0x0018382e01007387 */ /* 0x0009e20000100800 */
[----:B-1----:R-:W-:-:S03]  /*17630*/  SEL R4, R14, R71, !P1 ;  /* 0x000000470e047207 */ /* 0x002fc60004800000 */
[----:B------:R-:W-:Y:S01]  /*17640*/  IMAD R6, R6, UR5, RZ ;  /* 0x0000000506067c24 */ /* 0x000fe2000f8e02ff */
[----:B------:R-:W2:Y:S01]  /*17650*/  LDL R71, [R1+0x20a4] ;  /* 0x0020a40001477983 */ /* 0x000ea20000100800 */
[----:B------:R-:W-:Y:S02]  /*17660*/  SEL R3, R14, R3, !P1 ;  /* 0x000000030e037207 */ /* 0x000fe40004800000 */
[--C-:B------:R-:W-:Y:S01]  /*17670*/  @!P6 IMAD.IADD R69, R69, 0x1, -R15.reuse ;  /* 0x000000014545e824 */ /* 0x100fe200078e0a0f */
[----:B------:R-:W1:Y:S01]  /*17680*/  LDCU UR5, c[0x0][0x3b0] ;  /* 0x00007600ff0577ac */ /* 0x000e620008000800 */
[----:B------:R-:W-:Y:S01]  /*17690*/  IMAD R4, R4, UR6, RZ ;  /* 0x0000000604047c24 */ /* 0x000fe2000f8e02ff */
[----:B------:R-:W-:Y:S01]  /*176a0*/  SHF.R.S32.HI R7, RZ, 0x1f, R6 ;  /* 0x0000001fff077819 */ /* 0x000fe20000011406 */
[----:B------:R-:W-:Y:S01]  /*176b0*/  @!P4 IMAD.IADD R75, R75, 0x1, -R15 ;  /* 0x000000014b4bc824 */ /* 0x000fe200078e0a0f */
[----:B------:R-:W0:Y:S02]  /*176c0*/  LDCU UR6, c[0x0][0x3b0] ;  /* 0x00007600ff0677ac */ /* 0x000e240008000800 */
[----:B------:R-:W-:-:S02]  /*176d0*/  SHF.R.S32.HI R5, RZ, 0x1f, R4 ;  /* 0x0000001fff057819 */ /* 0x000fc40000011404 */
[----:B----4-:R-:W-:-:S05]  /*176e0*/  IADD3 R46, P4, PT, R4, R13, RZ ;  /* 0x0000000d042e7210 */ /* 0x010fca0007f9e0ff */
[----:B------:R-:W-:Y:S01]  /*176f0*/  IMAD.X R45, R5, 0x1, R12, P4 ;  /* 0x00000001052d7824 */ /* 0x000fe200020e060c */
[----:B---3--:R3:W-:Y:S04]  /*17700*/  STL [R1+0x1cd0], R68 ;  /* 0x001cd04401007387 */ /* 0x0087e80000100800 */
[----:B---3--:R-:W3:Y:S04]  /*17710*/  LDL.LU R68, [R1+0x4c] ;  /* 0x00004c0001447983 */ /* 0x008ee80000300800 */
[----:B------:R-:W4:Y:S04]  /*17720*/  LDL.LU R70, [R1+0x48] ;  /* 0x0000480001467983 */ /* 0x000f280000300800 */
[----:B--2---:R2:W-:Y:S02]  /*17730*/  STL [R1+0x1ccc], R44 ;  /* 0x001ccc2c01007387 */ /* 0x0045e40000100800 */
[----:B--2---:R-:W-:-:S05]  /*17740*/  IADD3 R44, P6, PT, R6, R13, RZ ;  /* 0x0000000d062c7210 */ /* 0x004fca0007fde0ff */
[----:B------:R-:W-:Y:S01]  /*17750*/  IMAD.X R4, R7, 0x1, R12, P6 ;  /* 0x0000000107047824 */ /* 0x000fe200030e060c */
[----:B------:R-:W-:Y:S03]  /*17760*/  STL [R1+0x177c], R44 ;  /* 0x00177c2c01007387 */ /* 0x000fe60000100800 */
[----:B------:R-:W-:Y:S01]  /*17770*/  @P0 IMAD.MOV.U32 R5, RZ, RZ, R4 ;  /* 0x000000ffff050224 */ /* 0x000fe200078e0004 */
[----:B------:R-:W-:Y:S04]  /*17780*/  STL [R1+0x1784], R46 ;  /* 0x0017842e01007387 */ /* 0x000fe80000100800 */
[----:B------:R2:W-:Y:S02]  /*17790*/  STL [R1+0x1778], R4 ;  /* 0x0017780401007387 */ /* 0x0005e40000100800 */
[----:B--2---:R-:W-:-:S02]  /*177a0*/  @P0 IMAD.MOV.U32 R4, RZ, RZ, R44 ;  /* 0x000000ffff040224 */ /* 0x004fc400078e002c */
[----:B0-----:R-:W-:Y:S01]  /*177b0*/  IMAD R3, R3, UR13, RZ ;  /* 0x0000000d03037c24 */ /* 0x001fe2000f8e02ff */
[----:B------:R-:W2:Y:S01]  /*177c0*/  LDL.LU R44, [R1+0x2a90] ;  /* 0x002a9000012c7983 */ /* 0x000ea20000300800 */
[----:B------:R-:W-:Y:S01]  /*177d0*/  ISETP.GT.U32.AND P6, PT, R15, R47, PT ;  /* 0x0000002f0f00720c */ /* 0x000fe20003fc4070 */
[----:B------:R-:W0:Y:S02]  /*177e0*/  LDCU UR13, c[0x0][0x3b0] ;  /* 0x00007600ff0d77ac */ /* 0x000e240008000800 */
[----:B------:R1:W2:Y:S01]  /*177f0*/  @P0 LDG.E.U8 R64, desc[UR20][R4.64] ;  /* 0x0000001404400981 */ /* 0x0002a2000c1e1100 */
[--C-:B------:R-:W-:Y:S02]  /*17800*/  SHF.R.S32.HI R6, RZ, 0x1f, R3.reuse ;  /* 0x0000001fff067819 */ /* 0x100fe40000011403 */
[----:B------:R-:W-:Y:S02]  /*17810*/  IADD3 R73, P4, PT, R3, R13, RZ ;  /* 0x0000000d03497210 */ /* 0x000fe40007f9e0ff */
[----:B------:R-:W-:Y:S01]  /*17820*/  PRMT R3, RZ, 0x7610, R3 ;  /* 0x00007610ff037816 */ /* 0x000fe20000000003 */
[----:B-1----:R-:W-:-:S02]  /*17830*/  @P0 IMAD.MOV.U32 R4, RZ, RZ, R46 ;  /* 0x000000ffff040224 */ /* 0x002fc400078e002e */
[----:B------:R-:W-:-:S05]  /*17840*/  @P0 IMAD.MOV.U32 R5, RZ, RZ, R45 ;  /* 0x000000ffff050224 */ /* 0x000fca00078e002d */
[----:B------:R1:W3:Y:S04]  /*17850*/  @P0 LDG.E.U8 R3, desc[UR20][R4.64] ;  /* 0x0000001404030981 */ /* 0x0002e8000c1e1100 */
[----:B--2---:R2:W-:Y:S04]  /*17860*/  STL [R1+0x1cc8], R64 ;  /* 0x001cc84001007387 */ /* 0x0045e80000100800 */
[----:B--2---:R-:W2:Y:S01]  /*17870*/  LDL.LU R64, [R1+0x2a8c] ;  /* 0x002a8c0001407983 */ /* 0x004ea20000300800 */
[----:B------:R-:W-:Y:S02]  /*17880*/  IMAD.X R6, R6, 0x1, R12, P4 ;  /* 0x0000000106067824 */ /* 0x000fe400020e060c */
[----:B-1----:R-:W-:Y:S01]  /*17890*/  @P0 IMAD.MOV.U32 R4, RZ, RZ, R73 ;  /* 0x000000ffff040224 */ /* 0x002fe200078e0049 */
[----:B------:R1:W-:Y:S01]  /*178a0*/  STL [R1+0x1780], R45 ;  /* 0x0017802d01007387 */ /* 0x0003e20000100800 */
[----:B------:R-:W-:-:S03]  /*178b0*/  @P0 IMAD.MOV.U32 R5, RZ, RZ, R6 ;  /* 0x000000ffff050224 */ /* 0x000fc600078e0006 */
[----:B------:R-:W-:Y:S04]  /*178c0*/  STL [R1+0x178c], R73 ;  /* 0x00178c4901007387 */ /* 0x000fe80000100800 */
[----:B-1----:R-:W4:Y:S04]  /*178d0*/  LDL.LU R45, [R1+0x2a88] ;  /* 0x002a8800012d7983 */ /* 0x002f280000300800 */
[----:B------:R-:W4:Y:S04]  /*178e0*/  LDL.LU R46, [R1+0x2a84] ;  /* 0x002a8400012e7983 */ /* 0x000f280000300800 */
[----:B------:R-:W-:Y:S04]  /*178f0*/  STL [R1+0x1788], R6 ;  /* 0x0017880601007387 */ /* 0x000fe80000100800 */
[----:B---3--:R1:W-:Y:S02]  /*17900*/  STL [R1+0x1cc0], R3 ;  /* 0x001cc00301007387 */ /* 0x0083e40000100800 */
[----:B-1----:R-:W-:-:S02]  /*17910*/  IMAD.MOV.U32 R3, RZ, RZ, R53 ;  /* 0x000000ffff037224 */ /* 0x002fc400078e0035 */
[----:B------:R-:W3:Y:S04]  /*17920*/  LDL.LU R53, [R1+0x2a80] ;  /* 0x002a800001357983 */ /* 0x000ee80000300800 */
[----:B------:R-:W3:Y:S01]  /*17930*/  LDL.LU R73, [R1+0x2a7c] ;  /* 0x002a7c0001497983 */ /* 0x000ee20000300800 */
[----:B--2---:R-:W-:-:S06]  /*17940*/  PRMT R64, RZ, 0x7610, R64 ;  /* 0x00007610ff407816 */ /* 0x004fcc0000000040 */
[----:B------:R1:W2:Y:S02]  /*17950*/  @P0 LDG.E.U8 R64, desc[UR20][R4.64] ;  /* 0x0000001404400981 */ /* 0x0002a4000c1e1100 */
[----:B-1----:R-:W-:Y:S02]  /*17960*/  IMAD.MOV.U32 R4, RZ, RZ, R69 ;  /* 0x000000ffff047224 */ /* 0x002fe400078e0045 */
[----:B------:R-:W2:Y:S01]  /*17970*/  LDL R69, [R1+0x20ac] ;  /* 0x0020ac0001457983 */ /* 0x000ea20000100800 */
[----:B------:R-:W-:Y:S01]  /*17980*/  ISETP.GT.U32.AND P4, PT, R15, R75, PT ;  /* 0x0000004b0f00720c */ /* 0x000fe20003f84070 */
[----:B------:R-:W-:Y:S02]  /*17990*/  @!P6 IMAD.IADD R47, R47, 0x1, -R15 ;  /* 0x000000012f2fe824 */ /* 0x000fe400078e0a0f */
[----:B------:R-:W-:Y:S01]  /*179a0*/  @!P5 IMAD.MOV R3, RZ, RZ, -R3 ;  /* 0x000000ffff03d224 */ /* 0x000fe200078e0a03 */
[----:B------:R-:W-:Y:S01]  /*179b0*/  ISETP.GE.AND P5, PT, R71, RZ, PT ;  /* 0x000000ff4700720c */ /* 0x000fe20003fa6270 */
[----:B------:R-:W-:Y:S01]  /*179c0*/  @!P3 IMAD.MOV R4, RZ, RZ, -R4 ;  /* 0x000000ffff04b224 */ /* 0x000fe200078e0a04 */
[----:B------:R-:W-:-:S02]  /*179d0*/  ISETP.GT.U32.AND P6, PT, R15, R47, PT ;  /* 0x0000002f0f00720c */ /* 0x000fc40003fc4070 */
[C---:B------:R-:W-:Y:S02]  /*179e0*/  SEL R5, R14.reuse, R3, !P1 ;  /* 0x000000030e057207 */ /* 0x040fe40004800000 */
[----:B------:R-:W-:-:S03]  /*179f0*/  SEL R4, R14, R4, !P1 ;  /* 0x000000040e047207 */ /* 0x000fc60004800000 */
[--C-:B------:R-:W-:Y:S02]  /*17a00*/  @!P4 IMAD.IADD R75, R75, 0x1, -R15.reuse ;  /* 0x000000014b4bc824 */ /* 0x100fe400078e0a0f */
[----:B------:R-:W-:Y:S02]  /*17a10*/  IMAD R5, R5, UR5, RZ ;  /* 0x0000000505057c24 */ /* 0x000fe4000f8e02ff */
[----:B------:R-:W-:Y:S02]  /*17a20*/  IMAD R4, R4, UR6, RZ ;  /* 0x0000000604047c24 */ /* 0x000fe4000f8e02ff */
[----:B------:R-:W-:Y:S02]  /*17a30*/  @!P6 IMAD.IADD R47, R47, 0x1, -R15 ;  /* 0x000000012f2fe824 */ /* 0x000fe400078e0a0f */
[----:B------:R-:W-:Y:S01]  /*17a40*/  IMAD.MOV.U32 R3, RZ, RZ, R75 ;  /* 0x000000ffff037224 */ /* 0x000fe200078e004b */
[----:B------:R-:W-:Y:S01]  /*17a50*/  SHF.R.S32.HI R6, RZ, 0x1f, R5 ;  /* 0x0000001fff067819 */ /* 0x000fe20000011405 */
[----:B------:R-:W2:Y:S01]  /*17a60*/  LDL.LU R75, [R1+0x58] ;  /* 0x00005800014b7983 */ /* 0x000ea20000300800 */
[----:B---3--:R-:W-:Y:S01]  /*17a70*/  PRMT R73, RZ, 0x7610, R73 ;  /* 0x00007610ff497816 */ /* 0x008fe20000000049 */
[----:B------:R-:W-:Y:S01]  /*17a80*/  @!P5 IMAD.MOV R3, RZ, RZ, -R3 ;  /* 0x000000ffff03d224 */ /* 0x000fe200078e0a03 */
[----:B------:R-:W-:Y:S01]  /*17a90*/  IADD3 R71, P5, PT, R5, R13, RZ ;  /* 0x0000000d05477210 */ /* 0x000fe20007fbe0ff */
[----:B------:R-:W1:Y:S01]  /*17aa0*/  LDCU UR5, c[0x0][0x3b0] ;  /* 0x00007600ff0577ac */ /* 0x000e620008000800 */
[----:B------:R-:W-:-:S03]  /*17ab0*/  SHF.R.S32.HI R5, RZ, 0x1f, R4 ;  /* 0x0000001fff057819 */ /* 0x000fc60000011404 */
[----:B------:R-:W-:Y:S01]  /*17ac0*/  IMAD.X R6, R6, 0x1, R12, P5 ;  /* 0x0000000106067824 */ /* 0x000fe200028e060c */
[----:B----4-:R-:W-:Y:S01]  /*17ad0*/  PRMT R46, RZ, 0x7610, R46 ;  /* 0x00007610ff2e7816 */ /* 0x010fe2000000002e */
[----:B------:R-:W3:Y:S01]  /*17ae0*/  LDCU UR6, c[0x0][0x3b0] ;  /* 0x00007600ff0677ac */ /* 0x000ee20008000800 */
[----:B--2---:R2:W-:Y:S02]  /*17af0*/  STL [R1+0x1cbc], R64 ;  /* 0x001cbc4001007387 */ /* 0x0045e40000100800 */
[----:B--2---:R-:W-:Y:S02]  /*17b00*/  IADD3 R64, P6, PT, R4, R13, RZ ;  /* 0x0000000d04407210 */ /* 0x004fe40007fde0ff */
[----:B------:R-:W-:Y:S01]  /*17b10*/  ISETP.GE.AND P5, PT, R69, RZ, PT ;  /* 0x000000ff4500720c */ /* 0x000fe20003fa6270 */
[----:B------:R-:W-:Y:S02]  /*17b20*/  @P0 IMAD.MOV.U32 R4, RZ, RZ, R71 ;  /* 0x000000ffff040224 */ /* 0x000fe400078e0047 */
[----:B------:R-:W-:-:S02]  /*17b30*/  IMAD.X R69, R5, 0x1, R12, P6 ;  /* 0x0000000105457824 */ /* 0x000fc400030e060c */
[----:B------:R-:W-:-:S05]  /*17b40*/  @P0 IMAD.MOV.U32 R5, RZ, RZ, R6 ;  /* 0x000000ffff050224 */ /* 0x000fca00078e0006 */
[----:B------:R2:W4:Y:S02]  /*17b50*/  @P0 LDG.E.U8 R73, desc[UR20][R4.64] ;  /* 0x0000001404490981 */ /* 0x000524000c1e1100 */
[----:B--2---:R-:W-:Y:S02]  /*17b60*/  @P0 IMAD.MOV.U32 R4, RZ, RZ, R64 ;  /* 0x000000ffff040224 */ /* 0x004fe400078e0040 */
[----:B------:R-:W-:-:S05]  /*17b70*/  @P0 IMAD.MOV.U32 R5, RZ, RZ, R69 ;  /* 0x000000ffff050224 */ /* 0x000fca00078e0045 */
[----:B------:R2:W3:Y:S04]  /*17b80*/  @P0 LDG.E.U8 R46, desc[UR20][R4.64] ;  /* 0x00000014042e0981 */ /* 0x0004e8000c1e1100 */
[----:B------:R0:W-:Y:S04]  /*17b90*/  STL [R1+0x176c], R71 ;  /* 0x00176c4701007387 */ /* 0x0001e80000100800 */
[----:B------:R-:W-:Y:S04]  /*17ba0*/  STL [R1+0x1770], R64 ;  /* 0x0017704001007387 */ /* 0x000fe80000100800 */
[----:B------:R1:W-:Y:S04]  /*17bb0*/  STL [R1+0x1754], R6 ;  /* 0x0017540601007387 */ /* 0x0003e80000100800 */
[----:B0-----:R-:W3:Y:S01]  /*17bc0*/  LDL R71, [R1+0x20b8] ;  /* 0x0020b80001477983 */ /* 0x001ee20000100800 */
[----:B------:R-:W-:-:S05]  /*17bd0*/  SEL R3, R14, R3, !P1 ;  /* 0x000000030e037207 */ /* 0x000fca0004800000 */
[----:B-1----:R-:W-:Y:S01]  /*17be0*/  IMAD R6, R3, UR13, RZ ;  /* 0x0000000d03067c24 */ /* 0x002fe2000f8e02ff */
[----:B------:R0:W-:Y:S01]  /*17bf0*/  STL [R1+0x1760], R69 ;  /* 0x0017604501007387 */ /* 0x0001e20000100800 */
[----:B------:R-:W-:Y:S01]  /*17c00*/  PRMT R7, RZ, 0x7610, R7 ;  /* 0x00007610ff077816 */ /* 0x000fe20000000007 */
[----:B------:R-:W-:Y:S01]  /*17c10*/  IMAD.MOV.U32 R3, RZ, RZ, R47 ;  /* 0x000000ffff037224 */ /* 0x000fe200078e002f */
[----:B------:R-:W-:Y:S01]  /*17c20*/  ISETP.GT.U32.AND P3, PT, R15, R70, PT ;  /* 0x000000460f00720c */ /* 0x000fe20003f64070 */
[----:B------:R-:W3:Y:S01]  /*17c30*/  LDL R64, [R1+0x20c8] ;  /* 0x0020c80001407983 */ /* 0x000ee20000100800 */
[----:B--2---:R-:W-:Y:S01]  /*17c40*/  IADD3 R5, P6, PT, R6, R13, RZ ;  /* 0x0000000d06057210 */ /* 0x004fe20007fde0ff */
[----:B------:R-:W1:Y:S01]  /*17c50*/  LDCU UR13, c[0x0][0x3b0] ;  /* 0x00007600ff0d77ac */ /* 0x000e620008000800 */
[----:B------:R-:W-:Y:S01]  /*17c60*/  SHF.R.S32.HI R4, RZ, 0x1f, R6 ;  /* 0x0000001fff047819 */ /* 0x000fe20000011406 */
[----:B0-----:R-:W2:Y:S01]  /*17c70*/  LDL.LU R69, [R1+0x54] ;  /* 0x0000540001457983 */ /* 0x001ea20000300800 */
[----:B------:R-:W-:-:S03]  /*17c80*/  @!P5 IMAD.MOV R3, RZ, RZ, -R3 ;  /* 0x000000ffff03d224 */ /* 0x000fc600078e0a03 */
[----:B----4-:R0:W-:Y:S04]  /*17c90*/  STL [R1+0x1cb8], R73 ;  /* 0x001cb84901007387 */ /* 0x0101e80000100800 */
[----:B0-----:R-:W4:Y:S04]  /*17ca0*/  LDL.LU R73, [R1+0x50] ;  /* 0x0000500001497983 */ /* 0x001f280000300800 */
[----:B------:R-:W-:Y:S04]  /*17cb0*/  STL [R1+0x1768], R5 ;  /* 0x0017680501007387 */ /* 0x000fe80000100800 */
[----:B---3--:R0:W-:Y:S02]  /*17cc0*/  STL [R1+0x1c78], R46 ;  /* 0x001c782e01007387 */ /* 0x0081e40000100800 */
[----:B0-----:R-:W-:-:S02]  /*17cd0*/  IMAD.X R46, R4, 0x1, R12, P6 ;  /* 0x00000001042e7824 */ /* 0x001fc400030e060c */
[----:B------:R-:W-:Y:S02]  /*17ce0*/  @P0 IMAD.MOV.U32 R4, RZ, RZ, R5 ;  /* 0x000000ffff040224 */ /* 0x000fe400078e0005 */
[----:B------:R-:W-:-:S05]  /*17cf0*/  @P0 IMAD.MOV.U32 R5, RZ, RZ, R46 ;  /* 0x000000ffff050224 */ /* 0x000fca00078e002e */
[----:B------:R0:W3:Y:S01]  /*17d00*/  @P0 LDG.E.U8 R7, desc[UR20][R4.64] ;  /* 0x0000001404070981 */ /* 0x0000e2000c1e1100 */
[----:B------:R-:W-:-:S03]  /*17d10*/  ISETP.GE.AND P5, PT, R71, RZ, PT ;  /* 0x000000ff4700720c */ /* 0x000fc60003fa6270 */
[----:B------:R-:W-:Y:S04]  /*17d20*/  STL [R1+0x1764], R46 ;  /* 0x0017642e01007387 */ /* 0x000fe80000100800 */
[----:B------:R-:W2:Y:S01]  /*17d30*/  LDL R71, [R1+0x20dc] ;  /* 0x0020dc0001477983 */ /* 0x000ea20000100800 */
[----:B------:R-:W-:Y:S01]  /*17d40*/  ISETP.GT.U32.AND P4, PT, R15, R68, PT ;  /* 0x000000440f00720c */ /* 0x000fe20003f84070 */
[----:B------:R-:W-:Y:S01]  /*17d50*/  @!P3 IMAD.IADD R70, R70, 0x1, -R15 ;  /* 0x000000014646b824 */ /* 0x000fe200078e0a0f */
[----:B------:R-:W-:-:S04]  /*17d60*/  SEL R3, R14, R3, !P1 ;  /* 0x000000030e037207 */ /* 0x000fc80004800000 */
[----:B------:R-:W-:-:S07]  /*17d70*/  ISETP.GT.U32.AND P3, PT, R15, R70, PT ;  /* 0x000000460f00720c */ /* 0x000fce0003f64070 */
[----:B------:R-:W-:-:S05]  /*17d80*/  @!P4 IMAD.IADD R68, R68, 0x1, -R15 ;  /* 0x000000014444c824 */ /* 0x000fca00078e0a0f */
[----:B------:R-:W-:Y:S01]  /*17d90*/  ISETP.GT.U32.AND P4, PT, R15, R68, PT ;  /* 0x000000440f00720c */ /* 0x000fe20003f84070 */
[----:B------:R-:W-:Y:S01]  /*17da0*/  IMAD R3, R3, UR5, RZ ;  /* 0x0000000503037c24 */ /* 0x000fe2000f8e02ff */
[----:B0-----:R-:W-:Y:S01]  /*17db0*/  PRMT R5, RZ, 0x7610, R5 ;  /* 0x00007610ff057816 */ /* 0x001fe20000000005 */
[----:B------:R-:W-:Y:S01]  /*17dc0*/  @!P3 IMAD.IADD R70, R70, 0x1, -R15 ;  /* 0x000000014646b824 */ /* 0x000fe200078e0a0f */
[----:B------:R-:W-:Y:S01]  /*17dd0*/  ISETP.GT.U32.AND P6, PT, R15, R75, PT ;  /* 0x0000004b0f00720c */ /* 0x000fe20003fc4070 */
[----:B------:R-:W0:Y:S01]  /*17de0*/  LDCU UR5, c[0x0][0x3b0] ;  /* 0x00007600ff0577ac */ /* 0x000e220008000800 */
[----:B------:R-:W-:Y:S02]  /*17df0*/  IADD3 R6, P3, PT, R3, R13, RZ ;  /* 0x0000000d03067210 */ /* 0x000fe40007f7e0ff */
[----:B------:R-:W-:-:S05]  /*17e00*/  SHF.R.S32.HI R4, RZ, 0x1f, R3 ;  /* 0x0000001fff047819 */ /* 0x000fca0000011403 */
[----:B------:R-:W-:Y:S01]  /*17e10*/  @!P4 IMAD.IADD R68, R68, 0x1, -R15 ;  /* 0x000000014444c824 */ /* 0x000fe200078e0a0f */
[----:B------:R-:W-:Y:S02]  /*17e20*/  ISETP.GE.AND P4, PT, R64, RZ, PT ;  /* 0x000000ff4000720c */ /* 0x000fe40003f86270 */
[----:B------:R-:W4:Y:S04]  /*17e30*/  LDL.LU R64, [R1+0x60] ;  /* 0x0000600001407983 */ /* 0x000f280000300800 */
[----:B------:R-:W-:Y:S04]  /*17e40*/  STL [R1+0x175c], R6 ;  /* 0x00175c0601007387 */ /* 0x000fe80000100800 */
[----:B---3--:R3:W-:Y:S02]  /*17e50*/  STL [R1+0x1cb4], R7 ;  /* 0x001cb40701007387 */ /* 0x0087e40000100800 */
[----:B---3--:R-:W-:-:S05]  /*17e60*/  IMAD.X R7, R4, 0x1, R12, P3 ;  /* 0x0000000104077824 */ /* 0x008fca00018e060c */
[----:B------:R3:W3:Y:S01]  /*17e70*/  @P0 LDG.E.U8 R5, desc[UR20][R6.64] ;  /* 0x0000001406050981 */ /* 0x0006e2000c1e1100 */
[----:B------:R-:W-:-:S03]  /*17e80*/  IMAD.MOV.U32 R4, RZ, RZ, R70 ;  /* 0x000000ffff047224 */ /* 0x000fc600078e0046 */
[----:B------:R0:W-:Y:S01]  /*17e90*/  STL [R1+0x1758], R7 ;  /* 0x0017580701007387 */ /* 0x0001e20000100800 */
[----:B------:R-:W-:Y:S01]  /*17ea0*/  @!P4 IMAD.MOV R4, RZ, RZ, -R4 ;  /* 0x000000ffff04c224 */ /* 0x000fe200078e0a04 */
[----:B--2---:R-:W-:Y:S02]  /*17eb0*/  ISETP.GE.AND P4, PT, R71, RZ, PT ;  /* 0x000000ff4700720c */ /* 0x004fe40003f86270 */
[----:B------:R-:W2:Y:S04]  /*17ec0*/  LDL.LU R70, [R1+0x64] ;  /* 0x0000640001467983 */ /* 0x000ea80000300800 */
[----:B------:R-:W2:Y:S01]  /*17ed0*/  LDL R71, [R1+0x20a8] ;  /* 0x0020a80001477983 */ /* 0x000ea20000100800 */
[----:B------:R-:W-:Y:S02]  /*17ee0*/  IMAD.MOV.U32 R3, RZ, RZ, R68 ;  /* 0x000000ffff037224 */ /* 0x000fe400078e0044 */
[----:B------:R-:W-:Y:S01]  /*17ef0*/  @!P6 IMAD.IADD R75, R75, 0x1, -R15 ;  /* 0x000000014b4be824 */ /* 0x000fe200078e0a0f */
[C---:B----4-:R-:W-:Y:S01]  /*17f00*/  ISETP.GT.U32.AND P6, PT, R15.reuse, R73, PT ;  /* 0x000000490f00720c */ /* 0x050fe20003fc4070 */
[----:B------:R-:W-:Y:S01]  /*17f10*/  @!P5 IMAD.MOV R3, RZ, RZ, -R3 ;  /* 0x000000ffff03d224 */ /* 0x000fe200078e0a03 */
[----:B------:R-:W-:Y:S01]  /*17f20*/  SEL R4, R14, R4, !P1 ;  /* 0x000000040e047207 */ /* 0x000fe20004800000 */
[----:B------:R-:W4:Y:S01]  /*17f30*/  LDL R68, [R1+0x20b4] ;  /* 0x0020b40001447983 */ /* 0x000f220000100800 */
[----:B------:R-:W-:-:S02]  /*17f40*/  ISETP.GT.U32.AND P5, PT, R15, R75, PT ;  /* 0x0000004b0f00720c */ /* 0x000fc40003fa4070 */
[----:B------:R-:W-:Y:S02]  /*17f50*/  SEL R3, R14, R3, !P1 ;  /* 0x000000030e037207 */ /* 0x000fe40004800000 */
[----:B------:R-:W-:-:S03]  /*17f60*/  ISETP.GT.U32.AND P3, PT, R15, R69, PT ;  /* 0x000000450f00720c */ /* 0x000fc60003f64070 */
[----:B------:R-:W-:Y:S01]  /*17f70*/  IMAD R3, R3, UR6, RZ ;  /* 0x0000000603037c24 */ /* 0x000fe2000f8e02ff */
[----:B------:R-:W-:Y:S01]  /*17f80*/  PRMT R53, RZ, 0x7610, R53 ;  /* 0x00007610ff357816 */ /* 0x000fe20000000035 */
[----:B------:R-:W-:Y:S01]  /*17f90*/  @!P6 IMAD.IADD R73, R73, 0x1, -R15 ;  /* 0x000000014949e824 */ /* 0x000fe200078e0a0f */
[----:B------:R-:W-:Y:S01]  /*17fa0*/  PRMT R45, RZ, 0x7610, R45 ;  /* 0x00007610ff2d7816 */ /* 0x000fe2000000002d */
[----:B0-----:R-:W-:Y:S01]  /*17fb0*/  IMAD R4, R4, UR5, RZ ;  /* 0x0000000504047c24 */ /* 0x001fe2000f8e02ff */
[----:B---3--:R-:W-:Y:S01]  /*17fc0*/  SHF.R.S32.HI R6, RZ, 0x1f, R3 ;  /* 0x0000001fff067819 */ /* 0x008fe20000011403 */
[----:B------:R-:W-:Y:S01]  /*17fd0*/  @!P5 IMAD.IADD R75, R75, 0x1, -R15 ;  /* 0x000000014b4bd824 */ /* 0x000fe200078e0a0f */
[-C--:B------:R-:W-:Y:S01]  /*17fe0*/  IADD3 R46, P6, PT, R3, R13.reuse, RZ ;  /* 0x0000000d032e7210 */ /* 0x080fe20007fde0ff */
[----:B------:R-:W0:Y:S01]  /*17ff0*/  LDCU UR5, c[0x0][0x3b0] ;  /* 0x00007600ff0577ac */ /* 0x000e220008000800 */
[----:B------:R-:W-:Y:S01]  /*18000*/  IADD3 R7, P5, PT, R4, R13, RZ ;  /* 0x0000000d04077210 */ /* 0x000fe20007fbe0ff */
[----:B------:R-:W-:-:S02]  /*18010*/  IMAD.MOV.U32 R3, RZ, RZ, R75 ;  /* 0x000000ffff037224 */ /* 0x000fc400078e004b */
[----:B------:R-:W-:Y:S01]  /*18020*/  @!P3 IMAD.IADD R69, R69, 0x1, -R15 ;  /* 0x000000014545b824 */ /* 0x000fe200078e0a0f */
[----:B------:R-:W3:Y:S01]  /*18030*/  LDCU UR6, c[0x0][0x3b0] ;  /* 0x00007600ff0677ac */ /* 0x000ee20008000800 */
[----:B------:R-:W-:Y:S01]  /*18040*/  @!P4 IMAD.MOV R3, RZ, RZ, -R3 ;  /* 0x000000ffff03c224 */ /* 0x000fe200078e0a03 */
[C---:B------:R-:W-:Y:S02]  /*18050*/  ISETP.GT.U32.AND P4, PT, R15.reuse, R64, PT ;  /* 0x000000400f00720c */ /* 0x040fe40003f84070 */
[----:B------:R-:W-:Y:S02]  /*18060*/  ISETP.GT.U32.AND P3, PT, R15, R69, PT ;  /* 0x000000450f00720c */ /* 0x000fe40003f64070 */
[----:B------:R-:W-:-:S05]  /*18070*/  SEL R3, R14, R3, !P1 ;  /* 0x000000030e037207 */ /* 0x000fca0004800000 */
[----:B-1----:R-:W-:Y:S01]  /*18080*/  IMAD R3, R3, UR13, RZ ;  /* 0x0000000d03037c24 */ /* 0x002fe2000f8e02ff */
[----:B------:R-:W1:Y:S03]  /*18090*/  LDCU UR13, c[0x0][0x3b0] ;  /* 0x00007600ff0d77ac */ /* 0x000e660008000800 */
[--C-:B------:R-:W-:Y:S02]  /*180a0*/  @!P4 IMAD.IADD R64, R64, 0x1, -R15.reuse ;  /* 0x000000014040c824 */ /* 0x100fe400078e0a0f */
[----:B------:R-:W-:Y:S01]  /*180b0*/  @!P3 IMAD.IADD R69, R69, 0x1, -R15 ;  /* 0x000000014545b824 */ /* 0x000fe200078e0a0f */
[----:B------:R0:W-:Y:S04]  /*180c0*/  STL [R1+0x1cb0], R5 ;  /* 0x001cb00501007387 */ /* 0x0001e80000100800 */
[----:B------:R-:W-:Y:S04]  /*180d0*/  STL [R1+0x1748], R46 ;  /* 0x0017482e01007387 */ /* 0x000fe80000100800 */
[----:B------:R-:W3:Y:S01]  /*180e0*/  LDL.LU R75, [R1+0x68] ;  /* 0x00006800014b7983 */ /* 0x000ee20000300800 */
[----:B0-----:R-:W-:Y:S01]  /*180f0*/  SHF.R.S32.HI R5, RZ, 0x1f, R4 ;  /* 0x0000001fff057819 */ /* 0x001fe20000011404 */
[----:B------:R-:W-:-:S02]  /*18100*/  IMAD.X R4, R6, 0x1, R12, P6 ;  /* 0x0000000106047824 */ /* 0x000fc400030e060c */
[----:B------:R-:W-:Y:S02]  /*18110*/  STL [R1+0x1750], R7 ;  /* 0x0017500701007387 */ /* 0x000fe40000100800 */
[----:B------:R-:W-:Y:S02]  /*18120*/  IMAD.X R47, R5, 0x1, R12, P5 ;  /* 0x00000001052f7824 */ /* 0x000fe400028e060c */
[----:B------:R0:W-:Y:S01]  /*18130*/  STL [R1+0x173c], R4 ;  /* 0x00173c0401007387 */ /* 0x0001e20000100800 */
[----:B------:R-:W-:Y:S02]  /*18140*/  @P0 IMAD.MOV.U32 R5, RZ, RZ, R4 ;  /* 0x000000ffff050224 */ /* 0x000fe400078e0004 */
[----:B0-----:R-:W-:Y:S01]  /*18150*/  @P0 IMAD.MOV.U32 R4, RZ, RZ, R46 ;  /* 0x000000ffff040224 */ /* 0x001fe200078e002e */
[----:B------:R-:W-:Y:S01]  /*18160*/  IADD3 R6, P4, PT, R3, R13, RZ ;  /* 0x0000000d03067210 */ /* 0x000fe20007f9e0ff */
[----:B------:R-:W3:Y:S04]  /*18170*/  LDL.LU R46, [R1+0x2a78] ;  /* 0x002a7800012e7983 */ /* 0x000ee80000300800 */
[----:B------:R0:W3:Y:S02]  /*18180*/  @P0 LDG.E.U8 R53, desc[UR20][R4.64] ;  /* 0x0000001404350981 */ /* 0x0000e4000c1e1100 */
[----:B0-----:R-:W-:-:S02]  /*18190*/  @P0 IMAD.MOV.U32 R4, RZ, RZ, R7 ;  /* 0x000000ffff040224 */ /* 0x001fc400078e0007 */
[----:B------:R-:W-:-:S05]  /*181a0*/  @P0 IMAD.MOV.U32 R5, RZ, RZ, R47 ;  /* 0x000000ffff050224 */ /* 0x000fca00078e002f */
[----:B------:R0:W3:Y:S01]  /*181b0*/  @P0 LDG.E.U8 R45, desc[UR20][R4.64] ;  /* 0x00000014042d0981 */ /* 0x0000e2000c1e1100 */
[----:B--2---:R-:W-:-:S03]  /*181c0*/  ISETP.GE.AND P3, PT, R71, RZ, PT ;  /* 0x000000ff4700720c */ /* 0x004fc60003f66270 */
[----:B------:R2:W-:Y:S01]  /*181d0*/  STL [R1+0x174c], R47 ;  /* 0x00174c2f01007387 */ /* 0x0005e20000100800 */
[----:B0-----:R-:W-:Y:S02]  /*181e0*/  SHF.R.S32.HI R4, RZ, 0x1f, R3 ;  /* 0x0000001fff047819 */ /* 0x001fe40000011403 */
[----:B------:R-:W-:Y:S01]  /*181f0*/  PRMT R5, RZ, 0x7610, R5 ;  /* 0x00007610ff057816 */ /* 0x000fe20000000005 */
[----:B--2---:R-:W2:Y:S02]  /*18200*/  LDL.LU R47, [R1+0x6c] ;  /* 0x00006c00012f7983 */ /* 0x004ea40000300800 */
[----:B------:R-:W-:Y:S02]  /*18210*/  IMAD.X R7, R4, 0x1, R12, P4 ;  /* 0x0000000104077824 */ /* 0x000fe400020e060c */
[----:B------:R-:W2:Y:S04]  /*18220*/  LDL R71, [R1+0x20c4] ;  /* 0x0020c40001477983 */ /* 0x000ea80000100800 */
[----:B------:R0:W2:Y:S01]  /*18230*/  @P0 LDG.E.U8 R5, desc[UR20][R6.64] ;  /* 0x0000001406050981 */ /* 0x0000a2000c1e1100 */
[----:B------:R-:W-:-:S02]  /*18240*/  ISETP.GT.U32.AND P6, PT, R15, R73, PT ;  /* 0x000000490f00720c */ /* 0x000fc40003fc4070 */
[----:B------:R-:W-:Y:S01]  /*18250*/  ISETP.GT.U32.AND P5, PT, R15, R70, PT ;  /* 0x000000460f00720c */ /* 0x000fe20003fa4070 */
[----:B------:R-:W-:-:S10]  /*18260*/  IMAD.MOV.U32 R3, RZ, RZ, R69 ;  /* 0x000000ffff037224 */ /* 0x000fd400078e0045 */
[--C-:B------:R-:W-:Y:S01]  /*18270*/  @!P6 IMAD.IADD R73, R73, 0x1, -R15.reuse ;  /* 0x000000014949e824 */ /* 0x100fe200078e0a0f */
[----:B----4-:R-:W-:Y:S01]  /*18280*/  ISETP.GE.AND P6, PT, R68, RZ, PT ;  /* 0x000000ff4400720c */ /* 0x010fe20003fc6270 */
[----:B------:R-:W-:Y:S02]  /*18290*/  @!P5 IMAD.IADD R70, R70, 0x1, -R15 ;  /* 0x000000014646d824 */ /* 0x000fe400078e0a0f */
[----:B------:R-:W-:Y:S02]  /*182a0*/  IMAD.MOV.U32 R4, RZ, RZ, R73 ;  /* 0x000000ffff047224 */ /* 0x000fe400078e0049 */
[----:B------:R-:W-:Y:S01]  /*182b0*/  @!P3 IMAD.MOV R3, RZ, RZ, -R3 ;  /* 0x000000ffff03b224 */ /* 0x000fe200078e0a03 */
[----:B------:R-:W-:Y:S01]  /*182c0*/  ISETP.GT.U32.AND P3, PT, R15, R70, PT ;  /* 0x000000460f00720c */ /* 0x000fe20003f64070 */
[----:B------:R0:W-:Y:S06]  /*182d0*/  STL [R1+0x1744], R6 ;  /* 0x0017440601007387 */ /* 0x0001ec0000100800 */
[----:B------:R-:W-:Y:S01]  /*182e0*/  @!P6 IMAD.MOV R4, RZ, RZ, -R4 ;  /* 0x000000ffff04e224 */ /* 0x000fe200078e0a04 */
[----:B------:R-:W-:-:S04]  /*182f0*/  SEL R3, R14, R3, !P1 ;  /* 0x000000030e037207 */ /* 0x000fc80004800000 */
[----:B------:R-:W-:Y:S01]  /*18300*/  SEL R4, R14, R4, !P1 ;  /* 0x000000040e047207 */ /* 0x000fe20004800000 */
[----:B------:R-:W-:Y:S02]  /*18310*/  IMAD R3, R3, UR5, RZ ;  /* 0x0000000503037c24 */ /* 0x000fe4000f8e02ff */
[--C-:B------:R-:W-:Y:S01]  /*18320*/  @!P3 IMAD.IADD R70, R70, 0x1, -R15.reuse ;  /* 0x000000014646b824 */ /* 0x100fe200078e0a0f */
[----:B---3--:R-:W-:Y:S01]  /*18330*/  ISETP.GT.U32.AND P4, PT, R15, R75, PT ;  /* 0x0000004b0f00720c */ /* 0x008fe20003f84070 */
[----:B------:R-:W-:Y:S01]  /*18340*/  IMAD R4, R4, UR6, RZ ;  /* 0x0000000604047c24 */ /* 0x000fe2000f8e02ff */
[----:B------:R-:W-:Y:S01]  /*18350*/  PRMT R46, RZ, 0x7610, R46 ;  /* 0x00007610ff2e7816 */ /* 0x000fe2000000002e */
[----:B------:R3:W-:Y:S10]  /*18360*/  STL [R1+0x1ca8], R53 ;  /* 0x001ca83501007387 */ /* 0x0007f40000100800 */
[----:B------:R-:W-:Y:S01]  /*18370*/  @!P4 IMAD.IADD R75, R75, 0x1, -R15 ;  /* 0x000000014b4bc824 */ /* 0x000fe200078e0a0f */
[----:B------:R-:W-:Y:S01]  /*18380*/  ISETP.GT.U32.AND P5, PT, R15, R64, PT ;  /* 0x000000400f00720c */ /* 0x000fe20003fa4070 */
[----:B------:R-:W4:Y:S01]  /*18390*/  LDCU UR5, c[0x0][0x3b0] ;  /* 0x00007600ff0577ac */ /* 0x000f220008000800 */
[----:B------:R-:W-:Y:S01]  /*183a0*/  STL [R1+0x1740], R7 ;  /* 0x0017400701007387 */ /* 0x000fe20000100800 */
[----:B0-----:R-:W-:Y:S01]  /*183b0*/  PRMT R6, RZ, 0x7610, R6 ;  /* 0x00007610ff067816 */ /* 0x001fe20000000006 */
[----:B------:R-:W0:Y:S01]  /*183c0*/  LDCU UR6, c[0x0][0x3b0] ;  /* 0x00007600ff0677ac */ /* 0x000e220008000800 */
[-C--:B---3--:R-:W-:Y:S01]  /*183d0*/  IADD3 R53, P4, PT, R4, R13.reuse, RZ ;  /* 0x0000000d04357210 */ /* 0x088fe20007f9e0ff */
[----:B------:R3:W-:Y:S02]  /*183e0*/  STL [R1+0x1ca4], R45 ;  /* 0x001ca42d01007387 */ /* 0x0007e40000100800 */
[----:B---3--:R-:W-:-:S02]  /*183f0*/  IADD3 R45, P3, PT, R3, R13, RZ ;  /* 0x0000000d032d7210 */ /* 0x008fc40007f7e0ff */
[----:B--2---:R-:W-:Y:S02]  /*18400*/  ISETP.GE.AND P6, PT, R71, RZ, PT ;  /* 0x000000ff4700720c */ /* 0x004fe40003fc6270 */
[----:B------:R-:W2:Y:S04]  /*18410*/  LDL R71, [R1+0x20f0] ;  /* 0x0020f00001477983 */ /* 0x000ea80000100800 */
[----:B------:R-:W3:Y:S04]  /*18420*/  LDL.LU R68, [R1+0x78] ;  /* 0x0000780001447983 */ /* 0x000ee80000300800 */
[----:B------:R-:W2:Y:S04]  /*18430*/  LDL.LU R69, [R1+0x74] ;  /* 0x0000740001457983 */ /* 0x000ea80000300800 */
[----:B------:R0:W-:Y:S02]  /*18440*/  STL [R1+0x1ca0], R5 ;  /* 0x001ca00501007387 */ /* 0x0001e40000100800 */
[----:B0-----:R-:W-:-:S02]  /*18450*/  SHF.R.S32.HI R5, RZ, 0x1f, R3 ;  /* 0x0000001fff057819 */ /* 0x001fc40000011403 */
[----:B------:R-:W-:Y:S02]  /*18460*/  SHF.R.S32.HI R3, RZ, 0x1f, R4 ;  /* 0x0000001fff037819 */ /* 0x000fe40000011404 */
[----:B------:R-:W2:Y:S01]  /*18470*/  LDL R4, [R1+0x20d8] ;  /* 0x0020d80001047983 */ /* 0x000ea20000100800 */
[--C-:B------:R-:W-:Y:S02]  /*18480*/  IMAD.X R5, R5, 0x1, R12.reuse, P3 ;  /* 0x0000000105057824 */ /* 0x100fe400018e060c */
[----:B------:R-:W-:Y:S01]  /*18490*/  IMAD.X R73, R3, 0x1, R12, P4 ;  /* 0x0000000103497824 */ /* 0x000fe200020e060c */
[----:B------:R0:W-:Y:S01]  /*184a0*/  STL [R1+0x1730], R45 ;  /* 0x0017302d01007387 */ /* 0x0001e20000100800 */
[----:B--2---:R-:W-:Y:S01]  /*184b0*/  ISETP.GE.AND P4, PT, R4, RZ, PT ;  /* 0x000000ff0400720c */ /* 0x004fe20003f86270 */
[----:B------:R-:W-:-:S05]  /*184c0*/  @P0 IMAD.MOV.U32 R4, RZ, RZ, R45 ;  /* 0x000000ffff040224 */ /* 0x000fca00078e002d */
[----:B------:R2:W3:Y:S04]  /*184d0*/  @P0 LDG.E.U8 R46, desc[UR20][R4.64] ;  /* 0x00000014042e0981 */ /* 0x0004e8000c1e1100 */
[----:B------:R-:W-:Y:S04]  /*184e0*/  STL [R1+0x1738], R53 ;  /* 0x0017383501007387 */ /* 0x000fe80000100800 */
[----:B------:R1:W-:Y:S01]  /*184f0*/  STL [R1+0x172c], R5 ;  /* 0x00172c0501007387 */ /* 0x0003e20000100800 */
[----:B--2---:R-:W-:Y:S02]  /*18500*/  @P0 IMAD.MOV.U32 R4, RZ, RZ, R53 ;  /* 0x000000ffff040224 */ /* 0x004fe400078e0035 */
[----:B------:R-:W-:Y:S01]  /*18510*/  @!P5 IMAD.IADD R64, R64, 0x1, -R15 ;  /* 0x000000014040d824 */ /* 0x000fe200078e0a0f */
[----:B0-----:R-:W2:Y:S01]  /*18520*/  LDL.LU R45, [R1+0x2a74] ;  /* 0x002a7400012d7983 */ /* 0x001ea20000300800 */
[----:B-1----:R-:W-:-:S05]  /*18530*/  @P0 IMAD.MOV.U32 R5, RZ, RZ, R73 ;  /* 0x000000ffff050224 */ /* 0x002fca00078e0049 */
[----:B------:R0:W2:Y:S01]  /*18540*/  @P0 LDG.E.U8 R6, desc[UR20][R4.64] ;  /* 0x0000001404060981 */ /* 0x0000a2000c1e1100 */
[----:B------:R-:W-:Y:S02]  /*18550*/  IMAD.MOV.U32 R3, RZ, RZ, R64 ;  /* 0x000000ffff037224 */ /* 0x000fe400078e0040 */
[----:B0-----:R-:W-:Y:S01]  /*18560*/  IMAD.MOV.U32 R4, RZ, RZ, R70 ;  /* 0x000000ffff047224 */ /* 0x001fe200078e0046 */
[----:B---3--:R0:W-:Y:S04]  /*18570*/  STL [R1+0x1c9c], R46 ;  /* 0x001c9c2e01007387 */ /* 0x0081e80000100800 */
[----:B0-----:R-:W3:Y:S04]  /*18580*/  LDL.LU R46, [R1+0x2a70] ;  /* 0x002a7000012e7983 */ /* 0x001ee80000300800 */
[----:B------:R0:W-:Y:S04]  /*18590*/  STL [R1+0x1734], R73 ;  /* 0x0017344901007387 */ /* 0x0001e80000100800 */
[----:B------:R-:W2:Y:S04]  /*185a0*/  LDL.LU R64, [R1+0x2a6c] ;  /* 0x002a6c0001407983 */ /* 0x000ea80000300800 */
[----:B0-----:R-:W2:Y:S04]  /*185b0*/  LDL.LU R73, [R1+0x2a68] ;  /* 0x002a680001497983 */ /* 0x001ea80000300800 */
[----:B------:R-:W2:Y:S01]  /*185c0*/  LDL R70, [R1+0x20b0] ;  /* 0x0020b00001467983 */ /* 0x000ea20000100800 */
[----:B------:R-:W-:-:S02]  /*185d0*/  ISETP.GT.U32.AND P5, PT, R15, R47, PT ;  /* 0x0000002f0f00720c */ /* 0x000fc40003fa4070 */
[----:B------:R-:W-:Y:S01]  /*185e0*/  ISETP.GT.U32.AND P3, PT, R15, R75, PT ;  /* 0x0000004b0f00720c */ /* 0x000fe20003f64070 */
[----:B------:R-:W-:Y:S02]  /*185f0*/  @!P6 IMAD.MOV R3, RZ, RZ, -R3 ;  /* 0x000000ffff03e224 */ /* 0x000fe400078e0a03 */
[----:B------:R-:W-:-:S08]  /*18600*/  @!P4 IMAD.MOV R4, RZ, RZ, -R4 ;  /* 0x000000ffff04c224 */ /* 0x000fd000078e0a04 */
[--C-:B------:R-:W-:Y:S01]  /*18610*/  @!P5 IMAD.IADD R47, R47, 0x1, -R15.reuse ;  /* 0x000000012f2fd824 */ /* 0x100fe200078e0a0f */
[----:B------:R-:W-:Y:S01]  /*18620*/  ISETP.GE.AND P5, PT, R71, RZ, PT ;  /* 0x000000ff4700720c */ /* 0x000fe20003fa6270 */
[----:B------:R-:W-:Y:S01]  /*18630*/  @!P3 IMAD.IADD R75, R75, 0x1, -R15 ;  /* 0x000000014b4bb824 */ /* 0x000fe200078e0a0f */
[C---:B------:R-:W-:Y:S02]  /*18640*/  SEL R5, R14.reuse, R3, !P1 ;  /* 0x000000030e057207 */ /* 0x040fe40004800000 */
[----:B------:R-:W-:Y:S02]  /*18650*/  ISETP.GT.U32.AND P6, PT, R15, R47, PT ;  /* 0x0000002f0f00720c */ /* 0x000fe40003fc4070 */
[----:B------:R-:W-:Y:S01]  /*18660*/  SEL R4, R14, R4, !P1 ;  /* 0x000000040e047207 */ /* 0x000fe20004800000 */
[----:B------:R-:W-:Y:S02]  /*18670*/  IMAD.MOV.U32 R3, RZ, RZ, R75 ;  /* 0x000000ffff037224 */ /* 0x000fe400078e004b */
[----:B------:R-:W-:Y:S01]  /*18680*/  IMAD R5, R5, UR13, RZ ;  /* 0x0000000d05057c24 */ /* 0x000fe2000f8e02ff */
[----:B------:R-:W2:Y:S01]  /*18690*/  LDL.LU R75, [R1+0x80] ;  /* 0x00008000014b7983 */ /* 0x000ea20000300800 */
[----:B----4-:R-:W-:Y:S01]  /*186a0*/  IMAD R4, R4, UR5, RZ ;  /* 0x0000000504047c24 */ /* 0x010fe2000f8e02ff */
[----:B---3--:R-:W-:Y:S01]  /*186b0*/  PRMT R46, RZ, 0x7610, R46 ;  /* 0x00007610ff2e7816 */ /* 0x008fe2000000002e */
[----:B------:R-:W-:Y:S01]  /*186c0*/  @!P5 IMAD.MOV R3, RZ, RZ, -R3 ;  /* 0x000000ffff03d224 */ /* 0x000fe200078e0a03 */
[----:B--2---:R0:W-:Y:S01]  /*186d0*/  STL [R1+0x1c98], R6 ;  /* 0x001c980601007387 */ /* 0x0041e20000100800 */
[----:B------:R-:W-:-:S02]  /*186e0*/  IADD3 R71, P5, PT, R5, R13, RZ ;  /* 0x0000000d05477210 */ /* 0x000fc40007fbe0ff */
[----:B------:R-:W-:Y:S01]  /*186f0*/  @!P6 IMAD.IADD R47, R47, 0x1, -R15 ;  /* 0x000000012f2fe824 */ /* 0x000fe200078e0a0f */
[----:B------:R-:W-:Y:S01]  /*18700*/  IADD3 R53, P6, PT, R4, R13, RZ ;  /* 0x0000000d04357210 */ /* 0x000fe20007fde0ff */
[----:B------:R-:W1:Y:S01]  /*18710*/  LDCU UR5, c[0x0][0x3b0] ;  /* 0x00007600ff0577ac */ /* 0x000e620008000800 */
[----:B------:R-:W-:Y:S01]  /*18720*/  PRMT R73, RZ, 0x7610, R73 ;  /* 0x00007610ff497816 */ /* 0x000fe20000000049 */
[----:B------:R-:W2:Y:S01]  /*18730*/  LDCU UR13, c[0x0][0x3b0] ;  /* 0x00007600ff0d77ac */ /* 0x000ea20008000800 */
[----:B0-----:R-:W-:Y:S02]  /*18740*/  SHF.R.S32.HI R6, RZ, 0x1f, R5 ;  /* 0x0000001fff067819 */ /* 0x001fe40000011405 */
[----:B------:R-:W-:-:S03]  /*18750*/  SHF.R.S32.HI R5, RZ, 0x1f, R4 ;  /* 0x0000001fff057819 */ /* 0x000fc60000011404 */
[--C-:B------:R-:W-:Y:S01]  /*18760*/  IMAD.X R6, R6, 0x1, R12.reuse, P5 ;  /* 0x0000000106067824 */ /* 0x100fe200028e060c */
[----:B------:R-:W-:Y:S01]  /*18770*/  ISETP.GE.AND P5, PT, R70, RZ, PT ;  /* 0x000000ff4600720c */ /* 0x000fe20003fa6270 */
[----:B------:R-:W-:Y:S02]  /*18780*/  IMAD.X R70, R5, 0x1, R12, P6 ;  /* 0x0000000105467824 */ /* 0x000fe400030e060c */
[----:B------:R-:W-:Y:S02]  /*18790*/  @P0 IMAD.MOV.U32 R4, RZ, RZ, R71 ;  /* 0x000000ffff040224 */ /* 0x000fe400078e0047 */
[----:B------:R-:W-:-:S05]  /*187a0*/  @P0 IMAD.MOV.U32 R5, RZ, RZ, R6 ;  /* 0x000000ffff050224 */ /* 0x000fca00078e0006 */
[----:B------:R0:W3:Y:S02]  /*187b0*/  @P0 LDG.E.U8 R73, desc[UR20][R4.64] ;  /* 0x0000001404490981 */ /* 0x0000e4000c1e1100 */
[----:B0-----:R-:W-:Y:S02]  /*187c0*/  @P0 IMAD.MOV.U32 R4, RZ, RZ, R53 ;  /* 0x000000ffff040224 */ /* 0x001fe400078e0035 */
[----:B------:R-:W-:-:S05]  /*187d0*/  @P0 IMAD.MOV.U32 R5, RZ, RZ, R70 ;  /* 0x000000ffff050224 */ /* 0x000fca00078e0046 */
[----:B------:R0:W4:Y:S04]  /*187e0*/  @P0 LDG.E.U8 R46, desc[UR20][R4.64] ;  /* 0x00000014042e0981 */ /* 0x000128000c1e1100 */
[----:B------:R0:W-:Y:S04]  /*187f0*/  STL [R1+0x1724], R71 ;  /* 0x0017244701007387 */ /* 0x0001e80000100800 */
[----:B------:R-:W-:Y:S04]  /*18800*/  STL [R1+0x1728], R53 ;  /* 0x0017283501007387 */ /* 0x000fe80000100800 */
[----:B------:R1:W-:Y:S04]  /*18810*/  STL [R1+0x170c], R6 ;  /* 0x00170c0601007387 */ /* 0x0003e80000100800 */
[----:B0-----:R-:W2:Y:S01]  /*18820*/  LDL R71, [R1+0x20c0] ;  /* 0x0020c00001477983 */ /* 0x001ea20000100800 */
[----:B------:R-:W-:-:S05]  /*18830*/  SEL R3, R14, R3, !P1 ;  /* 0x000000030e037207 */ /* 0x000fca0004800000 */
[----:B-1----:R-:W-:Y:S01]  /*18840*/  IMAD R6, R3, UR6, RZ ;  /* 0x0000000603067c24 */ /* 0x002fe2000f8e02ff */
[----:B------:R0:W-:Y:S01]  /*18850*/  STL [R1+0x1718], R70 ;  /* 0x0017184601007387 */ /* 0x0001e20000100800 */
[----:B------:R-:W-:Y:S01]  /*18860*/  PRMT R7, RZ, 0x7610, R7 ;  /* 0x00007610ff077816 */ /* 0x000fe20000000007 */
[----:B------:R-:W-:Y:S01]  /*18870*/  IMAD.MOV.U32 R3, RZ, RZ, R47 ;  /* 0x000000ffff037224 */ /* 0x000fe200078e002f */
[----:B------:R-:W-:Y:S01]  /*18880*/  ISETP.GT.U32.AND P3, PT, R15, R69, PT ;  /* 0x000000450f00720c */ /* 0x000fe20003f64070 */
[----:B------:R-:W2:Y:S01]  /*18890*/  LDL R53, [R1+0x20d4] ;  /* 0x0020d40001357983 */ /* 0x000ea20000100800 */
[----:B------:R-:W-:Y:S01]  /*188a0*/  IADD3 R5, P6, PT, R6, R13, RZ ;  /* 0x0000000d06057210 */ /* 0x000fe20007fde0ff */
[----:B------:R-:W1:Y:S01]  /*188b0*/  LDCU UR6, c[0x0][0x3b0] ;  /* 0x00007600ff0677ac */ /* 0x000e620008000800 */
[----:B------:R-:W-:Y:S01]  /*188c0*/  SHF.R.S32.HI R4, RZ, 0x1f, R6 ;  /* 0x0000001fff047819 */ /* 0x000fe20000011406 */
[----:B0-----:R-:W2:Y:S01]  /*188d0*/  LDL.LU R70, [R1+0x88] ;  /* 0x0000880001467983 */ /* 0x001ea20000300800 */
[----:B------:R-:W-:-:S03]  /*188e0*/  @!P5 IMAD.MOV R3, RZ, RZ, -R3 ;  /* 0x000000ffff03d224 */ /* 0x000fc600078e0a03 */
[----:B---3--:R0:W-:Y:S04]  /*188f0*/  STL [R1+0x1c58], R73 ;  /* 0x001c584901007387 */ /* 0x0081e80000100800 */
[----:B0-----:R-:W3:Y:S04]  /*18900*/  LDL.LU R73, [R1+0x7c] ;  /* 0x00007c0001497983 */ /* 0x001ee80000300800 */
[----:B------:R-:W-:Y:S04]  /*18910*/  STL [R1+0x1720], R5 ;  /* 0x0017200501007387 */ /* 0x000fe80000100800 */
[----:B----4-:R0:W-:Y:S02]  /*18920*/  STL [R1+0x1c90], R46 ;  /* 0x001c902e01007387 */ /* 0x0101e40000100800 */
[----:B0-----:R-:W-:-:S02]  /*18930*/  IMAD.X R46, R4, 0x1, R12, P6 ;  /* 0x00000001042e7824 */ /* 0x001fc400030e060c */
[----:B------:R-:W-:Y:S02]  /*18940*/  @P0 IMAD.MOV.U32 R4, RZ, RZ, R5 ;  /* 0x000000ffff040224 */ /* 0x000fe400078e0005 */
[----:B------:R-:W-:-:S05]  /*18950*/  @P0 IMAD.MOV.U32 R5, RZ, RZ, R46 ;  /* 0x000000ffff050224 */ /* 0x000fca00078e002e */
[----:B------:R0:W4:Y:S01]  /*18960*/  @P0 LDG.E.U8 R7, desc[UR20][R4.64] ;  /* 0x0000001404070981 */ /* 0x000122000c1e1100 */
[----:B--2---:R-:W-:-:S03]  /*18970*/  ISETP.GE.AND P5, PT, R71, RZ, PT ;  /* 0x000000ff4700720c */ /* 0x004fc60003fa6270 */
        /* <DEDUP_REMOVED lines=17> */
[----:B------:R-:W3:Y:S04]  /*18a90*/  LDL.LU R53, [R1+0x8c] ;  /* 0x00008c0001357983 */ /* 0x000ee80000300800 */
[----:B------:R-:W-:Y:S01]  /*18aa0*/  STL [R1+0x1714], R6 ;  /* 0x0017140601007387 */ /* 0x000fe20000100800 */
[----:B------:R-:W-:-:S03]  /*18ab0*/  IMAD.MOV.U32 R3, RZ, RZ, R68 ;  /* 0x000000ffff037224 */ /* 0x000fc600078e0044 */
[----:B----4-:R4:W-:Y:S02]  /*18ac0*/  STL [R1+0x1c8c], R7 ;  /* 0x001c8c0701007387 */ /* 0x0109e40000100800 */
[----:B----4-:R-:W-:-:S05]  /*18ad0*/  IMAD.X R7, R4, 0x1, R12, P3 ;  /* 0x0000000104077824 */ /* 0x010fca00018e060c */
[----:B------:R4:W4:Y:S01]  /*18ae0*/  @P0 LDG.E.U8 R5, desc[UR20][R6.64] ;  /* 0x0000001406050981 */ /* 0x000922000c1e1100 */
[----:B------:R-:W-:-:S03]  /*18af0*/  IMAD.MOV.U32 R4, RZ, RZ, R69 ;  /* 0x000000ffff047224 */ /* 0x000fc600078e0045 */
[----:B------:R0:W-:Y:S01]  /*18b00*/  STL [R1+0x1710], R7 ;  /* 0x0017100701007387 */ /* 0x0001e20000100800 */
[----:B------:R-:W-:Y:S01]  /*18b10*/  @!P4 IMAD.MOV R4, RZ, RZ, -R4 ;  /* 0x000000ffff04c224 */ /* 0x000fe200078e0a04 */
[----:B--2---:R-:W-:Y:S02]  /*18b20*/  ISETP.GE.AND P4, PT, R71, RZ, PT ;  /* 0x000000ff4700720c */ /* 0x004fe40003f86270 */
[----:B------:R-:W2:Y:S04]  /*18b30*/  LDL.LU R68, [R1+0x90] ;  /* 0x0000900001447983 */ /* 0x000ea80000300800 */
[----:B------:R-:W2:Y:S01]  /*18b40*/  LDL R71, [R1+0x2104] ;  /* 0x0021040001477983 */ /* 0x000ea20000100800 */
[----:B------:R-:W-:Y:S01]  /*18b50*/  @!P6 IMAD.IADD R75, R75, 0x1, -R15 ;  /* 0x000000014b4be824 */ /* 0x000fe200078e0a0f */
[C---:B---3--:R-:W-:Y:S01]  /*18b60*/  ISETP.GT.U32.AND P6, PT, R15.reuse, R73, PT ;  /* 0x000000490f00720c */ /* 0x048fe20003fc4070 */
[----:B------:R-:W-:Y:S01]  /*18b70*/  @!P5 IMAD.MOV R3, RZ, RZ, -R3 ;  /* 0x000000ffff03d224 */ /* 0x000fe200078e0a03 */
[----:B------:R-:W-:Y:S01]  /*18b80*/  SEL R4, R14, R4, !P1 ;  /* 0x000000040e047207 */ /* 0x000fe20004800000 */
[----:B------:R-:W3:Y:S01]  /*18b90*/  LDL R69, [R1+0x20bc] ;  /* 0x0020bc0001457983 */ /* 0x000ee20000100800 */
[----:B------:R-:W-:-:S02]  /*18ba0*/  ISETP.GT.U32.AND P5, PT, R15, R75, PT ;  /* 0x0000004b0f00720c */ /* 0x000fc40003fa4070 */
[----:B------:R-:W-:Y:S02]  /*18bb0*/  SEL R3, R14, R3, !P1 ;  /* 0x000000030e037207 */ /* 0x000fe40004800000 */
[----:B------:R-:W-:-:S03]  /*18bc0*/  ISETP.GT.U32.AND P3, PT, R15, R70, PT ;  /* 0x000000460f00720c */ /* 0x000fc60003f64070 */
[----:B-1----:R-:W-:Y:S01]  /*18bd0*/  IMAD R3, R3, UR6, RZ ;  /* 0x0000000603037c24 */ /* 0x002fe2000f8e02ff */
[----:B------:R-:W-:Y:S01]  /*18be0*/  PRMT R64, RZ, 0x7610, R64 ;  /* 0x00007610ff407816 */ /* 0x000fe20000000040 */
[----:B------:R-:W-:Y:S01]  /*18bf0*/  @!P6 IMAD.IADD R73, R73, 0x1, -R15 ;  /* 0x000000014949e824 */ /* 0x000fe200078e0a0f */
[----:B------:R-:W-:Y:S01]  /*18c00*/  PRMT R45, RZ, 0x7610, R45 ;  /* 0x00007610ff2d7816 */ /* 0x000fe2000000002d */
[----:B0-----:R-:W-:Y:S01]  /*18c10*/  IMAD R4, R4, UR5, RZ ;  /* 0x0000000504047c24 */ /* 0x001fe2000f8e02ff */
[----:B----4-:R-:W-:Y:S01]  /*18c20*/  SHF.R.S32.HI R6, RZ, 0x1f, R3 ;  /* 0x0000001fff067819 */ /* 0x010fe20000011403 */
[----:B------:R-:W-:Y:S01]  /*18c30*/  @!P5 IMAD.IADD R75, R75, 0x1, -R15 ;  /* 0x000000014b4bd824 */ /* 0x000fe200078e0a0f */
[-C--:B------:R-:W-:Y:S01]  /*18c40*/  IADD3 R46, P6, PT, R3, R13.reuse, RZ ;  /* 0x0000000d032e7210 */ /* 0x080fe20007fde0ff */
[----:B------:R-:W0:Y:S01]  /*18c50*/  LDCU UR5, c[0x0][0x3b0] ;  /* 0x00007600ff0577ac */ /* 0x000e220008000800 */
[----:B------:R-:W-:Y:S01]  /*18c60*/  IADD3 R7, P5, PT, R4, R13, RZ ;  /* 0x0000000d04077210 */ /* 0x000fe20007fbe0ff */
[----:B------:R-:W-:-:S02]  /*18c70*/  IMAD.MOV.U32 R3, RZ, RZ, R75 ;  /* 0x000000ffff037224 */ /* 0x000fc400078e004b */
[----:B------:R-:W-:Y:S01]  /*18c80*/  @!P3 IMAD.IADD R70, R70, 0x1, -R15 ;  /* 0x000000014646b824 */ /* 0x000fe200078e0a0f */
[----:B------:R-:W1:Y:S01]  /*18c90*/  LDCU UR6, c[0x0][0x3b0] ;  /* 0x00007600ff0677ac */ /* 0x000e620008000800 */
[----:B------:R-:W-:Y:S01]  /*18ca0*/  @!P4 IMAD.MOV R3, RZ, RZ, -R3 ;  /* 0x000000ffff03c224 */ /* 0x000fe200078e0a03 */
[C---:B------:R-:W-:Y:S02]  /*18cb0*/  ISETP.GT.U32.AND P4, PT, R15.reuse, R53, PT ;  /* 0x000000350f00720c */ /* 0x040fe40003f84070 */
[----:B------:R-:W-:Y:S02]  /*18cc0*/  ISETP.GT.U32.AND P3, PT, R15, R70, PT ;  /* 0x000000460f00720c */ /* 0x000fe40003f64070 */
[----:B------:R-:W-:-:S05]  /*18cd0*/  SEL R3, R14, R3, !P1 ;  /* 0x000000030e037207 */ /* 0x000fca0004800000 */
[----:B------:R-:W-:Y:S01]  /*18ce0*/  IMAD R3, R3, UR13, RZ ;  /* 0x0000000d03037c24 */ /* 0x000fe2000f8e02ff */
[----:B------:R-:W4:Y:S03]  /*18cf0*/  LDCU UR13, c[0x0][0x3b0] ;  /* 0x00007600ff0d77ac */ /* 0x000f260008000800 */
[--C-:B------:R-:W-:Y:S02]  /*18d00*/  @!P4 IMAD.IADD R53, R53, 0x1, -R15.reuse ;  /* 0x000000013535c824 */ /* 0x100fe400078e0a0f */
[----:B------:R-:W-:Y:S01]  /*18d10*/  @!P3 IMAD.IADD R70, R70, 0x1, -R15 ;  /* 0x000000014646b824 */ /* 0x000fe200078e0a0f */
[----:B------:R0:W-:Y:S04]  /*18d20*/  STL [R1+0x1c88], R5 ;  /* 0x001c880501007387 */ /* 0x0001e80000100800 */
[----:B------:R-:W-:Y:S04]  /*18d30*/  STL [R1+0x1700], R46 ;  /* 0x0017002e01007387 */ /* 0x000fe80000100800 */
[----:B------:R-:W4:Y:S01]  /*18d40*/  LDL.LU R75, [R1+0x94] ;  /* 0x00009400014b7983 */ /* 0x000f220000300800 */
        /* <DEDUP_REMOVED lines=8> */
[----:B------:R-:W4:Y:S04]  /*18dd0*/  LDL.LU R46, [R1+0x2a64] ;  /* 0x002a6400012e7983 */ /* 0x000f280000300800 */
[----:B------:R0:W4:Y:S02]  /*18de0*/  @P0 LDG.E.U8 R64, desc[UR20][R4.64] ;  /* 0x0000001404400981 */ /* 0x000124000c1e1100 */
[----:B0-----:R-:W-:-:S02]  /*18df0*/  @P0 IMAD.MOV.U32 R4, RZ, RZ, R7 ;  /* 0x000000ffff040224 */ /* 0x001fc400078e0007 */
[----:B------:R-:W-:-:S05]  /*18e00*/  @P0 IMAD.MOV.U32 R5, RZ, RZ, R47 ;  /* 0x000000ffff050224 */ /* 0x000fca00078e002f */
[----:B------:R0:W4:Y:S01]  /*18e10*/  @P0 LDG.E.U8 R45, desc[UR20][R4.64] ;  /* 0x00000014042d0981 */ /* 0x000122000c1e1100 */
        /* <DEDUP_REMOVED lines=12> */
[----:B---3--:R-:W-:Y:S01]  /*18ee0*/  ISETP.GE.AND P6, PT, R69, RZ, PT ;  /* 0x000000ff4500720c */ /* 0x008fe20003fc6270 */
        /* <DEDUP_REMOVED lines=10> */
[----:B----4-:R-:W-:Y:S01]  /*18f90*/  ISETP.GT.U32.AND P4, PT, R15, R75, PT ;  /* 0x0000004b0f00720c */ /* 0x010fe20003f84070 */
[----:B-1----:R-:W-:Y:S01]  /*18fa0*/  IMAD R4, R4, UR6, RZ ;  /* 0x0000000604047c24 */ /* 0x002fe2000f8e02ff */
[----:B------:R-:W-:Y:S01]  /*18fb0*/  PRMT R46, RZ, 0x7610, R46 ;  /* 0x00007610ff2e7816 */ /* 0x000fe2000000002e */
[----:B------:R1:W-:Y:S10]  /*18fc0*/  STL [R1+0x1c84], R64 ;  /* 0x001c844001007387 */ /* 0x0003f40000100800 */
[----:B------:R-:W-:Y:S01]  /*18fd0*/  @!P4 IMAD.IADD R75, R75, 0x1, -R15 ;  /* 0x000000014b4bc824 */ /* 0x000fe200078e0a0f */
[----:B------:R-:W-:Y:S01]  /*18fe0*/  ISETP.GT.U32.AND P5, PT, R15, R53, PT ;  /* 0x000000350f00720c */ /* 0x000fe20003fa4070 */
[----:B------:R-:W3:Y:S01]  /*18ff0*/  LDCU UR5, c[0x0][0x3b0] ;  /* 0x00007600ff0577ac */ /* 0x000ee20008000800 */
[----:B------:R-:W-:Y:S01]  /*19000*/  STL [R1+0x16f8], R7 ;  /* 0x0016f80701007387 */ /* 0x000fe20000100800 */
[----:B0-----:R-:W-:Y:S01]  /*19010*/  PRMT R6, RZ, 0x7610, R6 ;  /* 0x00007610ff067816 */ /* 0x001fe20000000006 */
[----:B------:R-:W0:Y:S01]  /*19020*/  LDCU UR6, c[0x0][0x3b0] ;  /* 0x00007600ff0677ac */ /* 0x000e220008000800 */
[-C--:B-1----:R-:W-:Y:S01]  /*19030*/  IADD3 R64, P4, PT, R4, R13.reuse, RZ ;  /* 0x0000000d04407210 */ /* 0x082fe20007f9e0ff */
[----:B------:R1:W-:Y:S02]  /*19040*/  STL [R1+0x1c80], R45 ;  /* 0x001c802d01007387 */ /* 0x0003e40000100800 */
[----:B-1----:R-:W-:-:S02]  /*19050*/  IADD3 R45, P3, PT, R3, R13, RZ ;  /* 0x0000000d032d7210 */ /* 0x002fc40007f7e0ff */
[----:B--2---:R-:W-:Y:S02]  /*19060*/  ISETP.GE.AND P6, PT, R71, RZ, PT ;  /* 0x000000ff4700720c */ /* 0x004fe40003fc6270 */
[----:B------:R-:W2:Y:S04]  /*19070*/  LDL R71, [R1+0x2100] ;  /* 0x0021000001477983 */ /* 0x000ea80000100800 */
[----:B------:R-:W4:Y:S04]  /*19080*/  LDL.LU R73, [R1+0x9c] ;  /* 0x00009c0001497983 */ /* 0x000f280000300800 */
[----:B------:R-:W2:Y:S04]  /*19090*/  LDL.LU R70, [R1+0x98] ;  /* 0x0000980001467983 */ /* 0x000ea80000300800 */
[----:B------:R1:W-:Y:S02]  /*190a0*/  STL [R1+0x1c7c], R5 ;  /* 0x001c7c0501007387 */ /* 0x0003e40000100800 */
[----:B-1----:R-:W-:-:S02]  /*190b0*/  SHF.R.S32.HI R5, RZ, 0x1f, R3 ;  /* 0x0000001fff057819 */ /* 0x002fc40000011403 */
        /* <DEDUP_REMOVED lines=12> */
[----:B-1----:R-:W2:Y:S01]  /*19180*/  LDL.LU R45, [R1+0x2a60] ;  /* 0x002a6000012d7983 */ /* 0x002ea20000300800 */
[----:B0-----:R-:W-:-:S05]  /*19190*/  @P0 IMAD.MOV.U32 R5, RZ, RZ, R69 ;  /* 0x000000ffff050224 */ /* 0x001fca00078e0045 */
[----:B------:R0:W2:Y:S01]  /*191a0*/  @P0 LDG.E.U8 R6, desc[UR20][R4.64] ;  /* 0x0000001404060981 */ /* 0x0000a2000c1e1100 */
[----:B------:R-:W-:Y:S02]  /*191b0*/  IMAD.MOV.U32 R3, RZ, RZ, R53 ;  /* 0x000000ffff037224 */ /* 0x000fe400078e0035 */
[----:B0-----:R-:W-:Y:S01]  /*191c0*/  IMAD.MOV.U32 R4, RZ, RZ, R68 ;  /* 0x000000ffff047224 */ /* 0x001fe200078e0044 */
[----:B---3--:R0:W-:Y:S04]  /*191d0*/  STL [R1+0x1c74], R46 ;  /* 0x001c742e01007387 */ /* 0x0081e80000100800 */
[----:B0-----:R-:W3:Y:S04]  /*191e0*/  LDL.LU R46, [R1+0x2a5c] ;  /* 0x002a5c00012e7983 */ /* 0x001ee80000300800 */
[----:B------:R0:W-:Y:S04]  /*191f0*/  STL [R1+0x16ec], R69 ;  /* 0x0016ec4501007387 */ /* 0x0001e80000100800 */
[----:B------:R-:W2:Y:S04]  /*19200*/  LDL.LU R53, [R1+0x2a58] ;  /* 0x002a580001357983 */ /* 0x000ea80000300800 */
[----:B0-----:R-:W3:Y:S04]  /*19210*/  LDL.LU R69, [R1+0x2a54] ;  /* 0x002a540001457983 */ /* 0x001ee80000300800 */
[----:B------:R-:W4:Y:S01]  /*19220*/  LDL R68, [R1+0x2118] ;  /* 0x0021180001447983 */ /* 0x000f220000100800 */
[----:B------:R-:W-:-:S02]  /*19230*/  ISETP.GT.U32.AND P5, PT, R15, R47, PT ;  /* 0x0000002f0f00720c */ /* 0x000fc40003fa4070 */
[----:B------:R-:W-:Y:S01]  /*19240*/  ISETP.GT.U32.AND P3, PT, R15, R75, PT ;  /* 0x0000004b0f00720c */ /* 0x000fe20003f64070 */
[----:B------:R-:W-:Y:S02]  /*19250*/  @!P6 IMAD.MOV R3, RZ, RZ, -R3 ;  /* 0x000000ffff03e224 */ /* 0x000fe400078e0a03 */
[----:B------:R-:W-:-:S03]  /*19260*/  @!P4 IMAD.MOV R4, RZ, RZ, -R4 ;  /* 0x000000ffff04c224 */ /* 0x000fc600078e0a04 */
[----:B------:R-:W-:-:S05]  /*19270*/  SEL R5, R14, R3, !P1 ;  /* 0x000000030e057207 */ /* 0x000fca0004800000 */
[--C-:B------:R-:W-:Y:S01]  /*19280*/  @!P5 IMAD.IADD R47, R47, 0x1, -R15.reuse ;  /* 0x000000012f2fd824 */ /* 0x100fe200078e0a0f */
[----:B------:R-:W-:Y:S01]  /*19290*/  ISETP.GE.AND P5, PT, R71, RZ, PT ;  /* 0x000000ff4700720c */ /* 0x000fe20003fa6270 */
[----:B------:R-:W-:-:S03]  /*192a0*/  @!P3 IMAD.IADD R75, R75, 0x1, -R15 ;  /* 0x000000014b4bb824 */ /* 0x000fc600078e0a0f */
[----:B------:R-:W-:Y:S01]  /*192b0*/  ISETP.GT.U32.AND P6, PT, R15, R47, PT ;  /* 0x0000002f0f00720c */ /* 0x000fe20003fc4070 */
[----:B------:R-:W-:Y:S01]  /*192c0*/  IMAD.MOV.U32 R3, RZ, RZ, R75 ;  /* 0x000000ffff037224 */ /* 0x000fe200078e004b */
[----:B------:R-:W-:Y:S01]  /*192d0*/  SEL R4, R14, R4, !P1 ;  /* 0x000000040e047207 */ /* 0x000fe20004800000 */
[----:B------:R-:W-:Y:S01]  /*192e0*/  IMAD R5, R5, UR13, RZ ;  /* 0x0000000d05057c24 */ /* 0x000fe2000f8e02ff */
[----:B------:R-:W4:Y:S01]  /*192f0*/  LDL.LU R75, [R1+0xa4] ;  /* 0x0000a400014b7983 */ /* 0x000f220000300800 */
[----:B--2---:R-:W-:Y:S02]  /*19300*/  PRMT R53, RZ, 0x7610, R53 ;  /* 0x00007610ff357816 */ /* 0x004fe40000000035 */
[----:B------:R-:W-:Y:S01]  /*19310*/  IMAD R4, R4, UR5, RZ ;  /* 0x0000000504047c24 */ /* 0x000fe2000f8e02ff */
[----:B------:R0:W-:Y:S01]  /*19320*/  STL [R1+0x1c34], R6 ;  /* 0x001c340601007387 */ /* 0x0001e20000100800 */
[----:B------:R-:W-:Y:S01]  /*19330*/  @!P5 IMAD.MOV R3, RZ, RZ, -R3 ;  /* 0x000000ffff03d224 */ /* 0x000fe200078e0a03 */
[----:B------:R-:W-:-:S03]  /*19340*/  IADD3 R71, P5, PT, R5, R13, RZ ;  /* 0x0000000d05477210 */ /* 0x000fc60007fbe0ff */
[----:B------:R-:W-:Y:S01]  /*19350*/  @!P6 IMAD.IADD R47, R47, 0x1, -R15 ;  /* 0x000000012f2fe824 */ /* 0x000fe200078e0a0f */
[----:B------:R-:W-:Y:S01]  /*19360*/  IADD3 R64, P6, PT, R4, R13, RZ ;  /* 0x0000000d04407210 */ /* 0x000fe20007fde0ff */
[----:B------:R-:W1:Y:S01]  /*19370*/  LDCU UR5, c[0x0][0x3b0] ;  /* 0x00007600ff0577ac */ /* 0x000e620008000800 */
[----:B---3--:R-:W-:Y:S02]  /*19380*/  PRMT R69, RZ, 0x7610, R69 ;  /* 0x00007610ff457816 */ /* 0x008fe40000000045 */
[----:B------:R-:W-:Y:S01]  /*19390*/  PRMT R7, RZ, 0x7610, R7 ;  /* 0x00007610ff077816 */ /* 0x000fe20000000007 */
[----:B------:R-:W2:Y:S01]  /*193a0*/  LDCU UR13, c[0x0][0x3b0] ;  /* 0x00007600ff0d77ac */ /* 0x000ea20008000800 */
[----:B0-----:R-:W-:Y:S02]  /*193b0*/  SHF.R.S32.HI R6, RZ, 0x1f, R5 ;  /* 0x0000001fff067819 */ /* 0x001fe40000011405 */
[----:B------:R-:W-:-:S03]  /*193c0*/  SHF.R.S32.HI R5, RZ, 0x1f, R4 ;  /* 0x0000001fff057819 */ /* 0x000fc60000011404 */
[--C-:B------:R-:W-:Y:S01]  /*193d0*/  IMAD.X R4, R6, 0x1, R12.reuse, P5 ;  /* 0x0000000106047824 */ /* 0x100fe200028e060c */
[----:B------:R-:W-:Y:S01]  /*193e0*/  STL [R1+0x16dc], R71 ;  /* 0x0016dc4701007387 */ /* 0x000fe20000100800 */
[----:B------:R-:W-:Y:S01]  /*193f0*/  IMAD.MOV.U32 R6, RZ, RZ, R47 ;  /* 0x000000ffff067224 */ /* 0x000fe200078e002f */
[----:B----4-:R-:W-:Y:S01]  /*19400*/  ISETP.GE.AND P5, PT, R68, RZ, PT ;  /* 0x000000ff4400720c */ /* 0x010fe20003fa6270 */
[----:B------:R-:W-:Y:S01]  /*19410*/  IMAD.X R68, R5, 0x1, R12, P6 ;  /* 0x0000000105447824 */ /* 0x000fe200030e060c */
[----:B------:R-:W3:Y:S01]  /*19420*/  LDL.LU R47, [R1+0x2a50] ;  /* 0x002a5000012f7983 */ /* 0x000ee20000300800 */
[----:B------:R-:W-:-:S03]  /*19430*/  @P0 IMAD.MOV.U32 R5, RZ, RZ, R4 ;  /* 0x000000ffff050224 */ /* 0x000fc600078e0004 */
[----:B------:R0:W-:Y:S01]  /*19440*/  STL [R1+0x101c], R4 ;  /* 0x00101c0401007387 */ /* 0x0001e20000100800 */
[----:B------:R-:W-:Y:S01]  /*19450*/  SEL R3, R14, R3, !P1 ;  /* 0x000000030e037207 */ /* 0x000fe20004800000 */
[----:B0-----:R-:W-:-:S05]  /*19460*/  @P0 IMAD.MOV.U32 R4, RZ, RZ, R71 ;  /* 0x000000ffff040224 */ /* 0x001fca00078e0047 */
[----:B------:R0:W4:Y:S02]  /*19470*/  @P0 LDG.E.U8 R53, desc[UR20][R4.64] ;  /* 0x0000001404350981 */ /* 0x000124000c1e1100 */
[----:B0-----:R-:W-:Y:S02]  /*19480*/  IMAD.MOV.U32 R5, RZ, RZ, R6 ;  /* 0x000000ffff057224 */ /* 0x001fe400078e0006 */
[----:B------:R-:W-:Y:S01]  /*19490*/  IMAD R6, R3, UR6, RZ ;  /* 0x0000000603067c24 */ /* 0x000fe2000f8e02ff */
[----:B------:R-:W-:Y:S01]  /*194a0*/  STL [R1+0x16e0], R64 ;  /* 0x0016e04001007387 */ /* 0x000fe20000100800 */
[----:B------:R-:W-:Y:S01]  /*194b0*/  IMAD.MOV.U32 R3, RZ, RZ, R5 ;  /* 0x000000ffff037224 */ /* 0x000fe200078e0005 */
[C---:B------:R-:W-:Y:S01]  /*194c0*/  ISETP.GT.U32.AND P3, PT, R15.reuse, R70, PT ;  /* 0x000000460f00720c */ /* 0x040fe20003f64070 */
[----:B------:R-:W-:Y:S01]  /*194d0*/  @P0 IMAD.MOV.U32 R4, RZ, RZ, R64 ;  /* 0x000000ffff040224 */ /* 0x000fe200078e0040 */
[----:B------:R-:W2:Y:S01]  /*194e0*/  LDL R71, [R1+0x20cc] ;  /* 0x0020cc0001477983 */ /* 0x000ea20000100800 */
[----:B------:R-:W-:Y:S01]  /*194f0*/  @P0 IMAD.MOV.U32 R5, RZ, RZ, R68 ;  /* 0x000000ffff050224 */ /* 0x000fe200078e0044 */
[----:B------:R-:W-:Y:S01]  /*19500*/  ISETP.GT.U32.AND P4, PT, R15, R73, PT ;  /* 0x000000490f00720c */ /* 0x000fe20003f84070 */
[----:B------:R-:W0:Y:S03]  /*19510*/  LDCU UR6, c[0x0][0x3b0] ;  /* 0x00007600ff0677ac */ /* 0x000e260008000800 */
[----:B------:R1:W2:Y:S04]  /*19520*/  @P0 LDG.E.U8 R69, desc[UR20][R4.64] ;  /* 0x0000001404450981 */ /* 0x0002a8000c1e1100 */
[----:B------:R-:W-:Y:S01]  /*19530*/  STL [R1+0x1020], R68 ;  /* 0x0010204401007387 */ /* 0x000fe20000100800 */
[----:B-1----:R-:W-:-:S02]  /*19540*/  SHF.R.S32.HI R4, RZ, 0x1f, R6 ;  /* 0x0000001fff047819 */ /* 0x002fc40000011406 */
[----:B------:R-:W-:-:S05]  /*19550*/  IADD3 R5, P6, PT, R6, R13, RZ ;  /* 0x0000000d06057210 */ /* 0x000fca0007fde0ff */
[----:B------:R-:W-:Y:S01]  /*19560*/  IMAD.X R4, R4, 0x1, R12, P6 ;  /* 0x0000000104047824 */ /* 0x000fe200030e060c */
[----:B----4-:R1:W-:Y:S04]  /*19570*/  STL [R1+0x1c70], R53 ;  /* 0x001c703501007387 */ /* 0x0103e80000100800 */
[----:B-1----:R-:W4:Y:S04]  /*19580*/  LDL.LU R53, [R1+0x2a4c] ;  /* 0x002a4c0001357983 */ /* 0x002f280000300800 */
[----:B------:R-:W3:Y:S04]  /*19590*/  LDL R64, [R1+0x20e4] ;  /* 0x0020e40001407983 */ /* 0x000ee80000100800 */
[----:B------:R-:W3:Y:S04]  /*195a0*/  LDL.LU R68, [R1+0xb0] ;  /* 0x0000b00001447983 */ /* 0x000ee80000300800 */
[----:B--2---:R1:W-:Y:S04]  /*195b0*/  STL [R1+0x1c6c], R69 ;  /* 0x001c6c4501007387 */ /* 0x0043e80000100800 */
[----:B-1----:R-:W2:Y:S04]  /*195c0*/  LDL.LU R69, [R1+0xac] ;  /* 0x0000ac0001457983 */ /* 0x002ea80000300800 */
[----:B------:R1:W-:Y:S04]  /*195d0*/  STL [R1+0x1028], R5 ;  /* 0x0010280501007387 */ /* 0x0003e80000100800 */
[----:B------:R0:W-:Y:S01]  /*195e0*/  STL [R1+0x1024], R4 ;  /* 0x0010240401007387 */ /* 0x0001e20000100800 */
[----:B-1----:R-:W-:-:S04]  /*195f0*/  @P0 LOP3.LUT R5, R5, R4, RZ, 0x3c, !PT ;  /* 0x0000000405050212 */ /* 0x002fc800078e3cff */
[----:B0-----:R-:W-:-:S04]  /*19600*/  @P0 LOP3.LUT R4, R5, R4, RZ, 0x3c, !PT ;  /* 0x0000000405040212 */ /* 0x001fc800078e3cff */
[----:B------:R-:W-:-:S05]  /*19610*/  @P0 LOP3.LUT R5, R5, R4, RZ, 0x3c, !PT ;  /* 0x0000000405050212 */ /* 0x000fca00078e3cff */
[----:B------:R0:W2:Y:S01]  /*19620*/  @P0 LDG.E.U8 R7, desc[UR20][R4.64] ;  /* 0x0000001404070981 */ /* 0x0000a2000c1e1100 */
[--C-:B------:R-:W-:Y:S02]  /*19630*/  @!P3 IMAD.IADD R70, R70, 0x1, -R15.reuse ;  /* 0x000000014646b824 */ /* 0x100fe400078e0a0f */
[----:B------:R-:W-:Y:S02]  /*19640*/  @!P4 IMAD.IADD R73, R73, 0x1, -R15 ;  /* 0x000000014949c824 */ /* 0x000fe400078e0a0f */
[----:B------:R-:W-:Y:S01]  /*19650*/  @!P5 IMAD.MOV R3, RZ, RZ, -R3 ;  /* 0x000000ffff03d224 */ /* 0x000fe200078e0a03 */
[C---:B------:R-:W-:Y:S02]  /*19660*/  ISETP.GT.U32.AND P3, PT, R15.reuse, R70, PT ;  /* 0x000000460f00720c */ /* 0x040fe40003f64070 */
[----:B------:R-:W-:Y:S02]  /*19670*/  ISETP.GT.U32.AND P4, PT, R15, R73, PT ;  /* 0x000000490f00720c */ /* 0x000fe40003f84070 */
[----:B------:R-:W-:-:S05]  /*19680*/  SEL R3, R14, R3, !P1 ;  /* 0x000000030e037207 */ /* 0x000fca0004800000 */
[----:B------:R-:W-:Y:S01]  /*19690*/  IMAD R3, R3, UR5, RZ ;  /* 0x0000000503037c24 */ /* 0x000fe2000f8e02ff */
[----:B------:R-:W-:Y:S01]  /*196a0*/  ISETP.GE.AND P5, PT, R71, RZ, PT ;  /* 0x000000ff4700720c */ /* 0x000fe20003fa6270 */
[----:B------:R-:W1:Y:S01]  /*196b0*/  LDCU UR5, c[0x0][0x3b0] ;  /* 0x00007600ff0577ac */ /* 0x000e620008000800 */
[----:B------:R-:W3:Y:S01]  /*196c0*/  LDL R71, [R1+0x20fc] ;  /* 0x0020fc0001477983 */ /* 0x000ee20000100800 */
[----:B------:R-:W-:Y:S01]  /*196d0*/  @!P3 IMAD.IADD R70, R70, 0x1, -R15 ;  /* 0x000000014646b824 */ /* 0x000fe200078e0a0f */
[----:B0-----:R-:W-:Y:S02]  /*196e0*/  SHF.R.S32.HI R5, RZ, 0x1f, R3 ;  /* 0x0000001fff057819 */ /* 0x001fe40000011403 */
[----:B------:R-:W-:Y:S01]  /*196f0*/  IADD3 R6, P3, PT, R3, R13, RZ ;  /* 0x0000000d03067210 */ /* 0x000fe20007f7e0ff */
[----:B------:R-:W-:-:S04]  /*19700*/  @!P4 IMAD.IADD R73, R73, 0x1, -R15 ;  /* 0x000000014949c824 */ /* 0x000fc800078e0a0f */
[----:B------:R-:W-:Y:S02]  /*19710*/  IMAD.X R5, R5, 0x1, R12, P3 ;  /* 0x0000000105057824 */ /* 0x000fe400018e060c */
[----:B------:R-:W-:Y:S02]  /*19720*/  IMAD.MOV.U32 R4, RZ, RZ, R73 ;  /* 0x000000ffff047224 */ /* 0x000fe400078e0049 */
[----:B------:R-:W4:Y:S01]  /*19730*/  LDL.LU R73, [R1+0xb4] ;  /* 0x0000b40001497983 */ /* 0x000f220000300800 */
[----:B------:R-:W-:-:S03]  /*19740*/  PRMT R46, RZ, 0x7610, R46 ;  /* 0x00007610ff2e7816 */ /* 0x000fc6000000002e */
[----:B------:R-:W-:Y:S04]  /*19750*/  STL [R1+0x1030], R6 ;  /* 0x0010300601007387 */ /* 0x000fe80000100800 */
[----:B------:R-:W-:Y:S04]  /*19760*/  STL [R1+0x102c], R5 ;  /* 0x00102c0501007387 */ /* 0x000fe80000100800 */
[----:B--2---:R0:W-:Y:S02]  /*19770*/  STL [R1+0x1c68], R7 ;  /* 0x001c680701007387 */ /* 0x0041e40000100800 */
[----:B0-----:R-:W-:-:S05]  /*19780*/  @P0 IMAD.MOV.U32 R7, RZ, RZ, R5 ;  /* 0x000000ffff070224 */ /* 0x001fca00078e0005 */
[----:B------:R0:W2:Y:S01]  /*19790*/  @P0 LDG.E.U8 R46, desc[UR20][R6.64] ;  /* 0x00000014062e0981 */ /* 0x0000a2000c1e1100 */
[----:B------:R-:W-:Y:S02]  /*197a0*/  ISETP.GT.U32.AND P6, PT, R15, R75, PT ;  /* 0x0000004b0f00720c */ /* 0x000fe40003fc4070 */
[----:B---3--:R-:W-:Y:S01]  /*197b0*/  ISETP.GE.AND P4, PT, R64, RZ, PT ;  /* 0x000000ff4000720c */ /* 0x008fe20003f86270 */
[----:B------:R-:W-:Y:S02]  /*197c0*/  IMAD.MOV.U32 R3, RZ, RZ, R70 ;  /* 0x000000ffff037224 */ /* 0x000fe400078e0046 */
[----:B------:R-:W-:Y:S01]  /*197d0*/  @!P5 IMAD.MOV R4, RZ, RZ, -R4 ;  /* 0x000000ffff04d224 */ /* 0x000fe200078e0a04 */
[----:B------:R-:W3:Y:S07]  /*197e0*/  LDL.LU R70, [R1+0xb8] ;  /* 0x0000b80001467983 */ /* 0x000eee0000300800 */
[----:B------:R-:W-:Y:S01]  /*197f0*/  @!P6 IMAD.IADD R75, R75, 0x1, -R15 ;  /* 0x000000014b4be824 */ /* 0x000fe200078e0a0f */
[C---:B------:R-:W-:Y:S01]  /*19800*/  ISETP.GT.U32.AND P6, PT, R15.reuse, R69, PT ;  /* 0x000000450f00720c */ /* 0x040fe20003fc4070 */
[----:B------:R-:W-:Y:S01]  /*19810*/  @!P4 IMAD.MOV R3, RZ, RZ, -R3 ;  /* 0x000000ffff03c224 */ /* 0x000fe200078e0a03 */
[----:B------:R-:W-:Y:S01]  /*19820*/  SEL R4, R14, R4, !P1 ;  /* 0x000000040e047207 */ /* 0x000fe20004800000 */
[----:B------:R-:W3:Y:S01]  /*19830*/  LDL R7, [R1+0x212c] ;  /* 0x00212c0001077983 */ /* 0x000ee20000100800 */
[----:B------:R-:W-:-:S02]  /*19840*/  ISETP.GT.U32.AND P5, PT, R15, R75, PT ;  /* 0x0000004b0f00720c */ /* 0x000fc40003fa4070 */
[----:B------:R-:W-:Y:S01]  /*19850*/  SEL R3, R14, R3, !P1 ;  /* 0x000000030e037207 */ /* 0x000fe20004800000 */
[----:B------:R-:W-:Y:S01]  /*19860*/  IMAD R4, R4, UR6, RZ ;  /* 0x0000000604047c24 */ /* 0x000fe2000f8e02ff */
[----:B------:R-:W-:Y:S01]  /*19870*/  ISETP.GE.AND P4, PT, R71, RZ, PT ;  /* 0x000000ff4700720c */ /* 0x000fe20003f86270 */
[----:B------:R-:W2:Y:S01]  /*19880*/  LDCU UR6, c[0x0][0x3b0] ;  /* 0x00007600ff0677ac */ /* 0x000ea20008000800 */
[----:B------:R-:W3:Y:S01]  /*19890*/  LDL R71, [R1+0x2114] ;  /* 0x0021140001477983 */ /* 0x000ee20000100800 */
[----:B-1----:R-:W-:Y:S01]  /*198a0*/  IMAD R3, R3, UR5, RZ ;  /* 0x0000000503037c24 */ /* 0x002fe2000f8e02ff */
[----:B------:R-:W-:Y:S01]  /*198b0*/  SHF.R.S32.HI R5, RZ, 0x1f, R4 ;  /* 0x0000001fff057819 */ /* 0x000fe20000011404 */
[----:B------:R-:W-:Y:S01]  /*198c0*/  @!P6 IMAD.IADD R69, R69, 0x1, -R15 ;  /* 0x000000014545e824 */ /* 0x000fe200078e0a0f */
[----:B----4-:R-:W-:Y:S01]  /*198d0*/  PRMT R53, RZ, 0x7610, R53 ;  /* 0x00007610ff357816 */ /* 0x010fe20000000035 */
[----:B------:R-:W1:Y:S02]  /*198e0*/  LDCU UR5, c[0x0][0x3b0] ;  /* 0x00007600ff0577ac */ /* 0x000e640008000800 */
[----:B------:R-:W-:Y:S01]  /*198f0*/  @!P5 IMAD.IADD R75, R75, 0x1, -R15 ;  /* 0x000000014b4bd824 */ /* 0x000fe200078e0a0f */
[----:B0-----:R-:W-:-:S02]  /*19900*/  IADD3 R6, P5, PT, R3, R13, RZ ;  /* 0x0000000d03067210 */ /* 0x001fc40007fbe0ff */
[----:B------:R-:W-:Y:S01]  /*19910*/  PRMT R47, RZ, 0x7610, R47 ;  /* 0x00007610ff2f7816 */ /* 0x000fe2000000002f */
[----:B--2---:R0:W-:Y:S02]  /*19920*/  STL [R1+0x1c64], R46 ;  /* 0x001c642e01007387 */ /* 0x0041e40000100800 */
[----:B0-----:R-:W-:Y:S02]  /*19930*/  IADD3 R46, P6, PT, R4, R13, RZ ;  /* 0x0000000d042e7210 */ /* 0x001fe40007fde0ff */
[----:B------:R-:W-:Y:S01]  /*19940*/  SHF.R.S32.HI R4, RZ, 0x1f, R3 ;  /* 0x0000001fff047819 */ /* 0x000fe20000011403 */
[----:B------:R-:W-:Y:S02]  /*19950*/  IMAD.MOV.U32 R3, RZ, RZ, R75 ;  /* 0x000000ffff037224 */ /* 0x000fe400078e004b */
[--C-:B------:R-:W-:Y:S02]  /*19960*/  IMAD.X R5, R5, 0x1, R12.reuse, P6 ;  /* 0x0000000105057824 */ /* 0x100fe400030e060c */
[----:B------:R-:W-:-:S02]  /*19970*/  IMAD.X R64, R4, 0x1, R12, P5 ;  /* 0x0000000104407824 */ /* 0x000fc400028e060c */
[----:B------:R-:W-:Y:S01]  /*19980*/  @P0 IMAD.MOV.U32 R4, RZ, RZ, R46 ;  /* 0x000000ffff040224 */ /* 0x000fe200078e002e */
[----:B------:R0:W-:Y:S04]  /*19990*/  STL [R1+0x1038], R46 ;  /* 0x0010382e01007387 */ /* 0x0001e80000100800 */
[----:B------:R-:W2:Y:S04]  /*199a0*/  LDL.LU R75, [R1+0xbc] ;  /* 0x0000bc00014b7983 */ /* 0x000ea80000300800 */
[----:B------:R-:W-:Y:S04]  /*199b0*/  STL [R1+0x1040], R6 ;  /* 0x0010400601007387 */ /* 0x000fe80000100800 */
[----:B------:R4:W-:Y:S04]  /*199c0*/  STL [R1+0x1034], R5 ;  /* 0x0010340501007387 */ /* 0x0009e80000100800 */
[----:B------:R1:W2:Y:S04]  /*199d0*/  @P0 LDG.E.U8 R53, desc[UR20][R4.64] ;  /* 0x0000001404350981 */ /* 0x0002a8000c1e1100 */
[----:B0-----:R-:W2:Y:S01]  /*199e0*/  LDL.LU R46, [R1+0x2a48] ;  /* 0x002a4800012e7983 */ /* 0x001ea20000300800 */
[----:B-1----:R-:W-:-:S02]  /*199f0*/  @P0 IMAD.MOV.U32 R4, RZ, RZ, R6 ;  /* 0x000000ffff040224 */ /* 0x002fc400078e0006 */
[----:B----4-:R-:W-:-:S05]  /*19a00*/  @P0 IMAD.MOV.U32 R5, RZ, RZ, R64 ;  /* 0x000000ffff050224 */ /* 0x010fca00078e0040 */
[----:B------:R0:W4:Y:S01]  /*19a10*/  @P0 LDG.E.U8 R47, desc[UR20][R4.64] ;  /* 0x00000014042f0981 */ /* 0x000122000c1e1100 */
[C---:B------:R-:W-:Y:S01]  /*19a20*/  ISETP.GT.U32.AND P3, PT, R15.reuse, R68, PT ;  /* 0x000000440f00720c */ /* 0x040fe20003f64070 */
[----:B------:R-:W-:Y:S01]  /*19a30*/  @!P4 IMAD.MOV R3, RZ, RZ, -R3 ;  /* 0x000000ffff03c224 */ /* 0x000fe200078e0a03 */
[----:B------:R-:W-:-:S04]  /*19a40*/  ISETP.GT.U32.AND P4, PT, R15, R73, PT ;  /* 0x000000490f00720c */ /* 0x000fc80003f84070 */
[----:B------:R-:W-:Y:S02]  /*19a50*/  SEL R3, R14, R3, !P1 ;  /* 0x000000030e037207 */ /* 0x000fe40004800000 */
[----:B------:R-:W-:-:S05]  /*19a60*/  ISETP.GT.U32.AND P6, PT, R15, R69, PT ;  /* 0x000000450f00720c */ /* 0x000fca0003fc4070 */
[--C-:B------:R-:W-:Y:S02]  /*19a70*/  @!P3 IMAD.IADD R68, R68, 0x1, -R15.reuse ;  /* 0x000000014444b824 */ /* 0x100fe400078e0a0f */
[----:B------:R-:W-:Y:S01]  /*19a80*/  IMAD R3, R3, UR13, RZ ;  /* 0x0000000d03037c24 */ /* 0x000fe2000f8e02ff */
[----:B------:R-:W-:Y:S01]  /*19a90*/  STL [R1+0x103c], R64 ;  /* 0x00103c4001007387 */ /* 0x000fe20000100800 */
[----:B------:R-:W-:Y:S01]  /*19aa0*/  @!P4 IMAD.IADD R73, R73, 0x1, -R15 ;  /* 0x000000014949c824 */ /* 0x000fe200078e0a0f */
[----:B------:R-:W-:Y:S01]  /*19ab0*/  ISETP.GT.U32.AND P3, PT, R15, R68, PT ;  /* 0x000000440f00720c */ /* 0x000fe20003f64070 */
[----:B------:R-:W1:Y:S01]  /*19ac0*/  LDCU UR13, c[0x0][0x3b0] ;  /* 0x00007600ff0d77ac */ /* 0x000e620008000800 */
[----:B0-----:R-:W-:Y:S02]  /*19ad0*/  SHF.R.S32.HI R5, RZ, 0x1f, R3 ;  /* 0x0000001fff057819 */ /* 0x001fe40000011403 */
[----:B------:R-:W-:Y:S01]  /*19ae0*/  IADD3 R6, P4, PT, R3, R13, RZ ;  /* 0x0000000d03067210 */ /* 0x000fe20007f9e0ff */
[----:B------:R-:W-:Y:S01]  /*19af0*/  @!P6 IMAD.IADD R69, R69, 0x1, -R15 ;  /* 0x000000014545e824 */ /* 0x000fe200078e0a0f */
[----:B---3--:R-:W-:-:S03]  /*19b00*/  ISETP.GE.AND P6, PT, R7, RZ, PT ;  /* 0x000000ff0700720c */ /* 0x008fc60003fc6270 */
[----:B------:R-:W-:-:S04]  /*19b10*/  IMAD.X R5, R5, 0x1, R12, P4 ;  /* 0x0000000105057824 */ /* 0x000fc800020e060c */
[----:B------:R-:W-:Y:S02]  /*19b20*/  @P0 IMAD.MOV.U32 R7, RZ, RZ, R5 ;  /* 0x000000ffff070224 */ /* 0x000fe400078e0005 */
[----:B------:R-:W-:Y:S01]  /*19b30*/  @!P3 IMAD.IADD R68, R68, 0x1, -R15 ;  /* 0x000000014444b824 */ /* 0x000fe200078e0a0f */
[----:B------:R-:W-:Y:S01]  /*19b40*/  ISETP.GE.AND P3, PT, R71, RZ, PT ;  /* 0x000000ff4700720c */ /* 0x000fe20003f66270 */
[----:B--2---:R0:W-:Y:S01]  /*19b50*/  STL [R1+0x1c60], R53 ;  /* 0x001c603501007387 */ /* 0x0041e20000100800 */
[----:B------:R-:W-:-:S03]  /*19b60*/  PRMT R46, RZ, 0x7610, R46 ;  /* 0x00007610ff2e7816 */ /* 0x000fc6000000002e */
[----:B0-----:R-:W2:Y:S04]  /*19b70*/  LDL.LU R53, [R1+0x2a44] ;  /* 0x002a440001357983 */ /* 0x001ea80000300800 */
[----:B------:R-:W3:Y:S04]  /*19b80*/  LDL.LU R64, [R1+0x2a40] ;  /* 0x002a400001407983 */ /* 0x000ee80000300800 */
[----:B----4-:R0:W-:Y:S04]  /*19b90*/  STL [R1+0x1c5c], R47 ;  /* 0x001c5c2f01007387 */ /* 0x0101e80000100800 */
[----:B------:R4:W3:Y:S04]  /*19ba0*/  @P0 LDG.E.U8 R46, desc[UR20][R6.64] ;  /* 0x00000014062e0981 */ /* 0x0008e8000c1e1100 */
[----:B0-----:R-:W3:Y:S04]  /*19bb0*/  LDL.LU R47, [R1+0xc4] ;  /* 0x0000c400012f7983 */ /* 0x001ee80000300800 */
[----:B------:R-:W3:Y:S01]  /*19bc0*/  LDL R71, [R1+0x20e0] ;  /* 0x0020e00001477983 */ /* 0x000ee20000100800 */
[----:B------:R-:W-:Y:S01]  /*19bd0*/  ISETP.GT.U32.AND P5, PT, R15, R70, PT ;  /* 0x000000460f00720c */ /* 0x000fe20003fa4070 */
[----:B------:R-:W-:-:S02]  /*19be0*/  IMAD.MOV.U32 R4, RZ, RZ, R68 ;  /* 0x000000ffff047224 */ /* 0x000fc400078e0044 */
[----:B------:R-:W-:Y:S02]  /*19bf0*/  IMAD.MOV.U32 R3, RZ, RZ, R69 ;  /* 0x000000ffff037224 */ /* 0x000fe400078e0045 */
[----:B------:R-:W-:Y:S02]  /*19c00*/  @!P3 IMAD.MOV R4, RZ, RZ, -R4 ;  /* 0x000000ffff04b224 */ /* 0x000fe400078e0a04 */
[----:B------:R-:W-:-:S06]  /*19c10*/  @!P6 IMAD.MOV R3, RZ, RZ, -R3 ;  /* 0x000000ffff03e224 */ /* 0x000fcc00078e0a03 */
[----:B------:R-:W-:Y:S01]  /*19c20*/  @!P5 IMAD.IADD R70, R70, 0x1, -R15 ;  /* 0x000000014646d824 */ /* 0x000fe200078e0a0f */
[----:B------:R-:W-:-:S04]  /*19c30*/  ISETP.GT.U32.AND P5, PT, R15, R75, PT ;  /* 0x0000004b0f00720c */ /* 0x000fc80003fa4070 */
[C---:B------:R-:W-:Y:S02]  /*19c40*/  ISETP.GT.U32.AND P3, PT, R15.reuse, R70, PT ;  /* 0x000000460f00720c */ /* 0x040fe40003f64070 */
[C---:B------:R-:W-:Y:S02]  /*19c50*/  SEL R4, R14.reuse, R4, !P1 ;  /* 0x000000040e047207 */ /* 0x040fe40004800000 */
[----:B------:R-:W-:Y:S01]  /*19c60*/  SEL R3, R14, R3, !P1 ;  /* 0x000000030e037207 */ /* 0x000fe20004800000 */
[----:B------:R-:W-:Y:S02]  /*19c70*/  STL [R1+0x1048], R6 ;  /* 0x0010480601007387 */ /* 0x000fe40000100800 */
[----:B------:R-:W-:Y:S01]  /*19c80*/  IMAD R4, R4, UR5, RZ ;  /* 0x0000000504047c24 */ /* 0x000fe2000f8e02ff */
[----:B------:R-:W-:Y:S01]  /*19c90*/  ISETP.GT.U32.AND P4, PT, R15, R73, PT ;  /* 0x000000490f00720c */ /* 0x000fe20003f84070 */
[----:B------:R0:W-:Y:S01]  /*19ca0*/  STL [R1+0x1044], R5 ;  /* 0x0010440501007387 */ /* 0x0001e20000100800 */
[----:B------:R-:W-:Y:S01]  /*19cb0*/  IMAD R3, R3, UR6, RZ ;  /* 0x0000000603037c24 */ /* 0x000fe2000f8e02ff */
[----:B------:R-:W1:Y:S02]  /*19cc0*/  LDCU UR5, c[0x0][0x3b0] ;  /* 0x00007600ff0577ac */ /* 0x000e640008000800 */
[----:B------:R-:W3:Y:S01]  /*19cd0*/  LDL R68, [R1+0x2110] ;  /* 0x0021100001447983 */ /* 0x000ee20000100800 */
[--C-:B------:R-:W-:Y:S01]  /*19ce0*/  @!P3 IMAD.IADD R70, R70, 0x1, -R15.reuse ;  /* 0x000000014646b824 */ /* 0x100fe200078e0a0f */
[----:B------:R-:W1:Y:S02]  /*19cf0*/  LDCU UR6, c[0x0][0x3b0] ;  /* 0x00007600ff0677ac */ /* 0x000e640008000800 */
[----:B------:R-:W3:Y:S01]  /*19d00*/  LDL.LU R69, [R1+0xcc] ;  /* 0x0000cc0001457983 */ /* 0x000ee20000300800 */
[----:B------:R-:W-:Y:S01]  /*19d10*/  @!P5 IMAD.IADD R75, R75, 0x1, -R15 ;  /* 0x000000014b4bd824 */ /* 0x000fe200078e0a0f */
[----:B0-----:R-:W-:-:S02]  /*19d20*/  SHF.R.S32.HI R5, RZ, 0x1f, R4 ;  /* 0x0000001fff057819 */ /* 0x001fc40000011404 */
[-C--:B----4-:R-:W-:Y:S02]  /*19d30*/  IADD3 R6, P5, PT, R3, R13.reuse, RZ ;  /* 0x0000000d03067210 */ /* 0x090fe40007fbe0ff */
[----:B--2---:R-:W-:Y:S02]  /*19d40*/  PRMT R53, RZ, 0x7610, R53 ;  /* 0x00007610ff357816 */ /* 0x004fe40000000035 */
[----:B---3--:R-:W-:Y:S02]  /*19d50*/  ISETP.GE.AND P6, PT, R71, RZ, PT ;  /* 0x000000ff4700720c */ /* 0x008fe40003fc6270 */
[----:B------:R-:W2:Y:S04]  /*19d60*/  LDL.LU R71, [R1+0xc0] ;  /* 0x0000c00001477983 */ /* 0x000ea80000300800 */
[----:B------:R0:W-:Y:S02]  /*19d70*/  STL [R1+0x1c54], R46 ;  /* 0x001c542e01007387 */ /* 0x0001e40000100800 */
[----:B0-----:R-:W-:-:S02]  /*19d80*/  IADD3 R46, P3, PT, R4, R13, RZ ;  /* 0x0000000d042e7210 */ /* 0x001fc40007f7e0ff */
[----:B------:R-:W-:Y:S02]  /*19d90*/  SHF.R.S32.HI R4, RZ, 0x1f, R3 ;  /* 0x0000001fff047819 */ /* 0x000fe40000011403 */
[----:B------:R-:W3:Y:S01]  /*19da0*/  LDL R3, [R1+0x20f8] ;  /* 0x0020f80001037983 */ /* 0x000ee20000100800 */
[--C-:B------:R-:W-:Y:S02]  /*19db0*/  IMAD.X R5, R5, 0x1, R12.reuse, P3 ;  /* 0x0000000105057824 */ /* 0x100fe400018e060c */
[----:B------:R-:W-:Y:S02]  /*19dc0*/  IMAD.X R7, R4, 0x1, R12, P5 ;  /* 0x0000000104077824 */ /* 0x000fe400028e060c */
[----:B------:R-:W-:-:S05]  /*19dd0*/  @P0 IMAD.MOV.U32 R4, RZ, RZ, R46 ;  /* 0x000000ffff040224 */ /* 0x000fca00078e002e */
[----:B------:R0:W4:Y:S01]  /*19de0*/  @P0 LDG.E.U8 R53, desc[UR20][R4.64] ;  /* 0x0000001404350981 */ /* 0x000122000c1e1100 */
[----:B------:R-:W-:Y:S01]  /*19df0*/  PRMT R64, RZ, 0x7610, R64 ;  /* 0x00007610ff407816 */ /* 0x000fe20000000040 */
[----:B------:R-:W-:Y:S02]  /*19e00*/  @!P4 IMAD.IADD R73, R73, 0x1, -R15 ;  /* 0x000000014949c824 */ /* 0x000fe400078e0a0f */
[----:B------:R1:W-:Y:S04]  /*19e10*/  STL [R1+0x1050], R46 ;  /* 0x0010502e01007387 */ /* 0x0003e80000100800 */
[----:B------:R-:W-:Y:S04]  /*19e20*/  STL [R1+0x1058], R6 ;  /* 0x0010580601007387 */ /* 0x000fe80000100800 */
[----:B------:R-:W-:Y:S01]  /*19e30*/  STL [R1+0x104c], R5 ;  /* 0x00104c0501007387 */ /* 0x000fe20000100800 */
[----:B0-----:R-:W-:-:S03]  /*19e40*/  IMAD.MOV.U32 R4, RZ, RZ, R73 ;  /* 0x000000ffff047224 */ /* 0x001fc600078e0049 */
[----:B-1----:R-:W2:Y:S04]  /*19e50*/  LDL.LU R46, [R1+0x2a3c] ;  /* 0x002a3c00012e7983 */ /* 0x002ea80000300800 */
[----:B------:R-:W2:Y:S01]  /*19e60*/  @P0 LDG.E.U8 R64, desc[UR20][R6.64] ;  /* 0x0000001406400981 */ /* 0x000ea2000c1e1100 */
[----:B------:R-:W-:Y:S02]  /*19e70*/  ISETP.GT.U32.AND P4, PT, R15, R47, PT ;  /* 0x0000002f0f00720c */ /* 0x000fe40003f84070 */
[----:B---3--:R-:W-:Y:S01]  /*19e80*/  ISETP.GE.AND P5, PT, R3, RZ, PT ;  /* 0x000000ff0300720c */ /* 0x008fe20003fa6270 */
[----:B------:R-:W-:Y:S01]  /*19e90*/  IMAD.MOV.U32 R3, RZ, RZ, R70 ;  /* 0x000000ffff037224 */ /* 0x000fe200078e0046 */
[----:B----4-:R0:W-:Y:S04]  /*19ea0*/  STL [R1+0x1c18], R53 ;  /* 0x001c183501007387 */ /* 0x0101e80000100800 */
[----:B0-----:R-:W3:Y:S04]  /*19eb0*/  LDL.LU R53, [R1+0x2a38] ;  /* 0x002a380001357983 */ /* 0x001ee80000300800 */
[----:B------:R-:W-:Y:S04]  /*19ec0*/  STL [R1+0x1054], R7 ;  /* 0x0010540701007387 */ /* 0x000fe80000100800 */
[----:B------:R-:W4:Y:S04]  /*19ed0*/  LDL.LU R73, [R1+0x2a34] ;  /* 0x002a340001497983 */ /* 0x000f280000300800 */
[----:B------:R-:W4:Y:S01]  /*19ee0*/  LDL R70, [R1+0x2128] ;  /* 0x0021280001467983 */ /* 0x000f220000100800 */
[----:B------:R-:W-:Y:S01]  /*19ef0*/  ISETP.GT.U32.AND P3, PT, R15, R75, PT ;  /* 0x0000004b0f00720c */ /* 0x000fe20003f64070 */
[----:B------:R-:W-:Y:S01]  /*19f00*/  @!P4 IMAD.IADD R47, R47, 0x1, -R15 ;  /* 0x000000012f2fc824 */ /* 0x000fe200078e0a0f */
[----:B------:R-:W-:Y:S01]  /*19f10*/  ISETP.GE.AND P4, PT, R68, RZ, PT ;  /* 0x000000ff4400720c */ /* 0x000fe20003f86270 */
[----:B------:R-:W-:Y:S01]  /*19f20*/  @!P6 IMAD.MOV R4, RZ, RZ, -R4 ;  /* 0x000000ffff04e224 */ /* 0x000fe200078e0a04 */
[----:B------:R-:W4:Y:S01]  /*19f30*/  LDL.LU R68, [R1+0xc8] ;  /* 0x0000c80001447983 */ /* 0x000f220000300800 */
[----:B------:R-:W-:Y:S01]  /*19f40*/  @!P5 IMAD.MOV R3, RZ, RZ, -R3 ;  /* 0x000000ffff03d224 */ /* 0x000fe200078e0a03 */
[----:B------:R-:W-:-:S02]  /*19f50*/  ISETP.GT.U32.AND P6, PT, R15, R47, PT ;  /* 0x0000002f0f00720c */ /* 0x000fc40003fc4070 */
[C---:B------:R-:W-:Y:S02]  /*19f60*/  SEL R5, R14.reuse, R4, !P1 ;  /* 0x000000040e057207 */ /* 0x040fe40004800000 */
[----:B------:R-:W-:-:S03]  /*19f70*/  SEL R4, R14, R3, !P1 ;  /* 0x000000030e047207 */ /* 0x000fc60004800000 */
[----:B------:R-:W-:Y:S02]  /*19f80*/  @!P3 IMAD.IADD R75, R75, 0x1, -R15 ;  /* 0x000000014b4bb824 */ /* 0x000fe400078e0a0f */
[----:B------:R-:W-:Y:S02]  /*19f90*/  IMAD R5, R5, UR13, RZ ;  /* 0x0000000d05057c24 */ /* 0x000fe4000f8e02ff */
[----:B------:R-:W-:Y:S01]  /*19fa0*/  IMAD R4, R4, UR5, RZ ;  /* 0x0000000504047c24 */ /* 0x000fe2000f8e02ff */
[----:B--2---:R0:W-:Y:S01]  /*19fb0*/  STL [R1+0x1c50], R64 ;  /* 0x001c504001007387 */ /* 0x0041e20000100800 */
[----:B------:R-:W-:Y:S01]  /*19fc0*/  IMAD.MOV.U32 R3, RZ, RZ, R75 ;  /* 0x000000ffff037224 */ /* 0x000fe200078e004b */
[----:B------:R-:W-:Y:S01]  /*19fd0*/  SHF.R.S32.HI R6, RZ, 0x1f, R5 ;  /* 0x0000001fff067819 */ /* 0x000fe20000011405 */
[----:B------:R-:W-:Y:S01]  /*19fe0*/  @!P6 IMAD.IADD R47, R47, 0x1, -R15 ;  /* 0x000000012f2fe824 */ /* 0x000fe200078e0a0f */
[----:B---3--:R-:W-:Y:S01]  /*19ff0*/  PRMT R53, RZ, 0x7610, R53 ;  /* 0x00007610ff357816 */ /* 0x008fe20000000035 */
[----:B------:R-:W-:Y:S01]  /*1a000*/  @!P4 IMAD.MOV R3, RZ, RZ, -R3 ;  /* 0x000000ffff03c224 */ /* 0x000fe200078e0a03 */
[----:B------:R-:W-:Y:S01]  /*1a010*/  IADD3 R75, P4, PT, R5, R13, RZ ;  /* 0x0000000d054b7210 */ /* 0x000fe20007f9e0ff */
[----:B------:R-:W1:Y:S01]  /*1a020*/  LDCU UR5, c[0x0][0x3b0] ;  /* 0x00007600ff0577ac */ /* 0x000e620008000800 */
[----:B------:R-:W-:-:S02]  /*1a030*/  SHF.R.S32.HI R5, RZ, 0x1f, R4 ;  /* 0x0000001fff057819 */ /* 0x000fc40000011404 */
[----:B0-----:R-:W-:Y:S01]  /*1a040*/  IADD3 R64, P6, PT, R4, R13, RZ ;  /* 0x0000000d04407210 */ /* 0x001fe20007fde0ff */
[--C-:B------:R-:W-:Y:S01]  /*1a050*/  IMAD.X R6, R6, 0x1, R12.reuse, P4 ;  /* 0x0000000106067824 */ /* 0x100fe200020e060c */
[----:B----4-:R-:W-:Y:S01]  /*1a060*/  PRMT R73, RZ, 0x7610, R73 ;  /* 0x00007610ff497816 */ /* 0x010fe20000000049 */
[----:B------:R-:W-:Y:S01]  /*1a070*/  @P0 IMAD.MOV.U32 R4, RZ, RZ, R75 ;  /* 0x000000ffff040224 */ /* 0x000fe200078e004b */
[----:B------:R-:W-:Y:S01]  /*1a080*/  PRMT R7, RZ, 0x7610, R7 ;  /* 0x00007610ff077816 */ /* 0x000fe20000000007 */
[----:B------:R-:W0:Y:S01]  /*1a090*/  LDCU UR13, c[0x0][0x3b0] ;  /* 0x00007600ff0d77ac */ /* 0x000e220008000800 */
[----:B------:R-:W-:Y:S01]  /*1a0a0*/  ISETP.GE.AND P4, PT, R70, RZ, PT ;  /* 0x000000ff4600720c */ /* 0x000fe20003f86270 */
[----:B------:R-:W-:Y:S02]  /*1a0b0*/  IMAD.X R70, R5, 0x1, R12, P6 ;  /* 0x0000000105467824 */ /* 0x000fe400030e060c */
[----:B------:R-:W-:-:S05]  /*1a0c0*/  @P0 IMAD.MOV.U32 R5, RZ, RZ, R6 ;  /* 0x000000ffff050224 */ /* 0x000fca00078e0006 */
[----:B------:R2:W3:Y:S02]  /*1a0d0*/  @P0 LDG.E.U8 R53, desc[UR20][R4.64] ;  /* 0x0000001404350981 */ /* 0x0004e4000c1e1100 */
[----:B--2---:R-:W-:Y:S02]  /*1a0e0*/  @P0 IMAD.MOV.U32 R4, RZ, RZ, R64 ;  /* 0x000000ffff040224 */ /* 0x004fe400078e0040 */
[----:B------:R-:W-:-:S05]  /*1a0f0*/  @P0 IMAD.MOV.U32 R5, RZ, RZ, R70 ;  /* 0x000000ffff050224 */ /* 0x000fca00078e0046 */
[----:B------:R2:W4:Y:S01]  /*1a100*/  @P0 LDG.E.U8 R73, desc[UR20][R4.64] ;  /* 0x0000001404490981 */ /* 0x000522000c1e1100 */
[----:B------:R-:W-:-:S03]  /*1a110*/  SEL R3, R14, R3, !P1 ;  /* 0x000000030e037207 */ /* 0x000fc60004800000 */
[----:B------:R0:W-:Y:S04]  /*1a120*/  STL [R1+0x1060], R75 ;  /* 0x0010604b01007387 */ /* 0x0001e80000100800 */
[----:B------:R-:W-:Y:S04]  /*1a130*/  STL [R1+0x1068], R64 ;  /* 0x0010684001007387 */ /* 0x000fe80000100800 */
[----:B------:R1:W-:Y:S04]  /*1a140*/  STL [R1+0x105c], R6 ;  /* 0x00105c0601007387 */ /* 0x0003e80000100800 */
[----:B0-----:R-:W4:Y:S01]  /*1a150*/  LDL R75, [R1+0x2140] ;  /* 0x00214000014b7983 */ /* 0x001f220000100800 */
[----:B-1----:R-:W-:Y:S01]  /*1a160*/  IMAD R6, R3, UR6, RZ ;  /* 0x0000000603067c24 */ /* 0x002fe2000f8e02ff */
[C---:B------:R-:W-:Y:S01]  /*1a170*/  ISETP.GT.U32.AND P3, PT, R15.reuse, R71, PT ;  /* 0x000000470f00720c */ /* 0x040fe20003f64070 */
[----:B------:R-:W-:Y:S01]  /*1a180*/  IMAD.MOV.U32 R3, RZ, RZ, R47 ;  /* 0x000000ffff037224 */ /* 0x000fe200078e002f */
[----:B------:R-:W-:Y:S01]  /*1a190*/  ISETP.GT.U32.AND P5, PT, R15, R69, PT ;  /* 0x000000450f00720c */ /* 0x000fe20003fa4070 */
[----:B------:R-:W0:Y:S01]  /*1a1a0*/  LDCU UR6, c[0x0][0x3b0] ;  /* 0x00007600ff0677ac */ /* 0x000e220008000800 */
[----:B--2---:R-:W-:-:S02]  /*1a1b0*/  SHF.R.S32.HI R4, RZ, 0x1f, R6 ;  /* 0x0000001fff047819 */ /* 0x004fc40000011406 */
[----:B------:R-:W-:-:S05]  /*1a1c0*/  IADD3 R5, P6, PT, R6, R13, RZ ;  /* 0x0000000d06057210 */ /* 0x000fca0007fde0ff */
[----:B------:R-:W-:Y:S02]  /*1a1d0*/  IMAD.X R47, R4, 0x1, R12, P6 ;  /* 0x00000001042f7824 */ /* 0x000fe400030e060c */
[----:B------:R-:W-:Y:S01]  /*1a1e0*/  @P0 IMAD.MOV.U32 R4, RZ, RZ, R5 ;  /* 0x000000ffff040224 */ /* 0x000fe200078e0005 */
[----:B---3--:R1:W-:Y:S04]  /*1a1f0*/  STL [R1+0x1c4c], R53 ;  /* 0x001c4c3501007387 */ /* 0x0083e80000100800 */
[----:B-1----:R-:W2:Y:S04]  /*1a200*/  LDL.LU R53, [R1+0x2a30] ;  /* 0x002a300001357983 */ /* 0x002ea80000300800 */
[----:B------:R1:W-:Y:S04]  /*1a210*/  STL [R1+0x1064], R70 ;  /* 0x0010644601007387 */ /* 0x0003e80000100800 */
[----:B------:R-:W3:Y:S04]  /*1a220*/  LDL R64, [R1+0x20f4] ;  /* 0x0020f40001407983 */ /* 0x000ee80000100800 */
[----:B-1----:R-:W2:Y:S04]  /*1a230*/  LDL.LU R70, [R1+0xd4] ;  /* 0x0000d40001467983 */ /* 0x002ea80000300800 */
[----:B----4-:R1:W-:Y:S04]  /*1a240*/  STL [R1+0x1c48], R73 ;  /* 0x001c484901007387 */ /* 0x0103e80000100800 */
[----:B-1----:R-:W4:Y:S04]  /*1a250*/  LDL.LU R73, [R1+0xd0] ;  /* 0x0000d00001497983 */ /* 0x002f280000300800 */
[----:B------:R1:W-:Y:S02]  /*1a260*/  STL [R1+0x1070], R5 ;  /* 0x0010700501007387 */ /* 0x0003e40000100800 */
[----:B-1----:R-:W-:-:S05]  /*1a270*/  @P0 IMAD.MOV.U32 R5, RZ, RZ, R47 ;  /* 0x000000ffff050224 */ /* 0x002fca00078e002f */
[----:B------:R1:W2:Y:S01]  /*1a280*/  @P0 LDG.E.U8 R7, desc[UR20][R4.64] ;  /* 0x0000001404070981 */ /* 0x0002a2000c1e1100 */
[--C-:B------:R-:W-:Y:S02]  /*1a290*/  @!P3 IMAD.IADD R71, R71, 0x1, -R15.reuse ;  /* 0x000000014747b824 */ /* 0x100fe400078e0a0f */
[----:B------:R-:W-:Y:S02]  /*1a2a0*/  @!P5 IMAD.IADD R69, R69, 0x1, -R15 ;  /* 0x000000014545d824 */ /* 0x000fe400078e0a0f */
[----:B------:R-:W-:Y:S01]  /*1a2b0*/  @!P4 IMAD.MOV R3, RZ, RZ, -R3 ;  /* 0x000000ffff03c224 */ /* 0x000fe200078e0a03 */
[----:B------:R-:W-:-:S04]  /*1a2c0*/  ISETP.GT.U32.AND P5, PT, R15, R71, PT ;  /* 0x000000470f00720c */ /* 0x000fc80003fa4070 */
[----:B------:R-:W-:Y:S02]  /*1a2d0*/  SEL R3, R14, R3, !P1 ;  /* 0x000000030e037207 */ /* 0x000fe40004800000 */
[----:B------:R-:W-:-:S03]  /*1a2e0*/  ISETP.GT.U32.AND P3, PT, R15, R69, PT ;  /* 0x000000450f00720c */ /* 0x000fc60003f64070 */
[----:B------:R-:W-:Y:S01]  /*1a2f0*/  IMAD R3, R3, UR5, RZ ;  /* 0x0000000503037c24 */ /* 0x000fe2000f8e02ff */
[----:B------:R-:W-:Y:S01]  /*1a300*/  STL [R1+0x106c], R47 ;  /* 0x00106c2f01007387 */ /* 0x000fe20000100800 */
[----:B------:R-:W-:Y:S01]  /*1a310*/  ISETP.GE.AND P4, PT, R75, RZ, PT ;  /* 0x000000ff4b00720c */ /* 0x000fe20003f86270 */
[----:B------:R-:W0:Y:S01]  /*1a320*/  LDCU UR5, c[0x0][0x3b0] ;  /* 0x00007600ff0577ac */ /* 0x000e220008000800 */
[----:B------:R-:W-:Y:S01]  /*1a330*/  @!P5 IMAD.IADD R71, R71, 0x1, -R15 ;  /* 0x000000014747d824 */ /* 0x000fe200078e0a0f */
[----:B-1----:R-:W-:Y:S01]  /*1a340*/  SHF.R.S32.HI R5, RZ, 0x1f, R3 ;  /* 0x0000001fff057819 */ /* 0x002fe20000011403 */
[----:B------:R-:W4:Y:S01]  /*1a350*/  LDL R75, [R1+0x210c] ;  /* 0x00210c00014b7983 */ /* 0x000f220000100800 */
[----:B------:R-:W-:-:S03]  /*1a360*/  IADD3 R6, P5, PT, R3, R13, RZ ;  /* 0x0000000d03067210 */ /* 0x000fc60007fbe0ff */
[----:B------:R-:W-:Y:S02]  /*1a370*/  @!P3 IMAD.IADD R69, R69, 0x1, -R15 ;  /* 0x000000014545b824 */ /* 0x000fe400078e0a0f */
[----:B------:R-:W-:Y:S01]  /*1a380*/  IMAD.X R5, R5, 0x1, R12, P5 ;  /* 0x0000000105057824 */ /* 0x000fe200028e060c */
[----:B------:R-:W-:Y:S02]  /*1a390*/  PRMT R46, RZ, 0x7610, R46 ;  /* 0x00007610ff2e7816 */ /* 0x000fe4000000002e */
[----:B---3--:R-:W-:Y:S02]  /*1a3a0*/  ISETP.GE.AND P3, PT, R64, RZ, PT ;  /* 0x000000ff4000720c */ /* 0x008fe40003f66270 */
[----:B------:R-:W3:Y:S04]  /*1a3b0*/  LDL.LU R64, [R1+0xe0] ;  /* 0x0000e00001407983 */ /* 0x000ee80000300800 */
[----:B------:R-:W-:Y:S04]  /*1a3c0*/  STL [R1+0x1078], R6 ;  /* 0x0010780601007387 */ /* 0x000fe80000100800 */
[----:B------:R-:W-:Y:S04]  /*1a3d0*/  STL [R1+0x1074], R5 ;  /* 0x0010740501007387 */ /* 0x000fe80000100800 */
[----:B--2---:R1:W-:Y:S02]  /*1a3e0*/  STL [R1+0x1c44], R7 ;  /* 0x001c440701007387 */ /* 0x0043e40000100800 */
[----:B-1----:R-:W-:-:S05]  /*1a3f0*/  @P0 IMAD.MOV.U32 R7, RZ, RZ, R5 ;  /* 0x000000ffff070224 */ /* 0x002fca00078e0005 */
[----:B------:R1:W2:Y:S01]  /*1a400*/  @P0 LDG.E.U8 R46, desc[UR20][R6.64] ;  /* 0x00000014062e0981 */ /* 0x0002a2000c1e1100 */
[----:B------:R-:W-:Y:S01]  /*1a410*/  ISETP.GT.U32.AND P6, PT, R15, R68, PT ;  /* 0x000000440f00720c */ /* 0x000fe20003fc4070 */
[----:B------:R-:W-:Y:S02]  /*1a420*/  IMAD.MOV.U32 R4, RZ, RZ, R69 ;  /* 0x000000ffff047224 */ /* 0x000fe400078e0045 */
[----:B------:R-:W-:Y:S02]  /*1a430*/  IMAD.MOV.U32 R3, RZ, RZ, R71 ;  /* 0x000000ffff037224 */ /* 0x000fe400078e0047 */
[----:B------:R-:W-:Y:S01]  /*1a440*/  @!P4 IMAD.MOV R4, RZ, RZ, -R4 ;  /* 0x000000ffff04c224 */ /* 0x000fe200078e0a04 */
[----:B------:R-:W3:Y:S01]  /*1a450*/  LDL.LU R71, [R1+0xd8] ;  /* 0x0000d80001477983 */ /* 0x000ee20000300800 */
[----:B------:R-:W-:-:S06]  /*1a460*/  @!P3 IMAD.MOV R3, RZ, RZ, -R3 ;  /* 0x000000ffff03b224 */ /* 0x000fcc00078e0a03 */
[----:B------:R-:W-:Y:S01]  /*1a470*/  @!P6 IMAD.IADD R68, R68, 0x1, -R15 ;  /* 0x000000014444e824 */ /* 0x000fe200078e0a0f */
[C---:B----4-:R-:W-:Y:S01]  /*1a480*/  ISETP.GT.U32.AND P6, PT, R15.reuse, R73, PT ;  /* 0x000000490f00720c */ /* 0x050fe20003fc4070 */
[----:B------:R-:W4:Y:S03]  /*1a490*/  LDL R47, [R1+0x2124] ;  /* 0x00212400012f7983 */ /* 0x000f260000100800 */
[----:B------:R-:W-:Y:S01]  /*1a4a0*/  ISETP.GT.U32.AND P4, PT, R15, R68, PT ;  /* 0x000000440f00720c */ /* 0x000fe20003f84070 */
[----:B------:R-:W3:Y:S01]  /*1a4b0*/  LDL R69, [R1+0x213c] ;  /* 0x00213c0001457983 */ /* 0x000ee20000100800 */
[C---:B------:R-:W-:Y:S02]  /*1a4c0*/  SEL R4, R14.reuse, R4, !P1 ;  /* 0x000000040e047207 */ /* 0x040fe40004800000 */
[----:B------:R-:W-:-:S03]  /*1a4d0*/  SEL R3, R14, R3, !P1 ;  /* 0x000000030e037207 */ /* 0x000fc60004800000 */
[----:B0-----:R-:W-:Y:S01]  /*1a4e0*/  IMAD R4, R4, UR6, RZ ;  /* 0x0000000604047c24 */ /* 0x001fe2000f8e02ff */
[----:B------:R-:W-:Y:S01]  /*1a4f0*/  ISETP.GE.AND P3, PT, R75, RZ, PT ;  /* 0x000000ff4b00720c */ /* 0x000fe20003f66270 */
[----:B------:R-:W-:Y:S01]  /*1a500*/  IMAD R3, R3, UR5, RZ ;  /* 0x0000000503037c24 */ /* 0x000fe2000f8e02ff */
[----:B------:R-:W3:Y:S01]  /*1a510*/  LDL.LU R75, [R1+0xdc] ;  /* 0x0000dc00014b7983 */ /* 0x000ee20000300800 */
[--C-:B------:R-:W-:Y:S01]  /*1a520*/  @!P6 IMAD.IADD R73, R73, 0x1, -R15.reuse ;  /* 0x000000014949e824 */ /* 0x100fe200078e0a0f */
[----:B------:R-:W-:Y:S01]  /*1a530*/  SHF.R.S32.HI R5, RZ, 0x1f, R4 ;  /* 0x0000001fff057819 */ /* 0x000fe20000011404 */
[----:B------:R-:W-:Y:S01]  /*1a540*/  @!P4 IMAD.IADD R68, R68, 0x1, -R15 ;  /* 0x000000014444c824 */ /* 0x000fe200078e0a0f */
[-C--:B-1----:R-:W-:Y:S01]  /*1a550*/  IADD3 R7, P6, PT, R3, R13.reuse, RZ ;  /* 0x0000000d03077210 */ /* 0x082fe20007fde0ff */
[----:B------:R-:W0:Y:S01]  /*1a560*/  LDCU UR5, c[0x0][0x3b0] ;  /* 0x00007600ff0577ac */ /* 0x000e220008000800 */
[----:B------:R-:W-:Y:S02]  /*1a570*/  PRMT R53, RZ, 0x7610, R53 ;  /* 0x00007610ff357816 */ /* 0x000fe40000000035 */
[----:B------:R-:W-:Y:S01]  /*1a580*/  PRMT R6, RZ, 0x7610, R6 ;  /* 0x00007610ff067816 */ /* 0x000fe20000000006 */
[----:B------:R-:W1:Y:S01]  /*1a590*/  LDCU UR6, c[0x0][0x3b0] ;  /* 0x00007600ff0677ac */ /* 0x000e620008000800 */
[----:B--2---:R2:W-:Y:S02]  /*1a5a0*/  STL [R1+0x1c40], R46 ;  /* 0x001c402e01007387 */ /* 0x0045e40000100800 */
[----:B--2---:R-:W-:-:S02]  /*1a5b0*/  IADD3 R46, P4, PT, R4, R13, RZ ;  /* 0x0000000d042e7210 */ /* 0x004fc40007f9e0ff */
[----:B------:R-:W-:Y:S01]  /*1a5c0*/  SHF.R.S32.HI R4, RZ, 0x1f, R3 ;  /* 0x0000001fff047819 */ /* 0x000fe20000011403 */
[----:B------:R-:W-:Y:S02]  /*1a5d0*/  IMAD.MOV.U32 R3, RZ, RZ, R68 ;  /* 0x000000ffff037224 */ /* 0x000fe400078e0044 */
[--C-:B------:R-:W-:Y:S02]  /*1a5e0*/  IMAD.X R5, R5, 0x1, R12.reuse, P4 ;  /* 0x0000000105057824 */ /* 0x100fe400020e060c */
[----:B------:R-:W-:Y:S02]  /*1a5f0*/  IMAD.X R68, R4, 0x1, R12, P6 ;  /* 0x0000000104447824 */ /* 0x000fe400030e060c */
[----:B------:R-:W-:Y:S01]  /*1a600*/  @P0 IMAD.MOV.U32 R4, RZ, RZ, R46 ;  /* 0x000000ffff040224 */ /* 0x000fe200078e002e */
[----:B------:R2:W-:Y:S04]  /*1a610*/  STL [R1+0x1080], R46 ;  /* 0x0010802e01007387 */ /* 0x0005e80000100800 */
[----:B------:R-:W-:Y:S04]  /*1a620*/  STL [R1+0x1088], R7 ;  /* 0x0010880701007387 */ /* 0x000fe80000100800 */
[----:B------:R0:W-:Y:S04]  /*1a630*/  STL [R1+0x107c], R5 ;  /* 0x00107c0501007387 */ /* 0x0001e80000100800 */
[----:B------:R0:W4:Y:S04]  /*1a640*/  @P0 LDG.E.U8 R53, desc[UR20][R4.64] ;  /* 0x0000001404350981 */ /* 0x000128000c1e1100 */
[----:B--2---:R-:W2:Y:S01]  /*1a650*/  LDL.LU R46, [R1+0x2a2c] ;  /* 0x002a2c00012e7983 */ /* 0x004ea20000300800 */
[----:B0-----:R-:W-:-:S02]  /*1a660*/  @P0 IMAD.MOV.U32 R4, RZ, RZ, R7 ;  /* 0x000000ffff040224 */ /* 0x001fc400078e0007 */
[----:B------:R-:W-:-:S05]  /*1a670*/  @P0 IMAD.MOV.U32 R5, RZ, RZ, R68 ;  /* 0x000000ffff050224 */ /* 0x000fca00078e0044 */
[----:B------:R0:W2:Y:S01]  /*1a680*/  @P0 LDG.E.U8 R6, desc[UR20][R4.64] ;  /* 0x0000001404060981 */ /* 0x0000a2000c1e1100 */
[----:B------:R-:W-:Y:S01]  /*1a690*/  @!P3 IMAD.MOV R3, RZ, RZ, -R3 ;  /* 0x000000ffff03b224 */ /* 0x000fe200078e0a03 */
[----:B---3--:R-:W-:-:S04]  /*1a6a0*/  ISETP.GT.U32.AND P3, PT, R15, R64, PT ;  /* 0x000000400f00720c */ /* 0x008fc80003f64070 */
[----:B------:R-:W-:Y:S01]  /*1a6b0*/  SEL R3, R14, R3, !P1 ;  /* 0x000000030e037207 */ /* 0x000fe20004800000 */
[----:B------:R-:W-:Y:S04]  /*1a6c0*/  STL [R1+0x1084], R68 ;  /* 0x0010844401007387 */ /* 0x000fe80000100800 */
[----:B------:R-:W-:Y:S01]  /*1a6d0*/  IMAD R3, R3, UR13, RZ ;  /* 0x0000000d03037c24 */ /* 0x000fe2000f8e02ff */
[----:B------:R-:W-:Y:S01]  /*1a6e0*/  ISETP.GT.U32.AND P5, PT, R15, R70, PT ;  /* 0x000000460f00720c */ /* 0x000fe20003fa4070 */
[----:B------:R-:W3:Y:S02]  /*1a6f0*/  LDCU UR13, c[0x0][0x3b0] ;  /* 0x00007600ff0d77ac */ /* 0x000ee40008000800 */
[----:B------:R-:W-:Y:S01]  /*1a700*/  @!P3 IMAD.IADD R64, R64, 0x1, -R15 ;  /* 0x000000014040b824 */ /* 0x000fe200078e0a0f */
[----:B0-----:R-:W-:Y:S01]  /*1a710*/  SHF.R.S32.HI R5, RZ, 0x1f, R3 ;  /* 0x0000001fff057819 */ /* 0x001fe20000011403 */
[----:B----4-:R0:W-:Y:S04]  /*1a720*/  STL [R1+0x1c3c], R53 ;  /* 0x001c3c3501007387 */ /* 0x0101e80000100800 */
[----:B0-----:R-:W4:Y:S04]  /*1a730*/  LDL.LU R53, [R1+0x2a28] ;  /* 0x002a280001357983 */ /* 0x001f280000300800 */
[----:B------:R-:W3:Y:S04]  /*1a740*/  LDL.LU R68, [R1+0xe4] ;  /* 0x0000e40001447983 */ /* 0x000ee80000300800 */
[----:B--2---:R0:W-:Y:S01]  /*1a750*/  STL [R1+0x1c38], R6 ;  /* 0x001c380601007387 */ /* 0x0041e20000100800 */
[----:B------:R-:W-:-:S02]  /*1a760*/  PRMT R46, RZ, 0x7610, R46 ;  /* 0x00007610ff2e7816 */ /* 0x000fc4000000002e */
[----:B0-----:R-:W-:-:S05]  /*1a770*/  IADD3 R6, P3, PT, R3, R13, RZ ;  /* 0x0000000d03067210 */ /* 0x001fca0007f7e0ff */
[----:B------:R-:W-:-:S04]  /*1a780*/  IMAD.X R5, R5, 0x1, R12, P3 ;  /* 0x0000000105057824 */ /* 0x000fc800018e060c */
[----:B------:R-:W-:-:S05]  /*1a790*/  @P0 IMAD.MOV.U32 R7, RZ, RZ, R5 ;  /* 0x000000ffff070224 */ /* 0x000fca00078e0005 */
[----:B------:R0:W2:Y:S01]  /*1a7a0*/  @P0 LDG.E.U8 R46, desc[UR20][R6.64] ;  /* 0x00000014062e0981 */ /* 0x0000a2000c1e1100 */
[----:B------:R-:W-:Y:S01]  /*1a7b0*/  @!P5 IMAD.IADD R70, R70, 0x1, -R15 ;  /* 0x000000014646d824 */ /* 0x000fe200078e0a0f */
[----:B------:R-:W-:-:S04]  /*1a7c0*/  ISETP.GT.U32.AND P4, PT, R15, R73, PT ;  /* 0x000000490f00720c */ /* 0x000fc80003f84070 */
[C---:B------:R-:W-:Y:S02]  /*1a7d0*/  ISETP.GT.U32.AND P5, PT, R15.reuse, R70, PT ;  /* 0x000000460f00720c */ /* 0x040fe40003fa4070 */
[----:B------:R-:W-:-:S07]  /*1a7e0*/  ISETP.GT.U32.AND P6, PT, R15, R71, PT ;  /* 0x000000470f00720c */ /* 0x000fce0003fc4070 */
[----:B------:R-:W-:Y:S01]  /*1a7f0*/  @!P4 IMAD.IADD R73, R73, 0x1, -R15 ;  /* 0x000000014949c824 */ /* 0x000fe200078e0a0f */
[----:B------:R-:W-:-:S03]  /*1a800*/  ISETP.GE.AND P4, PT, R69, RZ, PT ;  /* 0x000000ff4500720c */ /* 0x000fc60003f86270 */
[--C-:B------:R-:W-:Y:S01]  /*1a810*/  @!P5 IMAD.IADD R70, R70, 0x1, -R15.reuse ;  /* 0x000000014646d824 */ /* 0x100fe200078e0a0f */
[----:B------:R-:W-:Y:S01]  /*1a820*/  ISETP.GE.AND P5, PT, R47, RZ, PT ;  /* 0x000000ff2f00720c */ /* 0x000fe20003fa6270 */
[----:B------:R-:W-:Y:S02]  /*1a830*/  @!P6 IMAD.IADD R71, R71, 0x1, -R15 ;  /* 0x000000014747e824 */ /* 0x000fe400078e0a0f */
[----:B------:R-:W-:Y:S02]  /*1a840*/  IMAD.MOV.U32 R4, RZ, RZ, R70 ;  /* 0x000000ffff047224 */ /* 0x000fe400078e0046 */
[----:B------:R-:W-:Y:S01]  /*1a850*/  IMAD.MOV.U32 R3, RZ, RZ, R73 ;  /* 0x000000ffff037224 */ /* 0x000fe200078e0049 */
[----:B------:R-:W-:-:S03]  /*1a860*/  ISETP.GT.U32.AND P3, PT, R15, R75, PT ;  /* 0x0000004b0f00720c */ /* 0x000fc60003f64070 */
[----:B------:R-:W-:-:S04]  /*1a870*/  @!P4 IMAD.MOV R3, RZ, RZ, -R3 ;  /* 0x000000ffff03c224 */ /* 0x000fc800078e0a03 */
[----:B------:R-:W-:Y:S01]  /*1a880*/  @!P5 IMAD.MOV R4, RZ, RZ, -R4 ;  /* 0x000000ffff04d224 */ /* 0x000fe200078e0a04 */
[----:B------:R-:W-:Y:S02]  /*1a890*/  ISETP.GT.U32.AND P5, PT, R15, R71, PT ;  /* 0x000000470f00720c */ /* 0x000fe40003fa4070 */
[C---:B------:R-:W-:Y:S02]  /*1a8a0*/  SEL R3, R14.reuse, R3, !P1 ;  /* 0x000000030e037207 */ /* 0x040fe40004800000 */
[----:B------:R-:W-:Y:S01]  /*1a8b0*/  SEL R4, R14, R4, !P1 ;  /* 0x000000040e047207 */ /* 0x000fe20004800000 */
[----:B------:R0:W-:Y:S02]  /*1a8c0*/  STL [R1+0x1090], R6 ;  /* 0x0010900601007387 */ /* 0x0001e40000100800 */
[----:B-1----:R-:W-:Y:S01]  /*1a8d0*/  IMAD R3, R3, UR6, RZ ;  /* 0x0000000603037c24 */ /* 0x002fe2000f8e02ff */
[----:B------:R-:W-:Y:S01]  /*1a8e0*/  ISETP.GT.U32.AND P6, PT, R15, R64, PT ;  /* 0x000000400f00720c */ /* 0x000fe20003fc4070 */
[----:B------:R-:W-:Y:S01]  /*1a8f0*/  IMAD R4, R4, UR5, RZ ;  /* 0x0000000504047c24 */ /* 0x000fe2000f8e02ff */
[----:B------:R1:W-:Y:S01]  /*1a900*/  STL [R1+0x108c], R5 ;  /* 0x00108c0501007387 */ /* 0x0003e20000100800 */
[--C-:B------:R-:W-:Y:S01]  /*1a910*/  @!P3 IMAD.IADD R75, R75, 0x1, -R15.reuse ;  /* 0x000000014b4bb824 */ /* 0x100fe200078e0a0f */
[----:B------:R-:W2:Y:S02]  /*1a920*/  LDCU UR5, c[0x0][0x3b0] ;  /* 0x00007600ff0577ac */ /* 0x000ea40008000800 */
[----:B------:R-:W3:Y:S01]  /*1a930*/  LDL R47, [R1+0x2154] ;  /* 0x00215400012f7983 */ /* 0x000ee20000100800 */
[----:B------:R-:W-:Y:S01]  /*1a940*/  IADD3 R69, P3, PT, R4, R13, RZ ;  /* 0x0000000d04457210 */ /* 0x000fe20007f7e0ff */
[----:B------:R-:W-:Y:S01]  /*1a950*/  @!P5 IMAD.IADD R71, R71, 0x1, -R15 ;  /* 0x000000014747d824 */ /* 0x000fe200078e0a0f */
[----:B0-----:R-:W-:Y:S01]  /*1a960*/  PRMT R6, RZ, 0x7610, R6 ;  /* 0x00007610ff067816 */ /* 0x001fe20000000006 */
[----:B------:R-:W3:Y:S01]  /*1a970*/  LDL R73, [R1+0x2120] ;  /* 0x0021200001497983 */ /* 0x000ee20000100800 */
[----:B------:R-:W0:Y:S01]  /*1a980*/  LDCU UR6, c[0x0][0x3b0] ;  /* 0x00007600ff0677ac */ /* 0x000e220008000800 */
[----:B-1----:R-:W-:-:S02]  /*1a990*/  SHF.R.S32.HI R5, RZ, 0x1f, R4 ;  /* 0x0000001fff057819 */ /* 0x002fc40000011404 */
[----:B------:R-:W3:Y:S01]  /*1a9a0*/  LDL.LU R70, [R1+0xe8] ;  /* 0x0000e80001467983 */ /* 0x000ee20000300800 */
[----:B------:R-:W-:-:S03]  /*1a9b0*/  SHF.R.S32.HI R4, RZ, 0x1f, R3 ;  /* 0x0000001fff047819 */ /* 0x000fc60000011403 */
[----:B------:R-:W3:Y:S04]  /*1a9c0*/  LDL.LU R7, [R1+0xf0] ;  /* 0x0000f00001077983 */ /* 0x000ee80000300800 */
[----:B--2---:R1:W-:Y:S02]  /*1a9d0*/  STL [R1+0x1bf4], R46 ;  /* 0x001bf42e01007387 */ /* 0x0043e40000100800 */
[----:B-1----:R-:W-:Y:S02]  /*1a9e0*/  IADD3 R46, P5, PT, R3, R13, RZ ;  /* 0x0000000d032e7210 */ /* 0x002fe40007fbe0ff */
[----:B------:R-:W2:Y:S01]  /*1a9f0*/  LDL R3, [R1+0x2108] ;  /* 0x0021080001037983 */ /* 0x000ea20000100800 */
[----:B------:R-:W-:Y:S01]  /*1aa00*/  IMAD.X R5, R5, 0x1, R12, P3 ;  /* 0x0000000105057824 */ /* 0x000fe200018e060c */
[----:B----4-:R-:W-:Y:S01]  /*1aa10*/  PRMT R53, RZ, 0x7610, R53 ;  /* 0x00007610ff357816 */ /* 0x010fe20000000035 */
[----:B------:R-:W-:Y:S01]  /*1aa20*/  @!P6 IMAD.IADD R64, R64, 0x1, -R15 ;  /* 0x000000014040e824 */ /* 0x000fe200078e0a0f */
[----:B------:R1:W-:Y:S01]  /*1aa30*/  STL [R1+0x1098], R69 ;  /* 0x0010984501007387 */ /* 0x0003e20000100800 */
[----:B---3--:R-:W-:-:S03]  /*1aa40*/  ISETP.GE.AND P6, PT, R47, RZ, PT ;  /* 0x000000ff2f00720c */ /* 0x008fc60003fc6270 */
[----:B------:R-:W3:Y:S04]  /*1aa50*/  LDL.LU R47, [R1+0x2a24] ;  /* 0x002a2400012f7983 */ /* 0x000ee80000300800 */
[----:B------:R-:W-:Y:S04]  /*1aa60*/  STL [R1+0x10a0], R46 ;  /* 0x0010a02e01007387 */ /* 0x000fe80000100800 */
[----:B------:R4:W-:Y:S01]  /*1aa70*/  STL [R1+0x1094], R5 ;  /* 0x0010940501007387 */ /* 0x0009e20000100800 */
[----:B--2---:R-:W-:Y:S01]  /*1aa80*/  ISETP.GE.AND P3, PT, R3, RZ, PT ;  /* 0x000000ff0300720c */ /* 0x004fe20003f66270 */
[----:B------:R-:W-:-:S02]  /*1aa90*/  IMAD.X R3, R4, 0x1, R12, P5 ;  /* 0x0000000104037824 */ /* 0x000fc400028e060c */
[----:B------:R-:W-:Y:S02]  /*1aaa0*/  @P0 IMAD.MOV.U32 R4, RZ, RZ, R69 ;  /* 0x000000ffff040224 */ /* 0x000fe400078e0045 */
[----:B-1----:R-:W2:Y:S04]  /*1aab0*/  LDL.LU R69, [R1+0x2a20] ;  /* 0x002a200001457983 */ /* 0x002ea80000300800 */
[----:B------:R1:W2:Y:S02]  /*1aac0*/  @P0 LDG.E.U8 R53, desc[UR20][R4.64] ;  /* 0x0000001404350981 */ /* 0x0002a4000c1e1100 */
[----:B-1----:R-:W-:Y:S02]  /*1aad0*/  @P0 IMAD.MOV.U32 R4, RZ, RZ, R46 ;  /* 0x000000ffff040224 */ /* 0x002fe400078e002e */
[----:B----4-:R-:W-:-:S05]  /*1aae0*/  @P0 IMAD.MOV.U32 R5, RZ, RZ, R3 ;  /* 0x000000ffff050224 */ /* 0x010fca00078e0003 */
[----:B------:R1:W4:Y:S01]  /*1aaf0*/  @P0 LDG.E.U8 R6, desc[UR20][R4.64] ;  /* 0x0000001404060981 */ /* 0x000322000c1e1100 */
[C---:B------:R-:W-:Y:S02]  /*1ab00*/  ISETP.GT.U32.AND P4, PT, R15.reuse, R68, PT ;  /* 0x000000440f00720c */ /* 0x040fe40003f84070 */
[----:B------:R-:W-:Y:S01]  /*1ab10*/  ISETP.GT.U32.AND P5, PT, R15, R75, PT ;  /* 0x0000004b0f00720c */ /* 0x000fe20003fa4070 */
[----:B------:R0:W-:Y:S01]  /*1ab20*/  STL [R1+0x109c], R3 ;  /* 0x00109c0301007387 */ /* 0x0001e20000100800 */
[----:B-1----:R-:W-:-:S09]  /*1ab30*/  IMAD.MOV.U32 R4, RZ, RZ, R64 ;  /* 0x000000ffff047224 */ /* 0x002fd200078e0040 */
[----:B------:R-:W-:Y:S02]  /*1ab40*/  @!P4 IMAD.IADD R68, R68, 0x1, -R15 ;  /* 0x000000014444c824 */ /* 0x000fe400078e0a0f */
[----:B0-----:R-:W-:Y:S02]  /*1ab50*/  IMAD.MOV.U32 R3, RZ, RZ, R71 ;  /* 0x000000ffff037224 */ /* 0x001fe400078e0047 */
[----:B------:R-:W-:Y:S01]  /*1ab60*/  @!P6 IMAD.MOV R4, RZ, RZ, -R4 ;  /* 0x000000ffff04e224 */ /* 0x000fe200078e0a04 */
[----:B------:R-:W-:Y:S01]  /*1ab70*/  ISETP.GE.AND P4, PT, R73, RZ, PT ;  /* 0x000000ff4900720c */ /* 0x000fe20003f86270 */
[----:B------:R-:W-:Y:S01]  /*1ab80*/  @!P3 IMAD.MOV R3, RZ, RZ, -R3 ;  /* 0x000000ffff03b224 */ /* 0x000fe200078e0a03 */
[----:B------:R-:W-:Y:S01]  /*1ab90*/  ISETP.GT.U32.AND P6, PT, R15, R68, PT ;  /* 0x000000440f00720c */ /* 0x000fe20003fc4070 */
[----:B------:R-:W-:Y:S01]  /*1aba0*/  @!P5 IMAD.IADD R75, R75, 0x1, -R15 ;  /* 0x000000014b4bd824 */ /* 0x000fe200078e0a0f */
[C---:B------:R-:W-:Y:S01]  /*1abb0*/  SEL R5, R14.reuse, R4, !P1 ;  /* 0x000000040e057207 */ /* 0x040fe20004800000 */
[----:B------:R-:W4:Y:S01]  /*1abc0*/  LDL R71, [R1+0x2138] ;  /* 0x0021380001477983 */ /* 0x000f220000100800 */
[----:B------:R-:W-:Y:S01]  /*1abd0*/  SEL R4, R14, R3, !P1 ;  /* 0x000000030e047207 */ /* 0x000fe20004800000 */
[----:B------:R-:W-:-:S02]  /*1abe0*/  IMAD.MOV.U32 R3, RZ, RZ, R75 ;  /* 0x000000ffff037224 */ /* 0x000fc400078e004b */
[----:B------:R-:W-:Y:S01]  /*1abf0*/  IMAD R5, R5, UR13, RZ ;  /* 0x0000000d05057c24 */ /* 0x000fe2000f8e02ff */
[----:B------:R-:W4:Y:S01]  /*1ac00*/  LDL R75, [R1+0x2150] ;  /* 0x00215000014b7983 */ /* 0x000f220000100800 */
[----:B------:R-:W-:-:S04]  /*1ac10*/  IMAD R4, R4, UR5, RZ ;  /* 0x0000000504047c24 */ /* 0x000fc8000f8e02ff */
[----:B------:R-:W-:Y:S02]  /*1ac20*/  @!P6 IMAD.IADD R68, R68, 0x1, -R15 ;  /* 0x000000014444e824 */ /* 0x000fe400078e0a0f */
[----:B------:R-:W-:Y:S01]  /*1ac30*/  @!P4 IMAD.MOV R3, RZ, RZ, -R3 ;  /* 0x000000ffff03c224 */ /* 0x000fe200078e0a03 */
[----:B------:R-:W-:Y:S01]  /*1ac40*/  IADD3 R64, P6, PT, R4, R13, RZ ;  /* 0x0000000d04407210 */ /* 0x000fe20007fde0ff */
[----:B------:R-:W0:Y:S01]  /*1ac50*/  LDCU UR5, c[0x0][0x3b0] ;  /* 0x00007600ff0577ac */ /* 0x000e220008000800 */
[----:B---3--:R-:W-:Y:S02]  /*1ac60*/  PRMT R47, RZ, 0x7610, R47 ;  /* 0x00007610ff2f7816 */ /* 0x008fe4000000002f */
[----:B--2---:R-:W-:Y:S01]  /*1ac70*/  PRMT R69, RZ, 0x7610, R69 ;  /* 0x00007610ff457816 */ /* 0x004fe20000000045 */
[----:B------:R-:W1:Y:S01]  /*1ac80*/  LDCU UR13, c[0x0][0x3b0] ;  /* 0x00007600ff0d77ac */ /* 0x000e620008000800 */
[----:B------:R2:W-:Y:S04]  /*1ac90*/  STL [R1+0x1c30], R53 ;  /* 0x001c303501007387 */ /* 0x0005e80000100800 */
[----:B--2---:R-:W2:Y:S04]  /*1aca0*/  LDL.LU R53, [R1+0xec] ;  /* 0x0000ec0001357983 */ /* 0x004ea80000300800 */
[----:B----4-:R3:W-:Y:S02]  /*1acb0*/  STL [R1+0x1c2c], R6 ;  /* 0x001c2c0601007387 */ /* 0x0107e40000100800 */
[----:B---3--:R-:W-:-:S02]  /*1acc0*/  SHF.R.S32.HI R6, RZ, 0x1f, R5 ;  /* 0x0000001fff067819 */ /* 0x008fc40000011405 */
[----:B------:R-:W-:-:S05]  /*1acd0*/  IADD3 R5, P4, PT, R5, R13, RZ ;  /* 0x0000000d05057210 */ /* 0x000fca0007f9e0ff */
[----:B------:R-:W-:Y:S01]  /*1ace0*/  IMAD.X R46, R6, 0x1, R12, P4 ;  /* 0x00000001062e7824 */ /* 0x000fe200020e060c */
[----:B------:R-:W-:Y:S01]  /*1acf0*/  LEA.HI.X.SX32 R6, R4, R12, 0x1, P6 ;  /* 0x0000000c04067211 */ /* 0x000fe200030f0eff */
[----:B------:R3:W-:Y:S01]  /*1ad00*/  STL [R1+0x10a8], R5 ;  /* 0x0010a80501007387 */ /* 0x0007e20000100800 */
[----:B------:R-:W-:Y:S02]  /*1ad10*/  @P0 IMAD.MOV.U32 R4, RZ, RZ, R5 ;  /* 0x000000ffff040224 */ /* 0x000fe400078e0005 */
[----:B---3--:R-:W-:-:S05]  /*1ad20*/  @P0 IMAD.MOV.U32 R5, RZ, RZ, R46 ;  /* 0x000000ffff050224 */ /* 0x008fca00078e002e */
[----:B------:R3:W4:Y:S02]  /*1ad30*/  @P0 LDG.E.U8 R47, desc[UR20][R4.64] ;  /* 0x00000014042f0981 */ /* 0x000724000c1e1100 */
[----:B---3--:R-:W-:Y:S02]  /*1ad40*/  @P0 IMAD.MOV.U32 R4, RZ, RZ, R64 ;  /* 0x000000ffff040224 */ /* 0x008fe400078e0040 */
[----:B------:R-:W-:-:S05]  /*1ad50*/  @P0 IMAD.MOV.U32 R5, RZ, RZ, R6 ;  /* 0x000000ffff050224 */ /* 0x000fca00078e0006 */
[----:B------:R-:W3:Y:S01]  /*1ad60*/  @P0 LDG.E.U8 R69, desc[UR20][R4.64] ;  /* 0x0000001404450981 */ /* 0x000ee2000c1e1100 */
[----:B------:R-:W-:-:S03]  /*1ad70*/  ISETP.GT.U32.AND P3, PT, R15, R70, PT ;  /* 0x000000460f00720c */ /* 0x000fc60003f64070 */
[----:B------:R-:W-:Y:S04]  /*1ad80*/  STL [R1+0x10b0], R64 ;  /* 0x0010b04001007387 */ /* 0x000fe80000100800 */
[----:B------:R0:W-:Y:S06]  /*1ad90*/  STL [R1+0x10a4], R46 ;  /* 0x0010a42e01007387 */ /* 0x0001ec0000100800 */
[----:B------:R-:W-:Y:S01]  /*1ada0*/  @!P3 IMAD.IADD R70, R70, 0x1, -R15 ;  /* 0x000000014646b824 */ /* 0x000fe200078e0a0f */
[----:B------:R-:W-:-:S02]  /*1adb0*/  ISETP.GE.AND P3, PT, R71, RZ, PT ;  /* 0x000000ff4700720c */ /* 0x000fc40003f66270 */
[----:B------:R-:W2:Y:S04]  /*1adc0*/  LDL R71, [R1+0x2168] ;  /* 0x0021680001477983 */ /* 0x000ea80000100800 */
[----:B------:R-:W2:Y:S04]  /*1add0*/  LDL.LU R73, [R1+0xf8] ;  /* 0x0000f80001497983 */ /* 0x000ea80000300800 */
[----:B0-----:R-:W2:Y:S04]  /*1ade0*/  LDL.LU R46, [R1+0x2a1c] ;  /* 0x002a1c00012e7983 */ /* 0x001ea80000300800 */
[----:B------:R-:W-:Y:S04]  /*1adf0*/  STL [R1+0x10ac], R6 ;  /* 0x0010ac0601007387 */ /* 0x000fe80000100800 */
[----:B----4-:R0:W-:Y:S04]  /*1ae00*/  STL [R1+0x1c28], R47 ;  /* 0x001c282f01007387 */ /* 0x0101e80000100800 */
[----:B0-----:R-:W4:Y:S04]  /*1ae10*/  LDL.LU R47, [R1+0x2a18] ;  /* 0x002a1800012f7983 */ /* 0x001f280000300800 */
[----:B------:R-:W2:Y:S04]  /*1ae20*/  LDL.LU R64, [R1+0x2a14] ;  /* 0x002a140001407983 */ /* 0x000ea80000300800 */
[----:B---3--:R0:W-:Y:S04]  /*1ae30*/  STL [R1+0x1c24], R69 ;  /* 0x001c244501007387 */ /* 0x0081e80000100800 */
[----:B0-----:R-:W3:Y:S01]  /*1ae40*/  LDL.LU R69, [R1+0x2a10] ;  /* 0x002a100001457983 */ /* 0x001ee20000300800 */
[----:B------:R-:W-:-:S02]  /*1ae50*/  ISETP.GT.U32.AND P5, PT, R15, R7, PT ;  /* 0x000000070f00720c */ /* 0x000fc40003fa4070 */
[----:B------:R-:W-:Y:S01]  /*1ae60*/  SEL R3, R14, R3, !P1 ;  /* 0x000000030e037207 */ /* 0x000fe20004800000 */
[----:B------:R-:W-:Y:S01]  /*1ae70*/  IMAD.MOV.U32 R4, RZ, RZ, R68 ;  /* 0x000000ffff047224 */ /* 0x000fe200078e0044 */
[----:B------:R-:W-:Y:S01]  /*1ae80*/  ISETP.GE.AND P4, PT, R75, RZ, PT ;  /* 0x000000ff4b00720c */ /* 0x000fe20003f86270 */
[----:B------:R-:W2:Y:S02]  /*1ae90*/  LDL.LU R68, [R1+0xf4] ;  /* 0x0000f40001447983 */ /* 0x000ea40000300800 */
[----:B------:R-:W-:Y:S01]  /*1aea0*/  IMAD R3, R3, UR6, RZ ;  /* 0x0000000603037c24 */ /* 0x000fe2000f8e02ff */
[----:B------:R-:W-:Y:S01]  /*1aeb0*/  ISETP.GT.U32.AND P6, PT, R15, R70, PT ;  /* 0x000000460f00720c */ /* 0x000fe20003fc4070 */
[----:B------:R-:W-:Y:S01]  /*1aec0*/  @!P3 IMAD.MOV R4, RZ, RZ, -R4 ;  /* 0x000000ffff04b224 */ /* 0x000fe200078e0a04 */
[----:B------:R-:W0:Y:S03]  /*1aed0*/  LDCU UR6, c[0x0][0x3b0] ;  /* 0x00007600ff0677ac */ /* 0x000e260008000800 */
[----:B------:R-:W-:Y:S01]  /*1aee0*/  @!P5 IMAD.IADD R7, R7, 0x1, -R15 ;  /* 0x000000010707d824 */ /* 0x000fe200078e0a0f */
[----:B------:R-:W-:-:S04]  /*1aef0*/  IADD3 R5, P5, PT, R3, R13, RZ ;  /* 0x0000000d03057210 */ /* 0x000fc80007fbe0ff */
[----:B------:R-:W-:Y:S01]  /*1af00*/  LEA.HI.X.SX32 R75, R3, R12, 0x1, P5 ;  /* 0x0000000c034b7211 */ /* 0x000fe200028f0eff */
[----:B------:R0:W-:Y:S01]  /*1af10*/  STL [R1+0x10b8], R5 ;  /* 0x0010b80501007387 */ /* 0x0001e20000100800 */
[----:B------:R-:W-:Y:S01]  /*1af20*/  SEL R6, R14, R4, !P1 ;  /* 0x000000040e067207 */ /* 0x000fe20004800000 */
[----:B------:R-:W-:Y:S02]  /*1af30*/  @P0 IMAD.MOV.U32 R4, RZ, RZ, R5 ;  /* 0x000000ffff040224 */ /* 0x000fe400078e0005 */
[----:B0-----:R-:W-:Y:S01]  /*1af40*/  @P0 IMAD.MOV.U32 R5, RZ, RZ, R75 ;  /* 0x000000ffff050224 */ /* 0x001fe200078e004b */
[----:B---3--:R-:W-:-:S06]  /*1af50*/  PRMT R69, RZ, 0x7610, R69 ;  /* 0x00007610ff457816 */ /* 0x008fcc0000000045 */
[----:B------:R0:W3:Y:S01]  /*1af60*/  @P0 LDG.E.U8 R69, desc[UR20][R4.64] ;  /* 0x0000001404450981 */ /* 0x0000e2000c1e1100 */
[----:B------:R-:W-:Y:S01]  /*1af70*/  ISETP.GT.U32.AND P3, PT, R15, R7, PT ;  /* 0x000000070f00720c */ /* 0x000fe20003f64070 */
[----:B------:R-:W-:-:S04]  /*1af80*/  @!P6 IMAD.IADD R70, R70, 0x1, -R15 ;  /* 0x000000014646e824 */ /* 0x000fc800078e0a0f */
[----:B------:R-:W-:Y:S02]  /*1af90*/  IMAD.MOV.U32 R3, RZ, RZ, R70 ;  /* 0x000000ffff037224 */ /* 0x000fe400078e0046 */
[----:B------:R-:W-:Y:S01]  /*1afa0*/  IMAD R6, R6, UR5, RZ ;  /* 0x0000000506067c24 */ /* 0x000fe2000f8e02ff */
[----:B------:R-:W4:Y:S01]  /*1afb0*/  LDL.LU R70, [R1+0x2a0c] ;  /* 0x002a0c0001467983 */ /* 0x000f220000300800 */
[----:B------:R-:W-:-:S04]  /*1afc0*/  @!P4 IMAD.MOV R3, RZ, RZ, -R3 ;  /* 0x000000ffff03c224 */ /* 0x000fc800078e0a03 */
[----:B------:R-:W-:Y:S01]  /*1afd0*/  @!P3 IMAD.IADD R7, R7, 0x1, -R15 ;  /* 0x000000010707b824 */ /* 0x000fe200078e0a0f */
[----:B0-----:R-:W-:Y:S01]  /*1afe0*/  SEL R4, R14, R3, !P1 ;  /* 0x000000030e047207 */ /* 0x001fe20004800000 */
[----:B------:R-:W0:Y:S01]  /*1aff0*/  LDCU UR5, c[0x0][0x3b0] ;  /* 0x00007600ff0577ac */ /* 0x000e220008000800 */
[----:B------:R-:W-:Y:S01]  /*1b000*/  IADD3 R5, P3, PT, R6, R13, RZ ;  /* 0x0000000d06057210 */ /* 0x000fe20007f7e0ff */
[----:B------:R1:W-:Y:S01]  /*1b010*/  STL [R1+0x10b4], R75 ;  /* 0x0010b44b01007387 */ /* 0x0003e20000100800 */
[----:B------:R-:W-:Y:S02]  /*1b020*/  IMAD.MOV.U32 R3, RZ, RZ, R7 ;  /* 0x000000ffff037224 */ /* 0x000fe400078e0007 */
[----:B------:R-:W-:Y:S01]  /*1b030*/  IMAD R7, R4, UR6, RZ ;  /* 0x0000000604077c24 */ /* 0x000fe2000f8e02ff */
[----:B------:R-:W-:Y:S01]  /*1b040*/  LEA.HI.X.SX32 R4, R6, R12, 0x1, P3 ;  /* 0x0000000c06047211 */ /* 0x000fe200018f0eff */
[----:B------:R-:W0:Y:S01]  /*1b050*/  LDCU UR6, c[0x0][0x3b0] ;  /* 0x00007600ff0677ac */ /* 0x000e220008000800 */
[----:B--2---:R-:W-:Y:S01]  /*1b060*/  ISETP.GE.AND P5, PT, R71, RZ, PT ;  /* 0x000000ff4700720c */ /* 0x004fe20003fa6270 */
[----:B-1----:R-:W2:Y:S01]  /*1b070*/  LDL.LU R75, [R1+0x2a08] ;  /* 0x002a0800014b7983 */ /* 0x002ea20000300800 */
[----:B------:R-:W-:-:S03]  /*1b080*/  PRMT R64, RZ, 0x7610, R64 ;  /* 0x00007610ff407816 */ /* 0x000fc60000000040 */
[----:B---3--:R1:W-:Y:S04]  /*1b090*/  STL [R1+0x1c20], R69 ;  /* 0x001c204501007387 */ /* 0x0083e80000100800 */
[----:B-1----:R-:W3:Y:S04]  /*1b0a0*/  LDL.LU R69, [R1+0x100] ;  /* 0x0001000001457983 */ /* 0x002ee80000300800 */
[----:B------:R-:W3:Y:S04]  /*1b0b0*/  LDL.LU R71, [R1+0x104] ;  /* 0x0001040001477983 */ /* 0x000ee80000300800 */
[----:B------:R1:W-:Y:S04]  /*1b0c0*/  STL [R1+0x10c0], R5 ;  /* 0x0010c00501007387 */ /* 0x0003e80000100800 */
[----:B------:R0:W-:Y:S01]  /*1b0d0*/  STL [R1+0x10bc], R4 ;  /* 0x0010bc0401007387 */ /* 0x0001e20000100800 */
[----:B-1----:R-:W-:-:S04]  /*1b0e0*/  @P0 LOP3.LUT R5, R5, R4, RZ, 0x3c, !PT ;  /* 0x0000000405050212 */ /* 0x002fc800078e3cff */
[----:B0-----:R-:W-:-:S04]  /*1b0f0*/  @P0 LOP3.LUT R4, R5, R4, RZ, 0x3c, !PT ;  /* 0x0000000405040212 */ /* 0x001fc800078e3cff */
[----:B------:R-:W-:-:S05]  /*1b100*/  @P0 LOP3.LUT R5, R5, R4, RZ, 0x3c, !PT ;  /* 0x0000000405050212 */ /* 0x000fca00078e3cff */
[----:B------:R0:W3:Y:S04]  /*1b110*/  @P0 LDG.E.U8 R64, desc[UR20][R4.64] ;  /* 0x0000001404400981 */ /* 0x0000e8000c1e1100 */
[----:B------:R-:W3:Y:S01]  /*1b120*/  LDL R4, [R1+0x211c] ;  /* 0x00211c0001047983 */ /* 0x000ee20000100800 */
[----:B------:R-:W-:Y:S02]  /*1b130*/  ISETP.GT.U32.AND P6, PT, R15, R53, PT ;  /* 0x000000350f00720c */ /* 0x000fe40003fc4070 */
[----:B--2---:R-:W-:-:S11]  /*1b140*/  PRMT R75, RZ, 0x7610, R75 ;  /* 0x00007610ff4b7816 */ /* 0x004fd6000000004b */
[----:B------:R-:W-:Y:S01]  /*1b150*/  @!P6 IMAD.IADD R53, R53, 0x1, -R15 ;  /* 0x000000013535e824 */ /* 0x000fe200078e0a0f */
[----:B------:R-:W-:-:S04]  /*1b160*/  IADD3 R6, P6, PT, R7, R13, RZ ;  /* 0x0000000d07067210 */ /* 0x000fc80007fde0ff */
[----:B0-----:R-:W-:Y:S02]  /*1b170*/  LEA.HI.X.SX32 R5, R7, R12, 0x1, P6 ;  /* 0x0000000c07057211 */ /* 0x001fe400030f0eff */
[----:B---3--:R-:W-:Y:S01]  /*1b180*/  ISETP.GE.AND P6, PT, R4, RZ, PT ;  /* 0x000000ff0400720c */ /* 0x008fe20003fc6270 */
[----:B------:R-:W-:-:S05]  /*1b190*/  @P0 IMAD.MOV.U32 R4, RZ, RZ, R6 ;  /* 0x000000ffff040224 */ /* 0x000fca00078e0006 */
[----:B------:R0:W2:Y:S01]  /*1b1a0*/  @P0 LDG.E.U8 R75, desc[UR20][R4.64] ;  /* 0x00000014044b0981 */ /* 0x0000a2000c1e1100 */
[----:B------:R-:W-:Y:S01]  /*1b1b0*/  @!P5 IMAD.MOV R3, RZ, RZ, -R3 ;  /* 0x000000ffff03d224 */ /* 0x000fe200078e0a03 */
[C---:B------:R-:W-:Y:S02]  /*1b1c0*/  ISETP.GT.U32.AND P5, PT, R15.reuse, R68, PT ;  /* 0x000000440f00720c */ /* 0x040fe40003fa4070 */
[----:B------:R-:W-:Y:S02]  /*1b1d0*/  ISETP.GT.U32.AND P3, PT, R15, R53, PT ;  /* 0x000000350f00720c */ /* 0x000fe40003f64070 */
[----:B------:R-:W-:Y:S01]  /*1b1e0*/  SEL R3, R14, R3, !P1 ;  /* 0x000000030e037207 */ /* 0x000fe20004800000 */
[----:B------:R1:W-:Y:S04]  /*1b1f0*/  STL [R1+0x1c1c], R64 ;  /* 0x001c1c4001007387 */ /* 0x0003e80000100800 */
[----:B0-----:R-:W-:Y:S01]  /*1b200*/  IMAD R4, R3, UR13, RZ ;  /* 0x0000000d03047c24 */ /* 0x001fe2000f8e02ff */
[----:B----4-:R-:W-:Y:S01]  /*1b210*/  PRMT R70, RZ, 0x7610, R70 ;  /* 0x00007610ff467816 */ /* 0x010fe20000000046 */
[----:B------:R-:W0:Y:S02]  /*1b220*/  LDCU UR13, c[0x0][0x3b0] ;  /* 0x00007600ff0d77ac */ /* 0x000e240008000800 */
[--C-:B------:R-:W-:Y:S01]  /*1b230*/  @!P5 IMAD.IADD R68, R68, 0x1, -R15.reuse ;  /* 0x000000014444d824 */ /* 0x100fe200078e0a0f */
[----:B-1----:R-:W3:Y:S01]  /*1b240*/  LDL R64, [R1+0x2134] ;  /* 0x0021340001407983 */ /* 0x002ee20000100800 */
[----:B------:R-:W-:-:S03]  /*1b250*/  @!P3 IMAD.IADD R53, R53, 0x1, -R15 ;  /* 0x000000013535b824 */ /* 0x000fc600078e0a0f */
[----:B------:R1:W-:Y:S04]  /*1b260*/  STL [R1+0x10c8], R6 ;  /* 0x0010c80601007387 */ /* 0x0003e80000100800 */
[----:B------:R4:W-:Y:S01]  /*1b270*/  STL [R1+0x10c4], R5 ;  /* 0x0010c40501007387 */ /* 0x0009e20000100800 */
[----:B------:R-:W-:-:S03]  /*1b280*/  IMAD.MOV.U32 R3, RZ, RZ, R53 ;  /* 0x000000ffff037224 */ /* 0x000fc600078e0035 */
[----:B-1----:R-:W3:Y:S01]  /*1b290*/  LDL R6, [R1+0x214c] ;  /* 0x00214c0001067983 */ /* 0x002ee20000100800 */
[----:B----4-:R-:W-:-:S04]  /*1b2a0*/  IADD3 R5, P5, PT, R4, R13, RZ ;  /* 0x0000000d04057210 */ /* 0x010fc80007fbe0ff */
[----:B------:R-:W-:Y:S01]  /*1b2b0*/  LEA.HI.X.SX32 R4, R4, R12, 0x1, P5 ;  /* 0x0000000c04047211 */ /* 0x000fe200028f0eff */
[----:B--2---:R1:W-:Y:S04]  /*1b2c0*/  STL [R1+0x1c14], R75 ;  /* 0x001c144b01007387 */ /* 0x0043e80000100800 */
[----:B-1----:R-:W2:Y:S04]  /*1b2d0*/  LDL.LU R75, [R1+0xfc] ;  /* 0x0000fc00014b7983 */ /* 0x002ea80000300800 */
[----:B------:R-:W4:Y:S04]  /*1b2e0*/  LDL.LU R53, [R1+0x2a04] ;  /* 0x002a040001357983 */ /* 0x000f280000300800 */
[----:B------:R1:W-:Y:S04]  /*1b2f0*/  STL [R1+0x10d0], R5 ;  /* 0x0010d00501007387 */ /* 0x0003e80000100800 */
[----:B------:R0:W-:Y:S01]  /*1b300*/  STL [R1+0x10cc], R4 ;  /* 0x0010cc0401007387 */ /* 0x0001e20000100800 */
[----:B-1----:R-:W-:-:S04]  /*1b310*/  @P0 LOP3.LUT R5, R5, R4, RZ, 0x3c, !PT ;  /* 0x0000000405050212 */ /* 0x002fc800078e3cff */
[----:B0-----:R-:W-:-:S04]  /*1b320*/  @P0 LOP3.LUT R4, R5, R4, RZ, 0x3c, !PT ;  /* 0x0000000405040212 */ /* 0x001fc800078e3cff */
[----:B------:R-:W-:-:S05]  /*1b330*/  @P0 LOP3.LUT R5, R5, R4, RZ, 0x3c, !PT ;  /* 0x0000000405050212 */ /* 0x000fca00078e3cff */
[----:B------:R0:W2:Y:S01]  /*1b340*/  @P0 LDG.E.U8 R70, desc[UR20][R4.64] ;  /* 0x0000001404460981 */ /* 0x0000a2000c1e1100 */
[----:B------:R-:W-:-:S13]  /*1b350*/  ISETP.GT.U32.AND P4, PT, R15, R73, PT ;  /* 0x000000490f00720c */ /* 0x000fda0003f84070 */
[----:B------:R-:W-:-:S05]  /*1b360*/  @!P4 IMAD.IADD R73, R73, 0x1, -R15 ;  /* 0x000000014949c824 */ /* 0x000fca00078e0a0f */
[C---:B------:R-:W-:Y:S01]  /*1b370*/  ISETP.GT.U32.AND P4, PT, R15.reuse, R73, PT ;  /* 0x000000490f00720c */ /* 0x040fe20003f84070 */
[----:B------:R-:W-:Y:S01]  /*1b380*/  @!P6 IMAD.MOV R3, RZ, RZ, -R3 ;  /* 0x000000ffff03e224 */ /* 0x000fe200078e0a03 */
[C---:B------:R-:W-:Y:S02]  /*1b390*/  ISETP.GT.U32.AND P5, PT, R15.reuse, R71, PT ;  /* 0x000000470f00720c */ /* 0x040fe40003fa4070 */
[----:B------:R-:W-:Y:S02]  /*1b3a0*/  ISETP.GT.U32.AND P3, PT, R15, R68, PT ;  /* 0x000000440f00720c */ /* 0x000fe40003f64070 */
[----:B------:R-:W-:-:S07]  /*1b3b0*/  SEL R3, R14, R3, !P1 ;  /* 0x000000030e037207 */ /* 0x000fce0004800000 */
[----:B------:R-:W-:Y:S01]  /*1b3c0*/  @!P4 IMAD.IADD R73, R73, 0x1, -R15 ;  /* 0x000000014949c824 */ /* 0x000fe200078e0a0f */
[----:B---3--:R-:W-:Y:S01]  /*1b3d0*/  ISETP.GE.AND P4, PT, R64, RZ, PT ;  /* 0x000000ff4000720c */ /* 0x008fe20003f86270 */
[----:B0-----:R-:W-:Y:S01]  /*1b3e0*/  IMAD R5, R3, UR5, RZ ;  /* 0x0000000503057c24 */ /* 0x001fe2000f8e02ff */
[----:B------:R-:W-:Y:S01]  /*1b3f0*/  PRMT R7, RZ, 0x7610, R7 ;  /* 0x00007610ff077816 */ /* 0x000fe20000000007 */
[----:B------:R-:W-:Y:S01]  /*1b400*/  IMAD.MOV.U32 R4, RZ, RZ, R73 ;  /* 0x000000ffff047224 */ /* 0x000fe200078e0049 */
[----:B------:R-:W3:Y:S01]  /*1b410*/  LDL.LU R64, [R1+0x108] ;  /* 0x0001080001407983 */ /* 0x000ee20000300800 */
[--C-:B------:R-:W-:Y:S01]  /*1b420*/  @!P5 IMAD.IADD R71, R71, 0x1, -R15.reuse ;  /* 0x000000014747d824 */ /* 0x100fe200078e0a0f */
[C---:B------:R-:W-:Y:S01]  /*1b430*/  IADD3 R73, P5, PT, R5.reuse, R13, RZ ;  /* 0x0000000d05497210 */ /* 0x040fe20007fbe0ff */
[----:B------:R-:W-:Y:S01]  /*1b440*/  @!P3 IMAD.IADD R68, R68, 0x1, -R15 ;  /* 0x000000014444b824 */ /* 0x000fe200078e0a0f */
[----:B------:R-:W-:Y:S01]  /*1b450*/  ISETP.GE.AND P3, PT, R6, RZ, PT ;  /* 0x000000ff0600720c */ /* 0x000fe20003f66270 */
[----:B------:R-:W0:Y:S04]  /*1b460*/  LDCU UR5, c[0x0][0x3b0] ;  /* 0x00007600ff0577ac */ /* 0x000e280008000800 */
[----:B------:R-:W-:Y:S01]  /*1b470*/  @!P4 IMAD.MOV R4, RZ, RZ, -R4 ;  /* 0x000000ffff04c224 */ /* 0x000fe200078e0a04 */
[----:B------:R-:W-:-:S04]  /*1b480*/  LEA.HI.X.SX32 R5, R5, R12, 0x1, P5 ;  /* 0x0000000c05057211 */ /* 0x000fc800028f0eff */
[----:B------:R-:W-:Y:S01]  /*1b490*/  SEL R6, R14, R4, !P1 ;  /* 0x000000040e067207 */ /* 0x000fe20004800000 */
[----:B------:R-:W-:-:S05]  /*1b4a0*/  @P0 IMAD.MOV.U32 R4, RZ, RZ, R73 ;  /* 0x000000ffff040224 */ /* 0x000fca00078e0049 */
[----:B------:R1:W3:Y:S04]  /*1b4b0*/  @P0 LDG.E.U8 R7, desc[UR20][R4.64] ;  /* 0x0000001404070981 */ /* 0x0002e8000c1e1100 */
[----:B--2---:R2:W-:Y:S04]  /*1b4c0*/  STL [R1+0x1bd4], R70 ;  /* 0x001bd44601007387 */ /* 0x0045e80000100800 */
[----:B--2---:R-:W2:Y:S01]  /*1b4d0*/  LDL R70, [R1+0x2164] ;  /* 0x0021640001467983 */ /* 0x004ea20000100800 */
[C---:B------:R-:W-:Y:S01]  /*1b4e0*/  ISETP.GT.U32.AND P6, PT, R15.reuse, R69, PT ;  /* 0x000000450f00720c */ /* 0x040fe20003fc4070 */
[----:B------:R-:W-:Y:S01]  /*1b4f0*/  IMAD.MOV.U32 R3, RZ, RZ, R68 ;  /* 0x000000ffff037224 */ /* 0x000fe200078e0044 */
[----:B------:R-:W-:Y:S01]  /*1b500*/  ISETP.GT.U32.AND P5, PT, R15, R71, PT ;  /* 0x000000470f00720c */ /* 0x000fe20003fa4070 */
[----:B------:R-:W3:Y:S02]  /*1b510*/  LDL R68, [R1+0x217c] ;  /* 0x00217c0001447983 */ /* 0x000ee40000100800 */
[----:B------:R-:W-:-:S08]  /*1b520*/  @!P3 IMAD.MOV R3, RZ, RZ, -R3 ;  /* 0x000000ffff03b224 */ /* 0x000fd000078e0a03 */
[--C-:B------:R-:W-:Y:S01]  /*1b530*/  @!P6 IMAD.IADD R69, R69, 0x1, -R15.reuse ;  /* 0x000000014545e824 */ /* 0x100fe200078e0a0f */
[----:B------:R-:W-:Y:S02]  /*1b540*/  ISETP.GT.U32.AND P6, PT, R15, R75, PT ;  /* 0x0000004b0f00720c */ /* 0x000fe40003fc4070 */
[----:B------:R-:W-:Y:S01]  /*1b550*/  SEL R3, R14, R3, !P1 ;  /* 0x000000030e037207 */ /* 0x000fe20004800000 */
[----:B------:R0:W-:Y:S01]  /*1b560*/  STL [R1+0x10d8], R73 ;  /* 0x0010d84901007387 */ /* 0x0001e20000100800 */
[----:B------:R-:W-:Y:S02]  /*1b570*/  IMAD R6, R6, UR6, RZ ;  /* 0x0000000606067c24 */ /* 0x000fe4000f8e02ff */
[--C-:B------:R-:W-:Y:S01]  /*1b580*/  @!P5 IMAD.IADD R71, R71, 0x1, -R15.reuse ;  /* 0x000000014747d824 */ /* 0x100fe200078e0a0f */
[----:B------:R4:W-:Y:S01]  /*1b590*/  STL [R1+0x10d4], R5 ;  /* 0x0010d40501007387 */ /* 0x0009e20000100800 */
[----:B------:R-:W-:Y:S01]  /*1b5a0*/  IMAD R3, R3, UR13, RZ ;  /* 0x0000000d03037c24 */ /* 0x000fe2000f8e02ff */
[C---:B-1----:R-:W-:Y:S01]  /*1b5b0*/  IADD3 R4, P5, PT, R6.reuse, R13, RZ ;  /* 0x0000000d06047210 */ /* 0x042fe20007fbe0ff */
[----:B------:R-:W1:Y:S01]  /*1b5c0*/  LDCU UR6, c[0x0][0x3b0] ;  /* 0x00007600ff0677ac */ /* 0x000e620008000800 */
[----:B0-----:R-:W3:Y:S02]  /*1b5d0*/  LDL.LU R73, [R1+0x2a00] ;  /* 0x002a000001497983 */ /* 0x001ee40000300800 */
[----:B------:R-:W-:Y:S01]  /*1b5e0*/  @!P6 IMAD.IADD R75, R75, 0x1, -R15 ;  /* 0x000000014b4be824 */ /* 0x000fe200078e0a0f */
[----:B----4-:R-:W-:Y:S01]  /*1b5f0*/  PRMT R53, RZ, 0x7610, R53 ;  /* 0x00007610ff357816 */ /* 0x010fe20000000035 */
[----:B------:R-:W0:Y:S01]  /*1b600*/  LDCU UR13, c[0x0][0x3b0] ;  /* 0x00007600ff0d77ac */ /* 0x000e220008000800 */
[----:B------:R-:W-:-:S02]  /*1b610*/  LEA.HI.X.SX32 R5, R6, R12, 0x1, P5 ;  /* 0x0000000c06057211 */ /* 0x000fc400028f0eff */
[----:B------:R-:W-:-:S03]  /*1b620*/  PRMT R46, RZ, 0x7610, R46 ;  /* 0x00007610ff2e7816 */ /* 0x000fc6000000002e */
[----:B------:R4:W4:Y:S01]  /*1b630*/  @P0 LDG.E.U8 R53, desc[UR20][R4.64] ;  /* 0x0000001404350981 */ /* 0x000922000c1e1100 */
[----:B--2---:R-:W-:-:S03]  /*1b640*/  ISETP.GE.AND P3, PT, R70, RZ, PT ;  /* 0x000000ff4600720c */ /* 0x004fc60003f66270 */
[----:B------:R-:W2:Y:S04]  /*1b650*/  LDL R70, [R1+0x2130] ;  /* 0x0021300001467983 */ /* 0x000ea80000100800 */
[----:B---3--:R3:W-:Y:S02]  /*1b660*/  STL [R1+0x1c10], R7 ;  /* 0x001c100701007387 */ /* 0x0087e40000100800 */
[C---:B---3--:R-:W-:Y:S02]  /*1b670*/  IADD3 R7, P6, PT, R3.reuse, R13, RZ ;  /* 0x0000000d03077210 */ /* 0x048fe40007fde0ff */
[----:B------:R-:W-:Y:S02]  /*1b680*/  STL [R1+0x10e0], R4 ;  /* 0x0010e00401007387 */ /* 0x000fe40000100800 */
[----:B------:R-:W-:-:S02]  /*1b690*/  LEA.HI.X.SX32 R3, R3, R12, 0x1, P6 ;  /* 0x0000000c03037211 */ /* 0x000fc400030f0eff */
[----:B------:R3:W-:Y:S01]  /*1b6a0*/  STL [R1+0x10e8], R7 ;  /* 0x0010e80701007387 */ /* 0x0007e20000100800 */
[----:B------:R-:W-:Y:S02]  /*1b6b0*/  @P0 IMAD.MOV.U32 R6, RZ, RZ, R7 ;  /* 0x000000ffff060224 */ /* 0x000fe400078e0007 */
[----:B---3--:R-:W-:-:S05]  /*1b6c0*/  @P0 IMAD.MOV.U32 R7, RZ, RZ, R3 ;  /* 0x000000ffff070224 */ /* 0x008fca00078e0003 */
[----:B------:R-:W3:Y:S01]  /*1b6d0*/  @P0 LDG.E.U8 R46, desc[UR20][R6.64] ;  /* 0x00000014062e0981 */ /* 0x000ee2000c1e1100 */
[----:B------:R-:W-:Y:S02]  /*1b6e0*/  ISETP.GT.U32.AND P4, PT, R15, R69, PT ;  /* 0x000000450f00720c */ /* 0x000fe40003f84070 */
[----:B------:R-:W-:-:S11]  /*1b6f0*/  ISETP.GE.AND P5, PT, R68, RZ, PT ;  /* 0x000000ff4400720c */ /* 0x000fd60003fa6270 */
[----:B------:R-:W-:Y:S01]  /*1b700*/  @!P4 IMAD.IADD R69, R69, 0x1, -R15 ;  /* 0x000000014545c824 */ /* 0x000fe200078e0a0f */
[C---:B------:R-:W-:Y:S02]  /*1b710*/  ISETP.GT.U32.AND P4, PT, R15.reuse, R64, PT ;  /* 0x000000400f00720c */ /* 0x040fe40003f84070 */
[----:B------:R-:W-:Y:S01]  /*1b720*/  ISETP.GT.U32.AND P6, PT, R15, R75, PT ;  /* 0x0000004b0f00720c */ /* 0x000fe20003fc4070 */
[----:B------:R-:W-:Y:S01]  /*1b730*/  STL [R1+0x10dc], R5 ;  /* 0x0010dc0501007387 */ /* 0x000fe20000100800 */
[----:B----4-:R-:W-:-:S03]  /*1b740*/  IMAD.MOV.U32 R4, RZ, RZ, R69 ;  /* 0x000000ffff047224 */ /* 0x010fc600078e0045 */
[----:B------:R4:W-:Y:S01]  /*1b750*/  STL [R1+0x10e4], R3 ;  /* 0x0010e40301007387 */ /* 0x0009e20000100800 */
[----:B------:R-:W-:-:S03]  /*1b760*/  @!P3 IMAD.MOV R4, RZ, RZ, -R4 ;  /* 0x000000ffff04b224 */ /* 0x000fc600078e0a04 */
[----:B------:R-:W3:Y:S02]  /*1b770*/  LDL.LU R6, [R1+0x10c] ;  /* 0x00010c0001067983 */ /* 0x000ee40000300800 */
[----:B------:R-:W-:Y:S02]  /*1b780*/  @!P4 IMAD.IADD R64, R64, 0x1, -R15 ;  /* 0x000000014040c824 */ /* 0x000fe400078e0a0f */
[----:B----4-:R-:W-:Y:S01]  /*1b790*/  IMAD.MOV.U32 R3, RZ, RZ, R71 ;  /* 0x000000ffff037224 */ /* 0x010fe200078e0047 */
[C---:B------:R-:W-:Y:S01]  /*1b7a0*/  SEL R5, R14.reuse, R4, !P1 ;  /* 0x000000040e057207 */ /* 0x040fe20004800000 */
[----:B------:R-:W-:Y:S01]  /*1b7b0*/  @!P6 IMAD.IADD R75, R75, 0x1, -R15 ;  /* 0x000000014b4be824 */ /* 0x000fe200078e0a0f */
[----:B------:R-:W4:Y:S01]  /*1b7c0*/  LDL.LU R7, [R1+0x110] ;  /* 0x0001100001077983 */ /* 0x000f220000300800 */
[----:B------:R-:W-:Y:S01]  /*1b7d0*/  @!P5 IMAD.MOV R3, RZ, RZ, -R3 ;  /* 0x000000ffff03d224 */ /* 0x000fe200078e0a03 */
[----:B------:R-:W-:Y:S01]  /*1b7e0*/  ISETP.GT.U32.AND P5, PT, R15, R64, PT ;  /* 0x000000400f00720c */ /* 0x000fe20003fa4070 */
[----:B------:R-:W-:Y:S01]  /*1b7f0*/  IMAD R5, R5, UR5, RZ ;  /* 0x0000000505057c24 */ /* 0x000fe2000f8e02ff */
[----:B------:R-:W4:Y:S01]  /*1b800*/  LDL R71, [R1+0x2148] ;  /* 0x0021480001477983 */ /* 0x000f220000100800 */
[----:B------:R-:W-:Y:S01]  /*1b810*/  PRMT R47, RZ, 0x7610, R47 ;  /* 0x00007610ff2f7816 */ /* 0x000fe2000000002f */
[----:B------:R-:W0:Y:S01]  /*1b820*/  LDCU UR5, c[0x0][0x3b0] ;  /* 0x00007600ff0577ac */ /* 0x000e220008000800 */
[----:B------:R-:W-:Y:S01]  /*1b830*/  SEL R4, R14, R3, !P1 ;  /* 0x000000030e047207 */ /* 0x000fe20004800000 */
[----:B------:R-:W-:-:S02]  /*1b840*/  IMAD.MOV.U32 R3, RZ, RZ, R75 ;  /* 0x000000ffff037224 */ /* 0x000fc400078e004b */
[----:B------:R-:W4:Y:S02]  /*1b850*/  LDL R75, [R1+0x2160] ;  /* 0x00216000014b7983 */ /* 0x000f240000100800 */
[----:B-1----:R-:W-:Y:S01]  /*1b860*/  IMAD R4, R4, UR6, RZ ;  /* 0x0000000604047c24 */ /* 0x002fe2000f8e02ff */
[----:B------:R-:W-:Y:S01]  /*1b870*/  PRMT R73, RZ, 0x7610, R73 ;  /* 0x00007610ff497816 */ /* 0x000fe20000000049 */
[----:B------:R1:W-:Y:S01]  /*1b880*/  STL [R1+0x1c0c], R53 ;  /* 0x001c0c3501007387 */ /* 0x0003e20000100800 */
[----:B------:R-:W-:Y:S01]  /*1b890*/  @!P5 IMAD.IADD R64, R64, 0x1, -R15 ;  /* 0x000000014040d824 */ /* 0x000fe200078e0a0f */
[----:B------:R-:W0:Y:S01]  /*1b8a0*/  LDCU UR6, c[0x0][0x3b0] ;  /* 0x00007600ff0677ac */ /* 0x000e220008000800 */
[C---:B------:R-:W-:Y:S01]  /*1b8b0*/  IADD3 R69, P5, PT, R4.reuse, R13, RZ ;  /* 0x0000000d04457210 */ /* 0x040fe20007fbe0ff */
[----:B-1----:R-:W4:Y:S03]  /*1b8c0*/  LDL.LU R53, [R1+0x11c] ;  /* 0x00011c0001357983 */ /* 0x002f260000300800 */
[----:B------:R-:W-:-:S02]  /*1b8d0*/  LEA.HI.X.SX32 R68, R4, R12, 0x1, P5 ;  /* 0x0000000c04447211 */ /* 0x000fc400028f0eff */
[----:B--2---:R-:W-:-:S13]  /*1b8e0*/  ISETP.GE.AND P3, PT, R70, RZ, PT ;  /* 0x000000ff4600720c */ /* 0x004fda0003f66270 */
[----:B------:R-:W-:Y:S01]  /*1b8f0*/  @!P3 IMAD.MOV R3, RZ, RZ, -R3 ;  /* 0x000000ffff03b224 */ /* 0x000fe200078e0a03 */
[----:B---3--:R1:W-:Y:S02]  /*1b900*/  STL [R1+0x1c08], R46 ;  /* 0x001c082e01007387 */ /* 0x0083e40000100800 */
[----:B-1----:R-:W-:-:S04]  /*1b910*/  IADD3 R46, P3, PT, R5, R13, RZ ;  /* 0x0000000d052e7210 */ /* 0x002fc80007f7e0ff */
[----:B------:R-:W-:Y:S01]  /*1b920*/  LEA.HI.X.SX32 R5, R5, R12, 0x1, P3 ;  /* 0x0000000c05057211 */ /* 0x000fe200018f0eff */
[----:B------:R-:W-:-:S05]  /*1b930*/  @P0 IMAD.MOV.U32 R4, RZ, RZ, R46 ;  /* 0x000000ffff040224 */ /* 0x000fca00078e002e */
[----:B------:R1:W2:Y:S04]  /*1b940*/  @P0 LDG.E.U8 R47, desc[UR20][R4.64] ;  /* 0x00000014042f0981 */ /* 0x0002a8000c1e1100 */
[----:B------:R-:W-:Y:S04]  /*1b950*/  STL [R1+0x10f0], R46 ;  /* 0x0010f02e01007387 */ /* 0x000fe80000100800 */
[----:B------:R-:W-:Y:S01]  /*1b960*/  STL [R1+0x10f8], R69 ;  /* 0x0010f84501007387 */ /* 0x000fe20000100800 */
[----:B-1----:R-:W-:-:S03]  /*1b970*/  @P0 IMAD.MOV.U32 R4, RZ, RZ, R69 ;  /* 0x000000ffff040224 */ /* 0x002fc600078e0045 */
[----:B------:R1:W-:Y:S01]  /*1b980*/  STL [R1+0x10ec], R5 ;  /* 0x0010ec0501007387 */ /* 0x0003e20000100800 */
[----:B----4-:R-:W-:-:S03]  /*1b990*/  ISETP.GE.AND P3, PT, R71, RZ, PT ;  /* 0x000000ff4700720c */ /* 0x010fc60003f66270 */
[----:B------:R-:W3:Y:S01]  /*1b9a0*/  LDL R71, [R1+0x2178] ;  /* 0x0021780001477983 */ /* 0x000ee20000100800 */
[----:B-1----:R-:W-:-:S03]  /*1b9b0*/  @P0 IMAD.MOV.U32 R5, RZ, RZ, R68 ;  /* 0x000000ffff050224 */ /* 0x002fc600078e0044 */
[----:B------:R-:W4:Y:S04]  /*1b9c0*/  LDL.LU R70, [R1+0x118] ;  /* 0x0001180001467983 */ /* 0x000f280000300800 */
[----:B------:R-:W3:Y:S04]  /*1b9d0*/  LDL.LU R46, [R1+0x29fc] ;  /* 0x0029fc00012e7983 */ /* 0x000ee80000300800 */
[----:B------:R-:W-:Y:S04]  /*1b9e0*/  STL [R1+0x10f4], R68 ;  /* 0x0010f44401007387 */ /* 0x000fe80000100800 */
[----:B------:R1:W3:Y:S04]  /*1b9f0*/  @P0 LDG.E.U8 R73, desc[UR20][R4.64] ;  /* 0x0000001404490981 */ /* 0x0002e8000c1e1100 */
[----:B--2---:R2:W-:Y:S04]  /*1ba00*/  STL [R1+0x1c04], R47 ;  /* 0x001c042f01007387 */ /* 0x0045e80000100800 */
[----:B--2---:R-:W2:Y:S04]  /*1ba10*/  LDL.LU R47, [R1+0x29f8] ;  /* 0x0029f800012f7983 */ /* 0x004ea80000300800 */
[----:B------:R-:W2:Y:S04]  /*1ba20*/  LDL.LU R68, [R1+0x29f4] ;  /* 0x0029f40001447983 */ /* 0x000ea80000300800 */
[----:B------:R-:W2:Y:S01]  /*1ba30*/  LDL.LU R69, [R1+0x29f0] ;  /* 0x0029f00001457983 */ /* 0x000ea20000300800 */
[----:B------:R-:W-:-:S02]  /*1ba40*/  ISETP.GT.U32.AND P4, PT, R15, R6, PT ;  /* 0x000000060f00720c */ /* 0x000fc40003f84070 */
[----:B------:R-:W-:Y:S02]  /*1ba50*/  ISETP.GT.U32.AND P6, PT, R15, R7, PT ;  /* 0x000000070f00720c */ /* 0x000fe40003fc4070 */
[----:B------:R-:W-:-:S09]  /*1ba60*/  SEL R3, R14, R3, !P1 ;  /* 0x000000030e037207 */ /* 0x000fd20004800000 */
[----:B------:R-:W-:-:S05]  /*1ba70*/  @!P4 IMAD.IADD R6, R6, 0x1, -R15 ;  /* 0x000000010606c824 */ /* 0x000fca00078e0a0f */
[----:B------:R-:W-:Y:S01]  /*1ba80*/  ISETP.GT.U32.AND P5, PT, R15, R6, PT ;  /* 0x000000060f00720c */ /* 0x000fe20003fa4070 */
[----:B0-----:R-:W-:Y:S02]  /*1ba90*/  IMAD R3, R3, UR13, RZ ;  /* 0x0000000d03037c24 */ /* 0x001fe4000f8e02ff */
[----:B-1----:R-:W-:Y:S02]  /*1baa0*/  IMAD.MOV.U32 R4, RZ, RZ, R64 ;  /* 0x000000ffff047224 */ /* 0x002fe400078e0040 */
[--C-:B------:R-:W-:Y:S01]  /*1bab0*/  @!P6 IMAD.IADD R7, R7, 0x1, -R15.reuse ;  /* 0x000000010707e824 */ /* 0x100fe200078e0a0f */
[----:B------:R-:W-:Y:S01]  /*1bac0*/  IADD3 R5, P6, PT, R3, R13, RZ ;  /* 0x0000000d03057210 */ /* 0x000fe20007fde0ff */
[----:B------:R-:W-:Y:S01]  /*1bad0*/  @!P3 IMAD.MOV R4, RZ, RZ, -R4 ;  /* 0x000000ffff04b224 */ /* 0x000fe200078e0a04 */
[----:B------:R-:W-:Y:S01]  /*1bae0*/  ISETP.GE.AND P4, PT, R75, RZ, PT ;  /* 0x000000ff4b00720c */ /* 0x000fe20003f86270 */
[----:B---3--:R0:W-:Y:S01]  /*1baf0*/  STL [R1+0x1c00], R73 ;  /* 0x001c004901007387 */ /* 0x0081e20000100800 */
[----:B------:R-:W-:Y:S01]  /*1bb00*/  LEA.HI.X.SX32 R75, R3, R12, 0x1, P6 ;  /* 0x0000000c034b7211 */ /* 0x000fe200030f0eff */
[----:B------:R-:W1:Y:S02]  /*1bb10*/  LDCU UR13, c[0x0][0x3b0] ;  /* 0x00007600ff0d77ac */ /* 0x000e640008000800 */
[----:B------:R-:W-:-:S04]  /*1bb20*/  @!P5 IMAD.IADD R6, R6, 0x1, -R15 ;  /* 0x000000010606d824 */ /* 0x000fc800078e0a0f */
[----:B------:R-:W-:Y:S01]  /*1bb30*/  IMAD.MOV.U32 R3, RZ, RZ, R6 ;  /* 0x000000ffff037224 */ /* 0x000fe200078e0006 */
[----:B------:R-:W-:Y:S01]  /*1bb40*/  SEL R6, R14, R4, !P1 ;  /* 0x000000040e067207 */ /* 0x000fe20004800000 */
[----:B0-----:R-:W3:Y:S01]  /*1bb50*/  LDL.LU R73, [R1+0x29ec] ;  /* 0x0029ec0001497983 */ /* 0x001ee20000300800 */
[----:B------:R-:W-:-:S03]  /*1bb60*/  @P0 IMAD.MOV.U32 R4, RZ, RZ, R5 ;  /* 0x000000ffff040224 */ /* 0x000fc600078e0005 */
[----:B------:R-:W3:Y:S04]  /*1bb70*/  LDL.LU R64, [R1+0x114] ;  /* 0x0001140001407983 */ /* 0x000ee80000300800 */
[----:B------:R0:W-:Y:S02]  /*1bb80*/  STL [R1+0x1100], R5 ;  /* 0x0011000501007387 */ /* 0x0001e40000100800 */
[----:B0-----:R-:W-:Y:S01]  /*1bb90*/  @P0 IMAD.MOV.U32 R5, RZ, RZ, R75 ;  /* 0x000000ffff050224 */ /* 0x001fe200078e004b */
[----:B--2---:R-:W-:-:S06]  /*1bba0*/  PRMT R69, RZ, 0x7610, R69 ;  /* 0x00007610ff457816 */ /* 0x004fcc0000000045 */
[----:B------:R0:W2:Y:S01]  /*1bbb0*/  @P0 LDG.E.U8 R69, desc[UR20][R4.64] ;  /* 0x0000001404450981 */ /* 0x0000a2000c1e1100 */
[----:B------:R-:W-:Y:S01]  /*1bbc0*/  ISETP.GT.U32.AND P3, PT, R15, R7, PT ;  /* 0x000000070f00720c */ /* 0x000fe20003f64070 */
[----:B------:R-:W-:Y:S02]  /*1bbd0*/  @!P4 IMAD.MOV R3, RZ, RZ, -R3 ;  /* 0x000000ffff03c224 */ /* 0x000fe400078e0a03 */
[----:B------:R-:W-:Y:S01]  /*1bbe0*/  IMAD R6, R6, UR5, RZ ;  /* 0x0000000506067c24 */ /* 0x000fe2000f8e02ff */
[----:B------:R1:W-:Y:S01]  /*1bbf0*/  STL [R1+0x10fc], R75 ;  /* 0x0010fc4b01007387 */ /* 0x0003e20000100800 */
[----:B------:R-:W-:Y:S01]  /*1bc00*/  ISETP.GE.AND P5, PT, R71, RZ, PT ;  /* 0x000000ff4700720c */ /* 0x000fe20003fa6270 */
[----:B------:R-:W2:Y:S01]  /*1bc10*/  LDCU UR5, c[0x0][0x3b0] ;  /* 0x00007600ff0577ac */ /* 0x000ea20008000800 */
[----:B0-----:R-:W-:-:S06]  /*1bc20*/  SEL R4, R14, R3, !P1 ;  /* 0x000000030e047207 */ /* 0x001fcc0004800000 */
[----:B------:R-:W-:Y:S01]  /*1bc30*/  @!P3 IMAD.IADD R7, R7, 0x1, -R15 ;  /* 0x000000010707b824 */ /* 0x000fe200078e0a0f */
[----:B------:R-:W-:Y:S01]  /*1bc40*/  IADD3 R5, P3, PT, R6, R13, RZ ;  /* 0x0000000d06057210 */ /* 0x000fe20007f7e0ff */
[----:B-1----:R-:W3:Y:S02]  /*1bc50*/  LDL.LU R75, [R1+0x29e8] ;  /* 0x0029e800014b7983 */ /* 0x002ee40000300800 */
[----:B------:R-:W-:Y:S02]  /*1bc60*/  IMAD.MOV.U32 R3, RZ, RZ, R7 ;  /* 0x000000ffff037224 */ /* 0x000fe400078e0007 */
[----:B------:R-:W-:Y:S01]  /*1bc70*/  IMAD R7, R4, UR6, RZ ;  /* 0x0000000604077c24 */ /* 0x000fe2000f8e02ff */
[----:B------:R-:W-:Y:S02]  /*1bc80*/  LEA.HI.X.SX32 R4, R6, R12, 0x1, P3 ;  /* 0x0000000c06047211 */ /* 0x000fe400018f0eff */
[----:B------:R-:W-:Y:S01]  /*1bc90*/  PRMT R68, RZ, 0x7610, R68 ;  /* 0x00007610ff447816 */ /* 0x000fe20000000044 */
[----:B--2---:R0:W-:Y:S01]  /*1bca0*/  STL [R1+0x1bfc], R69 ;  /* 0x001bfc4501007387 */ /* 0x0041e20000100800 */
[----:B------:R-:W-:-:S02]  /*1bcb0*/  ISETP.GT.U32.AND P6, PT, R15, R53, PT ;  /* 0x000000350f00720c */ /* 0x000fc40003fc4070 */
[----:B---3--:R-:W-:Y:S01]  /*1bcc0*/  PRMT R75, RZ, 0x7610, R75 ;  /* 0x00007610ff4b7816 */ /* 0x008fe2000000004b */
[----:B0-----:R-:W2:Y:S01]  /*1bcd0*/  LDL.LU R69, [R1+0x120] ;  /* 0x0001200001457983 */ /* 0x001ea20000300800 */
[----:B------:R-:W-:Y:S01]  /*1bce0*/  @!P5 IMAD.MOV R3, RZ, RZ, -R3 ;  /* 0x000000ffff03d224 */ /* 0x000fe200078e0a03 */
[----:B------:R-:W-:Y:S01]  /*1bcf0*/  PRMT R73, RZ, 0x7610, R73 ;  /* 0x00007610ff497816 */ /* 0x000fe20000000049 */
[----:B------:R-:W0:Y:S01]  /*1bd00*/  LDCU UR6, c[0x0][0x3b0] ;  /* 0x00007600ff0677ac */ /* 0x000e220008000800 */
[----:B------:R-:W3:Y:S04]  /*1bd10*/  LDL.LU R71, [R1+0x124] ;  /* 0x0001240001477983 */ /* 0x000ee80000300800 */
[----:B------:R1:W-:Y:S04]  /*1bd20*/  STL [R1+0x1108], R5 ;  /* 0x0011080501007387 */ /* 0x0003e80000100800 */
[----:B------:R0:W-:Y:S01]  /*1bd30*/  STL [R1+0x1104], R4 ;  /* 0x0011040401007387 */ /* 0x0001e20000100800 */
[----:B-1----:R-:W-:-:S04]  /*1bd40*/  @P0 LOP3.LUT R5, R5, R4, RZ, 0x3c, !PT ;  /* 0x0000000405050212 */ /* 0x002fc800078e3cff */
[----:B0-----:R-:W-:-:S04]  /*1bd50*/  @P0 LOP3.LUT R4, R5, R4, RZ, 0x3c, !PT ;  /* 0x0000000405040212 */ /* 0x001fc800078e3cff */
[----:B------:R-:W-:-:S05]  /*1bd60*/  @P0 LOP3.LUT R5, R5, R4, RZ, 0x3c, !PT ;  /* 0x0000000405050212 */ /* 0x000fca00078e3cff */
[----:B------:R0:W2:Y:S04]  /*1bd70*/  @P0 LDG.E.U8 R68, desc[UR20][R4.64] ;  /* 0x0000001404440981 */ /* 0x0000a8000c1e1100 */
[----:B------:R-:W2:Y:S01]  /*1bd80*/  LDL R4, [R1+0x2190] ;  /* 0x0021900001047983 */ /* 0x000ea20000100800 */
[----:B------:R-:W-:Y:S01]  /*1bd90*/  @!P6 IMAD.IADD R53, R53, 0x1, -R15 ;  /* 0x000000013535e824 */ /* 0x000fe200078e0a0f */
[----:B------:R-:W-:-:S04]  /*1bda0*/  IADD3 R6, P6, PT, R7, R13, RZ ;  /* 0x0000000d07067210 */ /* 0x000fc80007fde0ff */
[----:B0-----:R-:W-:Y:S02]  /*1bdb0*/  LEA.HI.X.SX32 R5, R7, R12, 0x1, P6 ;  /* 0x0000000c07057211 */ /* 0x001fe400030f0eff */
[C---:B------:R-:W-:Y:S02]  /*1bdc0*/  ISETP.GT.U32.AND P5, PT, R15.reuse, R64, PT ;  /* 0x000000400f00720c */ /* 0x040fe40003fa4070 */
[----:B------:R-:W-:Y:S02]  /*1bdd0*/  ISETP.GT.U32.AND P3, PT, R15, R53, PT ;  /* 0x000000350f00720c */ /* 0x000fe40003f64070 */
[----:B--2---:R-:W-:Y:S01]  /*1bde0*/  ISETP.GE.AND P6, PT, R4, RZ, PT ;  /* 0x000000ff0400720c */ /* 0x004fe20003fc6270 */
[----:B------:R-:W-:-:S05]  /*1bdf0*/  @P0 IMAD.MOV.U32 R4, RZ, RZ, R6 ;  /* 0x000000ffff040224 */ /* 0x000fca00078e0006 */
[----:B------:R0:W2:Y:S01]  /*1be00*/  @P0 LDG.E.U8 R75, desc[UR20][R4.64] ;  /* 0x00000014044b0981 */ /* 0x0000a2000c1e1100 */
[----:B------:R-:W-:-:S03]  /*1be10*/  SEL R3, R14, R3, !P1 ;  /* 0x000000030e037207 */ /* 0x000fc60004800000 */
[----:B------:R1:W-:Y:S01]  /*1be20*/  STL [R1+0x1bf8], R68 ;  /* 0x001bf84401007387 */ /* 0x0003e20000100800 */
[--C-:B------:R-:W-:Y:S02]  /*1be30*/  @!P5 IMAD.IADD R64, R64, 0x1, -R15.reuse ;  /* 0x000000014040d824 */ /* 0x100fe400078e0a0f */
[----:B0-----:R-:W-:Y:S01]  /*1be40*/  IMAD R4, R3, UR13, RZ ;  /* 0x0000000d03047c24 */ /* 0x001fe2000f8e02ff */
[----:B----4-:R-:W-:Y:S01]  /*1be50*/  ISETP.GT.U32.AND P4, PT, R15, R70, PT ;  /* 0x000000460f00720c */ /* 0x010fe20003f84070 */
[----:B------:R-:W-:Y:S01]  /*1be60*/  @!P3 IMAD.IADD R53, R53, 0x1, -R15 ;  /* 0x000000013535b824 */ /* 0x000fe200078e0a0f */
[----:B------:R-:W-:Y:S01]  /*1be70*/  PRMT R7, RZ, 0x7610, R7 ;  /* 0x00007610ff077816 */ /* 0x000fe20000000007 */
[----:B-1----:R-:W4:Y:S01]  /*1be80*/  LDL R68, [R1+0x2144] ;  /* 0x0021440001447983 */ /* 0x002f220000100800 */
[----:B------:R-:W0:Y:S03]  /*1be90*/  LDCU UR13, c[0x0][0x3b0] ;  /* 0x00007600ff0d77ac */ /* 0x000e260008000800 */
[----:B------:R1:W-:Y:S04]  /*1bea0*/  STL [R1+0x1110], R6 ;  /* 0x0011100601007387 */ /* 0x0003e80000100800 */
[----:B------:R3:W-:Y:S01]  /*1beb0*/  STL [R1+0x110c], R5 ;  /* 0x00110c0501007387 */ /* 0x0007e20000100800 */
[----:B------:R-:W-:-:S03]  /*1bec0*/  IMAD.MOV.U32 R3, RZ, RZ, R53 ;  /* 0x000000ffff037224 */ /* 0x000fc600078e0035 */
[----:B-1----:R-:W4:Y:S01]  /*1bed0*/  LDL R6, [R1+0x215c] ;  /* 0x00215c0001067983 */ /* 0x002f220000100800 */
[----:B---3--:R-:W-:-:S04]  /*1bee0*/  IADD3 R5, P5, PT, R4, R13, RZ ;  /* 0x0000000d04057210 */ /* 0x008fc80007fbe0ff */
[----:B------:R-:W-:Y:S01]  /*1bef0*/  LEA.HI.X.SX32 R4, R4, R12, 0x1, P5 ;  /* 0x0000000c04047211 */ /* 0x000fe200028f0eff */
[----:B--2---:R1:W-:Y:S04]  /*1bf00*/  STL [R1+0x1bb0], R75 ;  /* 0x001bb04b01007387 */ /* 0x0043e80000100800 */
[----:B-1----:R-:W2:Y:S04]  /*1bf10*/  LDL.LU R75, [R1+0x12c] ;  /* 0x00012c00014b7983 */ /* 0x002ea80000300800 */
[----:B------:R-:W3:Y:S04]  /*1bf20*/  LDL.LU R53, [R1+0x29e4] ;  /* 0x0029e40001357983 */ /* 0x000ee80000300800 */
[----:B------:R1:W-:Y:S04]  /*1bf30*/  STL [R1+0x1118], R5 ;  /* 0x0011180501007387 */ /* 0x0003e80000100800 */
[----:B------:R0:W-:Y:S01]  /*1bf40*/  STL [R1+0x1114], R4 ;  /* 0x0011140401007387 */ /* 0x0001e20000100800 */
[----:B-1----:R-:W-:-:S04]  /*1bf50*/  @P0 LOP3.LUT R5, R5, R4, RZ, 0x3c, !PT ;  /* 0x0000000405050212 */ /* 0x002fc800078e3cff */
[----:B0-----:R-:W-:-:S04]  /*1bf60*/  @P0 LOP3.LUT R4, R5, R4, RZ, 0x3c, !PT ;  /* 0x0000000405040212 */ /* 0x001fc800078e3cff */
[----:B------:R-:W-:-:S05]  /*1bf70*/  @P0 LOP3.LUT R5, R5, R4, RZ, 0x3c, !PT ;  /* 0x0000000405050212 */ /* 0x000fca00078e3cff */
[----:B------:R0:W2:Y:S01]  /*1bf80*/  @P0 LDG.E.U8 R73, desc[UR20][R4.64] ;  /* 0x0000001404490981 */ /* 0x0000a2000c1e1100 */
[----:B------:R-:W-:-:S05]  /*1bf90*/  @!P4 IMAD.IADD R70, R70, 0x1, -R15 ;  /* 0x000000014646c824 */ /* 0x000fca00078e0a0f */
[C---:B------:R-:W-:Y:S01]  /*1bfa0*/  ISETP.GT.U32.AND P4, PT, R15.reuse, R70, PT ;  /* 0x000000460f00720c */ /* 0x040fe20003f84070 */
[----:B------:R-:W-:Y:S01]  /*1bfb0*/  @!P6 IMAD.MOV R3, RZ, RZ, -R3 ;  /* 0x000000ffff03e224 */ /* 0x000fe200078e0a03 */
[C---:B------:R-:W-:Y:S02]  /*1bfc0*/  ISETP.GT.U32.AND P5, PT, R15.reuse, R71, PT ;  /* 0x000000470f00720c */ /* 0x040fe40003fa4070 */
[----:B------:R-:W-:Y:S02]  /*1bfd0*/  ISETP.GT.U32.AND P3, PT, R15, R64, PT ;  /* 0x000000400f00720c */ /* 0x000fe40003f64070 */
[----:B------:R-:W-:-:S07]  /*1bfe0*/  SEL R3, R14, R3, !P1 ;  /* 0x000000030e037207 */ /* 0x000fce0004800000 */
[--C-:B------:R-:W-:Y:S01]  /*1bff0*/  @!P4 IMAD.IADD R70, R70, 0x1, -R15.reuse ;  /* 0x000000014646c824 */ /* 0x100fe200078e0a0f */
[----:B----4-:R-:W-:Y:S01]  /*1c000*/  ISETP.GE.AND P4, PT, R68, RZ, PT ;  /* 0x000000ff4400720c */ /* 0x010fe20003f86270 */
[----:B0-----:R-:W-:Y:S01]  /*1c010*/  IMAD R5, R3, UR5, RZ ;  /* 0x0000000503057c24 */ /* 0x001fe2000f8e02ff */
[----:B------:R-:W4:Y:S01]  /*1c020*/  LDL.LU R68, [R1+0x128] ;  /* 0x0001280001447983 */ /* 0x000f220000300800 */
[----:B------:R-:W-:Y:S01]  /*1c030*/  IMAD.MOV.U32 R4, RZ, RZ, R70 ;  /* 0x000000ffff047224 */ /* 0x000fe200078e0046 */
[----:B------:R-:W-:Y:S01]  /*1c040*/  ISETP.GT.U32.AND P6, PT, R15, R69, PT ;  /* 0x000000450f00720c */ /* 0x000fe20003fc4070 */
        /* <DEDUP_REMOVED lines=9> */
[----:B------:R1:W4:Y:S04]  /*1c0e0*/  @P0 LDG.E.U8 R7, desc[UR20][R4.64] ;  /* 0x0000001404070981 */ /* 0x000328000c1e1100 */
[----:B--2---:R2:W-:Y:S04]  /*1c0f0*/  STL [R1+0x1bf0], R73 ;  /* 0x001bf04901007387 */ /* 0x0045e80000100800 */
[----:B--2---:R-:W2:Y:S01]  /*1c100*/  LDL R73, [R1+0x2174] ;  /* 0x0021740001497983 */ /* 0x004ea20000100800 */
[----:B------:R-:W-:Y:S02]  /*1c110*/  IMAD.MOV.U32 R3, RZ, RZ, R64 ;  /* 0x000000ffff037224 */ /* 0x000fe400078e0040 */
[----:B------:R-:W-:Y:S01]  /*1c120*/  @!P6 IMAD.IADD R69, R69, 0x1, -R15 ;  /* 0x000000014545e824 */ /* 0x000fe200078e0a0f */
[C---:B------:R-:W-:Y:S01]  /*1c130*/  ISETP.GT.U32.AND P6, PT, R15.reuse, R75, PT ;  /* 0x0000004b0f00720c */ /* 0x040fe20003fc4070 */
[----:B------:R-:W-:Y:S01]  /*1c140*/  @!P3 IMAD.MOV R3, RZ, RZ, -R3 ;  /* 0x000000ffff03b224 */ /* 0x000fe200078e0a03 */
[----:B------:R-:W4:Y:S01]  /*1c150*/  LDL R64, [R1+0x218c] ;  /* 0x00218c0001407983 */ /* 0x000f220000100800 */
[----:B------:R-:W-:-:S03]  /*1c160*/  ISETP.GT.U32.AND P5, PT, R15, R71, PT ;  /* 0x000000470f00720c */ /* 0x000fc60003fa4070 */
[----:B------:R-:W-:Y:S01]  /*1c170*/  SEL R3, R14, R3, !P1 ;  /* 0x000000030e037207 */ /* 0x000fe20004800000 */
[----:B------:R0:W-:Y:S01]  /*1c180*/  STL [R1+0x1120], R70 ;  /* 0x0011204601007387 */ /* 0x0001e20000100800 */
[----:B------:R-:W-:Y:S01]  /*1c190*/  IMAD R6, R6, UR6, RZ ;  /* 0x0000000606067c24 */ /* 0x000fe2000f8e02ff */
[----:B---3--:R-:W-:Y:S01]  /*1c1a0*/  PRMT R53, RZ, 0x7610, R53 ;  /* 0x00007610ff357816 */ /* 0x008fe20000000035 */
[----:B------:R-:W3:Y:S01]  /*1c1b0*/  LDCU UR6, c[0x0][0x3b0] ;  /* 0x00007600ff0677ac */ /* 0x000ee20008000800 */
[----:B------:R-:W-:Y:S01]  /*1c1c0*/  IMAD R3, R3, UR13, RZ ;  /* 0x0000000d03037c24 */ /* 0x000fe2000f8e02ff */
[----:B------:R1:W-:Y:S01]  /*1c1d0*/  STL [R1+0x111c], R5 ;  /* 0x00111c0501007387 */ /* 0x0003e20000100800 */
[--C-:B------:R-:W-:Y:S01]  /*1c1e0*/  @!P6 IMAD.IADD R75, R75, 0x1, -R15.reuse ;  /* 0x000000014b4be824 */ /* 0x100fe200078e0a0f */
[----:B------:R-:W-:Y:S01]  /*1c1f0*/  PRMT R46, RZ, 0x7610, R46 ;  /* 0x00007610ff2e7816 */ /* 0x000fe2000000002e */
[----:B------:R-:W2:Y:S01]  /*1c200*/  LDCU UR13, c[0x0][0x3b0] ;  /* 0x00007600ff0d77ac */ /* 0x000ea20008000800 */
[----:B0-----:R-:W3:Y:S01]  /*1c210*/  LDL.LU R70, [R1+0x29e0] ;  /* 0x0029e00001467983 */ /* 0x001ee20000300800 */
[----:B------:R-:W-:Y:S01]  /*1c220*/  @!P5 IMAD.IADD R71, R71, 0x1, -R15 ;  /* 0x000000014747d824 */ /* 0x000fe200078e0a0f */
[----:B-1----:R-:W-:-:S04]  /*1c230*/  IADD3 R4, P5, PT, R6, R13, RZ ;  /* 0x0000000d06047210 */ /* 0x002fc80007fbe0ff */
[----:B------:R-:W-:-:S05]  /*1c240*/  LEA.HI.X.SX32 R5, R6, R12, 0x1, P5 ;  /* 0x0000000c06057211 */ /* 0x000fca00028f0eff */
[----:B------:R0:W3:Y:S01]  /*1c250*/  @P0 LDG.E.U8 R53, desc[UR20][R4.64] ;  /* 0x0000001404350981 */ /* 0x0000e2000c1e1100 */
[----:B--2---:R-:W-:-:S03]  /*1c260*/  ISETP.GE.AND P3, PT, R73, RZ, PT ;  /* 0x000000ff4900720c */ /* 0x004fc60003f66270 */
[----:B------:R-:W2:Y:S04]  /*1c270*/  LDL R73, [R1+0x21a4] ;  /* 0x0021a40001497983 */ /* 0x000ea80000100800 */
[----:B----4-:R1:W-:Y:S02]  /*1c280*/  STL [R1+0x1bec], R7 ;  /* 0x001bec0701007387 */ /* 0x0103e40000100800 */
[C---:B-1----:R-:W-:Y:S02]  /*1c290*/  IADD3 R7, P6, PT, R3.reuse, R13, RZ ;  /* 0x0000000d03077210 */ /* 0x042fe40007fde0ff */
[----:B------:R-:W-:Y:S02]  /*1c2a0*/  STL [R1+0x1128], R4 ;  /* 0x0011280401007387 */ /* 0x000fe40000100800 */
[----:B------:R-:W-:-:S02]  /*1c2b0*/  LEA.HI.X.SX32 R3, R3, R12, 0x1, P6 ;  /* 0x0000000c03037211 */ /* 0x000fc400030f0eff */
[----:B------:R1:W-:Y:S01]  /*1c2c0*/  STL [R1+0x1130], R7 ;  /* 0x0011300701007387 */ /* 0x0003e20000100800 */
[----:B------:R-:W-:Y:S02]  /*1c2d0*/  @P0 IMAD.MOV.U32 R6, RZ, RZ, R7 ;  /* 0x000000ffff060224 */ /* 0x000fe400078e0007 */
[----:B-1----:R-:W-:-:S05]  /*1c2e0*/  @P0 IMAD.MOV.U32 R7, RZ, RZ, R3 ;  /* 0x000000ffff070224 */ /* 0x002fca00078e0003 */
[----:B------:R-:W4:Y:S01]  /*1c2f0*/  @P0 LDG.E.U8 R46, desc[UR20][R6.64] ;  /* 0x00000014062e0981 */ /* 0x000f22000c1e1100 */
[----:B------:R-:W-:Y:S02]  /*1c300*/  ISETP.GT.U32.AND P4, PT, R15, R69, PT ;  /* 0x000000450f00720c */ /* 0x000fe40003f84070 */
[----:B------:R-:W-:-:S11]  /*1c310*/  ISETP.GE.AND P5, PT, R64, RZ, PT ;  /* 0x000000ff4000720c */ /* 0x000fd60003fa6270 */
[----:B------:R-:W-:Y:S01]  /*1c320*/  @!P4 IMAD.IADD R69, R69, 0x1, -R15 ;  /* 0x000000014545c824 */ /* 0x000fe200078e0a0f */
[C---:B------:R-:W-:Y:S02]  /*1c330*/  ISETP.GT.U32.AND P4, PT, R15.reuse, R68, PT ;  /* 0x000000440f00720c */ /* 0x040fe40003f84070 */
[----:B------:R-:W-:Y:S01]  /*1c340*/  ISETP.GT.U32.AND P6, PT, R15, R75, PT ;  /* 0x0000004b0f00720c */ /* 0x000fe20003fc4070 */
[----:B------:R-:W-:Y:S01]  /*1c350*/  STL [R1+0x1124], R5 ;  /* 0x0011240501007387 */ /* 0x000fe20000100800 */
[----:B0-----:R-:W-:-:S03]  /*1c360*/  IMAD.MOV.U32 R4, RZ, RZ, R69 ;  /* 0x000000ffff047224 */ /* 0x001fc600078e0045 */
[----:B------:R0:W-:Y:S01]  /*1c370*/  STL [R1+0x112c], R3 ;  /* 0x00112c0301007387 */ /* 0x0001e20000100800 */
[----:B------:R-:W-:-:S03]  /*1c380*/  @!P3 IMAD.MOV R4, RZ, RZ, -R4 ;  /* 0x000000ffff04b224 */ /* 0x000fc600078e0a04 */
[----:B------:R-:W4:Y:S02]  /*1c390*/  LDL.LU R6, [R1+0x130] ;  /* 0x0001300001067983 */ /* 0x000f240000300800 */
[----:B------:R-:W-:Y:S02]  /*1c3a0*/  @!P4 IMAD.IADD R68, R68, 0x1, -R15 ;  /* 0x000000014444c824 */ /* 0x000fe400078e0a0f */
[----:B0-----:R-:W-:Y:S01]  /*1c3b0*/  IMAD.MOV.U32 R3, RZ, RZ, R71 ;  /* 0x000000ffff037224 */ /* 0x001fe200078e0047 */
        /* <DEDUP_REMOVED lines=12> */
[----:B---3--:R-:W-:Y:S01]  /*1c480*/  IMAD R4, R4, UR6, RZ ;  /* 0x0000000604047c24 */ /* 0x008fe2000f8e02ff */
[----:B------:R-:W-:Y:S01]  /*1c490*/  PRMT R70, RZ, 0x7610, R70 ;  /* 0x00007610ff467816 */ /* 0x000fe20000000046 */
[----:B------:R1:W-:Y:S01]  /*1c4a0*/  STL [R1+0x1be8], R53 ;  /* 0x001be83501007387 */ /* 0x0003e20000100800 */
[----:B------:R-:W-:Y:S01]  /*1c4b0*/  @!P5 IMAD.IADD R68, R68, 0x1, -R15 ;  /* 0x000000014444d824 */ /* 0x000fe200078e0a0f */
[----:B------:R-:W3:Y:S01]  /*1c4c0*/  LDCU UR6, c[0x0][0x3b0] ;  /* 0x00007600ff0677ac */ /* 0x000ee20008000800 */
[C---:B------:R-:W-:Y:S01]  /*1c4d0*/  IADD3 R69, P5, PT, R4.reuse, R13, RZ ;  /* 0x0000000d04457210 */ /* 0x040fe20007fbe0ff */
[----:B-1----:R-:W3:Y:S03]  /*1c4e0*/  LDL.LU R53, [R1+0x13c] ;  /* 0x00013c0001357983 */ /* 0x002ee60000300800 */
[----:B------:R-:W-:-:S02]  /*1c4f0*/  LEA.HI.X.SX32 R64, R4, R12, 0x1, P5 ;  /* 0x0000000c04407211 */ /* 0x000fc400028f0eff */
[----:B--2---:R-:W-:-:S13]  /*1c500*/  ISETP.GE.AND P3, PT, R73, RZ, PT ;  /* 0x000000ff4900720c */ /* 0x004fda0003f66270 */
[----:B------:R-:W-:Y:S01]  /*1c510*/  @!P3 IMAD.MOV R3, RZ, RZ, -R3 ;  /* 0x000000ffff03b224 */ /* 0x000fe200078e0a03 */
[----:B----4-:R1:W-:Y:S02]  /*1c520*/  STL [R1+0x1be4], R46 ;  /* 0x001be42e01007387 */ /* 0x0103e40000100800 */
[----:B-1----:R-:W-:-:S04]  /*1c530*/  IADD3 R46, P3, PT, R5, R13, RZ ;  /* 0x0000000d052e7210 */ /* 0x002fc80007f7e0ff */
[----:B------:R-:W-:Y:S01]  /*1c540*/  LEA.HI.X.SX32 R5, R5, R12, 0x1, P3 ;  /* 0x0000000c05057211 */ /* 0x000fe200018f0eff */
[----:B------:R-:W-:-:S05]  /*1c550*/  @P0 IMAD.MOV.U32 R4, RZ, RZ, R46 ;  /* 0x000000ffff040224 */ /* 0x000fca00078e002e */
[----:B------:R1:W2:Y:S04]  /*1c560*/  @P0 LDG.E.U8 R47, desc[UR20][R4.64] ;  /* 0x00000014042f0981 */ /* 0x0002a8000c1e1100 */
[----:B------:R-:W-:Y:S04]  /*1c570*/  STL [R1+0x1138], R46 ;  /* 0x0011382e01007387 */ /* 0x000fe80000100800 */
[----:B------:R-:W-:Y:S01]  /*1c580*/  STL [R1+0x1140], R69 ;  /* 0x0011404501007387 */ /* 0x000fe20000100800 */
[----:B-1----:R-:W-:-:S03]  /*1c590*/  @P0 IMAD.MOV.U32 R4, RZ, RZ, R69 ;  /* 0x000000ffff040224 */ /* 0x002fc600078e0045 */
[----:B------:R1:W-:Y:S04]  /*1c5a0*/  STL [R1+0x1134], R5 ;  /* 0x0011340501007387 */ /* 0x0003e80000100800 */
[----:B------:R-:W4:Y:S01]  /*1c5b0*/  LDL R73, [R1+0x2188] ;  /* 0x0021880001497983 */ /* 0x000f220000100800 */
[----:B------:R-:W-:-:S03]  /*1c5c0*/  ISETP.GE.AND P3, PT, R71, RZ, PT ;  /* 0x000000ff4700720c */ /* 0x000fc60003f66270 */
[----:B------:R-:W3:Y:S01]  /*1c5d0*/  LDL.LU R71, [R1+0x140] ;  /* 0x0001400001477983 */ /* 0x000ee20000300800 */
[----:B-1----:R-:W-:-:S03]  /*1c5e0*/  @P0 IMAD.MOV.U32 R5, RZ, RZ, R64 ;  /* 0x000000ffff050224 */ /* 0x002fc600078e0040 */
[----:B------:R-:W3:Y:S04]  /*1c5f0*/  LDL.LU R46, [R1+0x29dc] ;  /* 0x0029dc00012e7983 */ /* 0x000ee80000300800 */
[----:B------:R-:W-:Y:S04]  /*1c600*/  STL [R1+0x113c], R64 ;  /* 0x00113c4001007387 */ /* 0x000fe80000100800 */
[----:B------:R1:W3:Y:S01]  /*1c610*/  @P0 LDG.E.U8 R70, desc[UR20][R4.64] ;  /* 0x0000001404460981 */ /* 0x0002e2000c1e1100 */
[----:B------:R-:W-:-:S03]  /*1c620*/  ISETP.GT.U32.AND P4, PT, R15, R6, PT ;  /* 0x000000060f00720c */ /* 0x000fc60003f84070 */
[----:B--2---:R2:W-:Y:S04]  /*1c630*/  STL [R1+0x1be0], R47 ;  /* 0x001be02f01007387 */ /* 0x0045e80000100800 */
[----:B--2---:R-:W2:Y:S04]  /*1c640*/  LDL.LU R47, [R1+0x29d8] ;  /* 0x0029d800012f7983 */ /* 0x004ea80000300800 */
[----:B------:R-:W2:Y:S04]  /*1c650*/  LDL.LU R64, [R1+0x29d4] ;  /* 0x0029d40001407983 */ /* 0x000ea80000300800 */
[----:B------:R-:W2:Y:S01]  /*1c660*/  LDL.LU R69, [R1+0x29d0] ;  /* 0x0029d00001457983 */ /* 0x000ea20000300800 */
[----:B------:R-:W-:Y:S01]  /*1c670*/  @!P4 IMAD.IADD R6, R6, 0x1, -R15 ;  /* 0x000000010606c824 */ /* 0x000fe200078e0a0f */
[----:B------:R-:W-:-:S02]  /*1c680*/  ISETP.GT.U32.AND P6, PT, R15, R7, PT ;  /* 0x000000070f00720c */ /* 0x000fc40003fc4070 */
[----:B------:R-:W-:Y:S02]  /*1c690*/  SEL R3, R14, R3, !P1 ;  /* 0x000000030e037207 */ /* 0x000fe40004800000 */
[----:B------:R-:W-:-:S03]  /*1c6a0*/  ISETP.GT.U32.AND P5, PT, R15, R6, PT ;  /* 0x000000060f00720c */ /* 0x000fc60003fa4070 */
[----:B------:R-:W-:Y:S02]  /*1c6b0*/  IMAD R3, R3, UR13, RZ ;  /* 0x0000000d03037c24 */ /* 0x000fe4000f8e02ff */
[----:B-1----:R-:W-:Y:S01]  /*1c6c0*/  IMAD.MOV.U32 R4, RZ, RZ, R68 ;  /* 0x000000ffff047224 */ /* 0x002fe200078e0044 */
[----:B------:R-:W-:Y:S01]  /*1c6d0*/  ISETP.GE.AND P4, PT, R75, RZ, PT ;  /* 0x000000ff4b00720c */ /* 0x000fe20003f86270 */
[----:B------:R-:W1:Y:S02]  /*1c6e0*/  LDCU UR13, c[0x0][0x3b0] ;  /* 0x00007600ff0d77ac */ /* 0x000e640008000800 */
[--C-:B------:R-:W-:Y:S01]  /*1c6f0*/  @!P6 IMAD.IADD R7, R7, 0x1, -R15.reuse ;  /* 0x000000010707e824 */ /* 0x100fe200078e0a0f */
[C---:B------:R-:W-:Y:S01]  /*1c700*/  IADD3 R5, P6, PT, R3.reuse, R13, RZ ;  /* 0x0000000d03057210 */ /* 0x040fe20007fde0ff */
[----:B------:R-:W-:Y:S02]  /*1c710*/  @!P3 IMAD.MOV R4, RZ, RZ, -R4 ;  /* 0x000000ffff04b224 */ /* 0x000fe400078e0a04 */
[----:B------:R-:W-:Y:S01]  /*1c720*/  @!P5 IMAD.IADD R6, R6, 0x1, -R15 ;  /* 0x000000010606d824 */ /* 0x000fe200078e0a0f */
[----:B------:R-:W-:Y:S01]  /*1c730*/  LEA.HI.X.SX32 R75, R3, R12, 0x1, P6 ;  /* 0x0000000c034b7211 */ /* 0x000fe200030f0eff */
[----:B---3--:R3:W-:Y:S02]  /*1c740*/  STL [R1+0x1bdc], R70 ;  /* 0x001bdc4601007387 */ /* 0x0087e40000100800 */
[----:B------:R-:W-:Y:S01]  /*1c750*/  IMAD.MOV.U32 R3, RZ, RZ, R6 ;  /* 0x000000ffff037224 */ /* 0x000fe200078e0006 */
[----:B------:R-:W-:Y:S01]  /*1c760*/  SEL R6, R14, R4, !P1 ;  /* 0x000000040e067207 */ /* 0x000fe20004800000 */
[----:B------:R-:W-:Y:S01]  /*1c770*/  @P0 IMAD.MOV.U32 R4, RZ, RZ, R5 ;  /* 0x000000ffff040224 */ /* 0x000fe200078e0005 */
[----:B---3--:R-:W3:Y:S04]  /*1c780*/  LDL.LU R70, [R1+0x29cc] ;  /* 0x0029cc0001467983 */ /* 0x008ee80000300800 */
        /* <DEDUP_REMOVED lines=9> */
[----:B----4-:R-:W-:Y:S01]  /*1c820*/  ISETP.GE.AND P5, PT, R73, RZ, PT ;  /* 0x000000ff4900720c */ /* 0x010fe20003fa6270 */
[----:B------:R-:W4:Y:S01]  /*1c830*/  LDCU UR5, c[0x0][0x3b0] ;  /* 0x00007600ff0577ac */ /* 0x000f220008000800 */
        /* <DEDUP_REMOVED lines=35> */
[----:B------:R-:W-:Y:S01]  /*1ca70*/  ISETP.GT.U32.AND P4, PT, R15, R71, PT ;  /* 0x000000470f00720c */ /* 0x000fe20003f84070 */
[----:B------:R-:W-:Y:S01]  /*1ca80*/  @!P3 IMAD.IADD R53, R53, 0x1, -R15 ;  /* 0x000000013535b824 */ /* 0x000fe200078e0a0f */
[----:B------:R-:W-:Y:S01]  /*1ca90*/  PRMT R7, RZ, 0x7610, R7 ;  /* 0x00007610ff077816 */ /* 0x000fe20000000007 */
[----:B-1----:R-:W3:Y:S01]  /*1caa0*/  LDL R64, [R1+0x21b8] ;  /* 0x0021b80001407983 */ /* 0x002ee20000100800 */
[----:B------:R-:W0:Y:S03]  /*1cab0*/  LDCU UR13, c[0x0][0x3b0] ;  /* 0x00007600ff0d77ac */ /* 0x000e260008000800 */
        /* <DEDUP_REMOVED lines=18> */
[C---:B---3--:R-:W-:Y:S02]  /*1cbe0*/  ISETP.GT.U32.AND P5, PT, R15.reuse, R73, PT ;  /* 0x000000490f00720c */ /* 0x048fe40003fa4070 */
[----:B------:R-:W-:Y:S02]  /*1cbf0*/  ISETP.GT.U32.AND P3, PT, R15, R68, PT ;  /* 0x000000440f00720c */ /* 0x000fe40003f64070 */
[----:B------:R-:W-:-:S07]  /*1cc00*/  SEL R3, R14, R3, !P1 ;  /* 0x000000030e037207 */ /* 0x000fce0004800000 */
[----:B------:R-:W-:Y:S01]  /*1cc10*/  @!P4 IMAD.IADD R71, R71, 0x1, -R15 ;  /* 0x000000014747c824 */ /* 0x000fe200078e0a0f */
[----:B------:R-:W-:Y:S01]  /*1cc20*/  ISETP.GE.AND P4, PT, R64, RZ, PT ;  /* 0x000000ff4000720c */ /* 0x000fe20003f86270 */
[----:B0-----:R-:W-:Y:S01]  /*1cc30*/  IMAD R5, R3, UR5, RZ ;  /* 0x0000000503057c24 */ /* 0x001fe2000f8e02ff */
[----:B------:R-:W3:Y:S01]  /*1cc40*/  LDL.LU R64, [R1+0x158] ;  /* 0x0001580001407983 */ /* 0x000ee20000300800 */
        /* <DEDUP_REMOVED lines=14> */
[----:B------:R-:W-:Y:S02]  /*1cd30*/  IMAD.MOV.U32 R3, RZ, RZ, R68 ;  /* 0x000000ffff037224 */ /* 0x000fe400078e0044 */
[----:B------:R-:W-:Y:S01]  /*1cd40*/  @!P6 IMAD.IADD R69, R69, 0x1, -R15 ;  /* 0x000000014545e824 */ /* 0x000fe200078e0a0f */
[C---:B------:R-:W-:Y:S01]  /*1cd50*/  ISETP.GT.U32.AND P6, PT, R15.reuse, R75, PT ;  /* 0x0000004b0f00720c */ /* 0x040fe20003fc4070 */
[----:B------:R-:W-:Y:S01]  /*1cd60*/  @!P3 IMAD.MOV R3, RZ, RZ, -R3 ;  /* 0x000000ffff03b224 */ /* 0x000fe200078e0a03 */
[----:B------:R-:W3:Y:S01]  /*1cd70*/  LDL R68, [R1+0x219c] ;  /* 0x00219c0001447983 */ /* 0x000ee20000100800 */
[----:B------:R-:W-:-:S03]  /*1cd80*/  ISETP.GT.U32.AND P5, PT, R15, R73, PT ;  /* 0x000000490f00720c */ /* 0x000fc60003fa4070 */
[----:B------:R-:W-:Y:S01]  /*1cd90*/  SEL R3, R14, R3, !P1 ;  /* 0x000000030e037207 */ /* 0x000fe20004800000 */
[----:B------:R0:W-:Y:S01]  /*1cda0*/  STL [R1+0x1168], R71 ;  /* 0x0011684701007387 */ /* 0x0001e20000100800 */
[----:B------:R-:W-:Y:S01]  /*1cdb0*/  IMAD R6, R6, UR6, RZ ;  /* 0x0000000606067c24 */ /* 0x000fe2000f8e02ff */
[----:B----4-:R-:W-:Y:S01]  /*1cdc0*/  PRMT R53, RZ, 0x7610, R53 ;  /* 0x00007610ff357816 */ /* 0x010fe20000000035 */
[----:B------:R-:W4:Y:S01]  /*1cdd0*/  LDCU UR6, c[0x0][0x3b0] ;  /* 0x00007600ff0677ac */ /* 0x000f220008000800 */
[----:B------:R-:W-:Y:S01]  /*1cde0*/  IMAD R3, R3, UR13, RZ ;  /* 0x0000000d03037c24 */ /* 0x000fe2000f8e02ff */
[----:B------:R1:W-:Y:S01]  /*1cdf0*/  STL [R1+0x1164], R5 ;  /* 0x0011640501007387 */ /* 0x0003e20000100800 */
[--C-:B------:R-:W-:Y:S01]  /*1ce00*/  @!P6 IMAD.IADD R75, R75, 0x1, -R15.reuse ;  /* 0x000000014b4be824 */ /* 0x100fe200078e0a0f */
[----:B------:R-:W-:Y:S01]  /*1ce10*/  PRMT R46, RZ, 0x7610, R46 ;  /* 0x00007610ff2e7816 */ /* 0x000fe2000000002e */
[----:B------:R-:W2:Y:S01]  /*1ce20*/  LDCU UR13, c[0x0][0x3b0] ;  /* 0x00007600ff0d77ac */ /* 0x000ea20008000800 */
[----:B0-----:R-:W4:Y:S01]  /*1ce30*/  LDL.LU R71, [R1+0x29c0] ;  /* 0x0029c00001477983 */ /* 0x001f220000300800 */
[----:B------:R-:W-:Y:S01]  /*1ce40*/  @!P5 IMAD.IADD R73, R73, 0x1, -R15 ;  /* 0x000000014949d824 */ /* 0x000fe200078e0a0f */
[----:B-1----:R-:W-:-:S04]  /*1ce50*/  IADD3 R4, P5, PT, R6, R13, RZ ;  /* 0x0000000d06047210 */ /* 0x002fc80007fbe0ff */
[----:B------:R-:W-:-:S05]  /*1ce60*/  LEA.HI.X.SX32 R5, R6, R12, 0x1, P5 ;  /* 0x0000000c06057211 */ /* 0x000fca00028f0eff */
[----:B------:R0:W4:Y:S01]  /*1ce70*/  @P0 LDG.E.U8 R53, desc[UR20][R4.64] ;  /* 0x0000001404350981 */ /* 0x000122000c1e1100 */
[----:B--2---:R-:W-:-:S03]  /*1ce80*/  ISETP.GE.AND P3, PT, R70, RZ, PT ;  /* 0x000000ff4600720c */ /* 0x004fc60003f66270 */
[----:B------:R-:W2:Y:S04]  /*1ce90*/  LDL R70, [R1+0x21b4] ;  /* 0x0021b40001467983 */ /* 0x000ea80000100800 */
[----:B---3--:R1:W-:Y:S02]  /*1cea0*/  STL [R1+0x1bc8], R7 ;  /* 0x001bc80701007387 */ /* 0x0083e40000100800 */
[C---:B-1----:R-:W-:Y:S02]  /*1ceb0*/  IADD3 R7, P6, PT, R3.reuse, R13, RZ ;  /* 0x0000000d03077210 */ /* 0x042fe40007fde0ff */
[----:B------:R-:W-:Y:S02]  /*1cec0*/  STL [R1+0x1170], R4 ;  /* 0x0011700401007387 */ /* 0x000fe40000100800 */
[----:B------:R-:W-:-:S02]  /*1ced0*/  LEA.HI.X.SX32 R3, R3, R12, 0x1, P6 ;  /* 0x0000000c03037211 */ /* 0x000fc400030f0eff */
[----:B------:R1:W-:Y:S01]  /*1cee0*/  STL [R1+0x1178], R7 ;  /* 0x0011780701007387 */ /* 0x0003e20000100800 */
[----:B------:R-:W-:Y:S02]  /*1cef0*/  @P0 IMAD.MOV.U32 R6, RZ, RZ, R7 ;  /* 0x000000ffff060224 */ /* 0x000fe400078e0007 */
[----:B-1----:R-:W-:-:S05]  /*1cf00*/  @P0 IMAD.MOV.U32 R7, RZ, RZ, R3 ;  /* 0x000000ffff070224 */ /* 0x002fca00078e0003 */
[----:B------:R-:W3:Y:S01]  /*1cf10*/  @P0 LDG.E.U8 R46, desc[UR20][R6.64] ;  /* 0x00000014062e0981 */ /* 0x000ee2000c1e1100 */
        /* <DEDUP_REMOVED lines=9> */
[----:B------:R-:W3:Y:S02]  /*1cfb0*/  LDL.LU R6, [R1+0x150] ;  /* 0x0001500001067983 */ /* 0x000ee40000300800 */
[----:B------:R-:W-:Y:S02]  /*1cfc0*/  @!P4 IMAD.IADD R64, R64, 0x1, -R15 ;  /* 0x000000014040c824 */ /* 0x000fe400078e0a0f */
[----:B0-----:R-:W-:Y:S01]  /*1cfd0*/  IMAD.MOV.U32 R3, RZ, RZ, R73 ;  /* 0x000000ffff037224 */ /* 0x001fe200078e0049 */
[C---:B------:R-:W-:Y:S01]  /*1cfe0*/  SEL R5, R14.reuse, R4, !P1 ;  /* 0x000000040e057207 */ /* 0x040fe20004800000 */
[----:B------:R-:W-:Y:S01]  /*1cff0*/  @!P6 IMAD.IADD R75, R75, 0x1, -R15 ;  /* 0x000000014b4be824 */ /* 0x000fe200078e0a0f */
[----:B------:R-:W3:Y:S01]  /*1d000*/  LDL.LU R7, [R1+0x154] ;  /* 0x0001540001077983 */ /* 0x000ee20000300800 */
[----:B------:R-:W-:Y:S01]  /*1d010*/  @!P5 IMAD.MOV R3, RZ, RZ, -R3 ;  /* 0x000000ffff03d224 */ /* 0x000fe200078e0a03 */
[----:B------:R-:W-:Y:S01]  /*1d020*/  ISETP.GT.U32.AND P5, PT, R15, R64, PT ;  /* 0x000000400f00720c */ /* 0x000fe20003fa4070 */
[----:B------:R-:W-:Y:S01]  /*1d030*/  IMAD R5, R5, UR5, RZ ;  /* 0x0000000505057c24 */ /* 0x000fe2000f8e02ff */
[----:B------:R-:W3:Y:S01]  /*1d040*/  LDL R73, [R1+0x21cc] ;  /* 0x0021cc0001497983 */ /* 0x000ee20000100800 */
[----:B------:R-:W-:Y:S01]  /*1d050*/  PRMT R47, RZ, 0x7610, R47 ;  /* 0x00007610ff2f7816 */ /* 0x000fe2000000002f */
[----:B------:R-:W0:Y:S01]  /*1d060*/  LDCU UR5, c[0x0][0x3b0] ;  /* 0x00007600ff0577ac */ /* 0x000e220008000800 */
[----:B------:R-:W-:Y:S01]  /*1d070*/  SEL R4, R14, R3, !P1 ;  /* 0x000000030e047207 */ /* 0x000fe20004800000 */
[----:B------:R-:W-:-:S02]  /*1d080*/  IMAD.MOV.U32 R3, RZ, RZ, R75 ;  /* 0x000000ffff037224 */ /* 0x000fc400078e004b */
[----:B------:R-:W3:Y:S02]  /*1d090*/  LDL R75, [R1+0x2180] ;  /* 0x00218000014b7983 */ /* 0x000ee40000100800 */
[----:B----4-:R-:W-:Y:S01]  /*1d0a0*/  IMAD R4, R4, UR6, RZ ;  /* 0x0000000604047c24 */ /* 0x010fe2000f8e02ff */
[----:B------:R-:W-:Y:S01]  /*1d0b0*/  PRMT R71, RZ, 0x7610, R71 ;  /* 0x00007610ff477816 */ /* 0x000fe20000000047 */
[----:B------:R1:W-:Y:S01]  /*1d0c0*/  STL [R1+0x1bc4], R53 ;  /* 0x001bc43501007387 */ /* 0x0003e20000100800 */
[----:B------:R-:W-:Y:S01]  /*1d0d0*/  @!P5 IMAD.IADD R64, R64, 0x1, -R15 ;  /* 0x000000014040d824 */ /* 0x000fe200078e0a0f */
[----:B------:R-:W4:Y:S02]  /*1d0e0*/  LDCU UR6, c[0x0][0x3b0] ;  /* 0x00007600ff0677ac */ /* 0x000f240008000800 */
[----:B-1----:R-:W4:Y:S01]  /*1d0f0*/  LDL.LU R53, [R1+0x15c] ;  /* 0x00015c0001357983 */ /* 0x002f220000300800 */
[----:B--2---:R-:W-:Y:S02]  /*1d100*/  ISETP.GE.AND P3, PT, R70, RZ, PT ;  /* 0x000000ff4600720c */ /* 0x004fe40003f66270 */
[----:B------:R-:W-:-:S04]  /*1d110*/  IADD3 R70, P5, PT, R4, R13, RZ ;  /* 0x0000000d04467210 */ /* 0x000fc80007fbe0ff */
[----:B------:R-:W-:-:S07]  /*1d120*/  LEA.HI.X.SX32 R68, R4, R12, 0x1, P5 ;  /* 0x0000000c04447211 */ /* 0x000fce00028f0eff */
        /* <DEDUP_REMOVED lines=10> */
[----:B------:R-:W-:-:S03]  /*1d1d0*/  ISETP.GE.AND P3, PT, R73, RZ, PT ;  /* 0x000000ff4900720c */ /* 0x000fc60003f66270 */
[----:B------:R-:W3:Y:S01]  /*1d1e0*/  LDL R73, [R1+0x2198] ;  /* 0x0021980001497983 */ /* 0x000ee20000100800 */
[----:B-1----:R-:W-:-:S03]  /*1d1f0*/  @P0 IMAD.MOV.U32 R5, RZ, RZ, R68 ;  /* 0x000000ffff050224 */ /* 0x002fc600078e0044 */
[----:B------:R-:W3:Y:S04]  /*1d200*/  LDL.LU R69, [R1+0x164] ;  /* 0x0001640001457983 */ /* 0x000ee80000300800 */
[----:B------:R-:W3:Y:S04]  /*1d210*/  LDL.LU R46, [R1+0x29bc] ;  /* 0x0029bc00012e7983 */ /* 0x000ee80000300800 */
[----:B------:R-:W-:Y:S04]  /*1d220*/  STL [R1+0x1184], R68 ;  /* 0x0011844401007387 */ /* 0x000fe80000100800 */
[----:B------:R1:W3:Y:S04]  /*1d230*/  @P0 LDG.E.U8 R71, desc[UR20][R4.64] ;  /* 0x0000001404470981 */ /* 0x0002e8000c1e1100 */
[----:B--2---:R2:W-:Y:S04]  /*1d240*/  STL [R1+0x1bbc], R47 ;  /* 0x001bbc2f01007387 */ /* 0x0045e80000100800 */
[----:B--2---:R-:W2:Y:S04]  /*1d250*/  LDL.LU R47, [R1+0x29b8] ;  /* 0x0029b800012f7983 */ /* 0x004ea80000300800 */
[----:B------:R-:W2:Y:S01]  /*1d260*/  LDL.LU R68, [R1+0x29b4] ;  /* 0x0029b40001447983 */ /* 0x000ea20000300800 */
[----:B------:R-:W-:-:S02]  /*1d270*/  ISETP.GT.U32.AND P4, PT, R15, R6, PT ;  /* 0x000000060f00720c */ /* 0x000fc40003f84070 */
[----:B------:R-:W-:Y:S02]  /*1d280*/  ISETP.GT.U32.AND P6, PT, R15, R7, PT ;  /* 0x000000070f00720c */ /* 0x000fe40003fc4070 */
[----:B------:R-:W-:Y:S01]  /*1d290*/  SEL R3, R14, R3, !P1 ;  /* 0x000000030e037207 */ /* 0x000fe20004800000 */
[----:B-1----:R-:W-:Y:S01]  /*1d2a0*/  IMAD.MOV.U32 R4, RZ, RZ, R64 ;  /* 0x000000ffff047224 */ /* 0x002fe200078e0040 */
[----:B------:R-:W4:Y:S07]  /*1d2b0*/  LDL.LU R70, [R1+0x29b0] ;  /* 0x0029b00001467983 */ /* 0x000f2e0000300800 */
[----:B------:R-:W-:-:S05]  /*1d2c0*/  @!P4 IMAD.IADD R6, R6, 0x1, -R15 ;  /* 0x000000010606c824 */ /* 0x000fca00078e0a0f */
[----:B------:R-:W-:Y:S01]  /*1d2d0*/  ISETP.GT.U32.AND P5, PT, R15, R6, PT ;  /* 0x000000060f00720c */ /* 0x000fe20003fa4070 */
[----:B------:R-:W-:Y:S02]  /*1d2e0*/  IMAD R3, R3, UR13, RZ ;  /* 0x0000000d03037c24 */ /* 0x000fe4000f8e02ff */
[----:B------:R-:W-:Y:S01]  /*1d2f0*/  @!P6 IMAD.IADD R7, R7, 0x1, -R15 ;  /* 0x000000010707e824 */ /* 0x000fe200078e0a0f */
[----:B------:R-:W-:Y:S01]  /*1d300*/  ISETP.GE.AND P4, PT, R75, RZ, PT ;  /* 0x000000ff4b00720c */ /* 0x000fe20003f86270 */
[----:B------:R-:W-:Y:S01]  /*1d310*/  @!P3 IMAD.MOV R4, RZ, RZ, -R4 ;  /* 0x000000ffff04b224 */ /* 0x000fe200078e0a04 */
[C---:B------:R-:W-:Y:S01]  /*1d320*/  IADD3 R5, P6, PT, R3.reuse, R13, RZ ;  /* 0x0000000d03057210 */ /* 0x040fe20007fde0ff */
[----:B---3--:R1:W-:Y:S01]  /*1d330*/  STL [R1+0x1bb8], R71 ;  /* 0x001bb84701007387 */ /* 0x0083e20000100800 */
[----:B------:R-:W3:Y:S02]  /*1d340*/  LDCU UR13, c[0x0][0x3b0] ;  /* 0x00007600ff0d77ac */ /* 0x000ee40008000800 */
[----:B------:R-:W-:-:S03]  /*1d350*/  LEA.HI.X.SX32 R75, R3, R12, 0x1, P6 ;  /* 0x0000000c034b7211 */ /* 0x000fc600030f0eff */
[----:B------:R-:W-:Y:S01]  /*1d360*/  @!P5 IMAD.IADD R6, R6, 0x1, -R15 ;  /* 0x000000010606d824 */ /* 0x000fe200078e0a0f */
[----:B-1----:R-:W3:Y:S03]  /*1d370*/  LDL.LU R71, [R1+0x29ac] ;  /* 0x0029ac0001477983 */ /* 0x002ee60000300800 */
[----:B------:R-:W-:Y:S01]  /*1d380*/  IMAD.MOV.U32 R3, RZ, RZ, R6 ;  /* 0x000000ffff037224 */ /* 0x000fe200078e0006 */
[----:B------:R-:W-:Y:S01]  /*1d390*/  SEL R6, R14, R4, !P1 ;  /* 0x000000040e067207 */ /* 0x000fe20004800000 */
[----:B------:R-:W-:Y:S01]  /*1d3a0*/  @P0 IMAD.MOV.U32 R4, RZ, RZ, R5 ;  /* 0x000000ffff040224 */ /* 0x000fe200078e0005 */
[----:B------:R-:W3:Y:S04]  /*1d3b0*/  LDL.LU R64, [R1+0x160] ;  /* 0x0001600001407983 */ /* 0x000ee80000300800 */
[----:B------:R1:W-:Y:S02]  /*1d3c0*/  STL [R1+0x1190], R5 ;  /* 0x0011900501007387 */ /* 0x0003e40000100800 */
[----:B-1----:R-:W-:Y:S01]  /*1d3d0*/  @P0 IMAD.MOV.U32 R5, RZ, RZ, R75 ;  /* 0x000000ffff050224 */ /* 0x002fe200078e004b */
[----:B--2---:R-:W-:-:S06]  /*1d3e0*/  PRMT R68, RZ, 0x7610, R68 ;  /* 0x00007610ff447816 */ /* 0x004fcc0000000044 */
[----:B------:R1:W2:Y:S01]  /*1d3f0*/  @P0 LDG.E.U8 R68, desc[UR20][R4.64] ;  /* 0x0000001404440981 */ /* 0x0002a2000c1e1100 */
[----:B------:R-:W-:Y:S01]  /*1d400*/  ISETP.GT.U32.AND P3, PT, R15, R7, PT ;  /* 0x000000070f00720c */ /* 0x000fe20003f64070 */
[----:B------:R-:W-:Y:S02]  /*1d410*/  @!P4 IMAD.MOV R3, RZ, RZ, -R3 ;  /* 0x000000ffff03c224 */ /* 0x000fe400078e0a03 */
[----:B0-----:R-:W-:Y:S01]  /*1d420*/  IMAD R6, R6, UR5, RZ ;  /* 0x0000000506067c24 */ /* 0x001fe2000f8e02ff */
[----:B------:R0:W-:Y:S01]  /*1d430*/  STL [R1+0x118c], R75 ;  /* 0x00118c4b01007387 */ /* 0x0001e20000100800 */
[----:B------:R-:W-:Y:S01]  /*1d440*/  ISETP.GE.AND P5, PT, R73, RZ, PT ;  /* 0x000000ff4900720c */ /* 0x000fe20003fa6270 */
[----:B------:R-:W2:Y:S01]  /*1d450*/  LDCU UR5, c[0x0][0x3b0] ;  /* 0x00007600ff0577ac */ /* 0x000ea20008000800 */
[----:B-1----:R-:W-:-:S06]  /*1d460*/  SEL R4, R14, R3, !P1 ;  /* 0x000000030e047207 */ /* 0x002fcc0004800000 */
[----:B------:R-:W-:Y:S01]  /*1d470*/  @!P3 IMAD.IADD R7, R7, 0x1, -R15 ;  /* 0x000000010707b824 */ /* 0x000fe200078e0a0f */
[----:B------:R-:W-:Y:S01]  /*1d480*/  IADD3 R5, P3, PT, R6, R13, RZ ;  /* 0x0000000d06057210 */ /* 0x000fe20007f7e0ff */
[----:B0-----:R-:W3:Y:S02]  /*1d490*/  LDL.LU R75, [R1+0x29a8] ;  /* 0x0029a800014b7983 */ /* 0x001ee40000300800 */
[----:B------:R-:W-:Y:S02]  /*1d4a0*/  IMAD.MOV.U32 R3, RZ, RZ, R7 ;  /* 0x000000ffff037224 */ /* 0x000fe400078e0007 */
[----:B----4-:R-:W-:Y:S01]  /*1d4b0*/  IMAD R7, R4, UR6, RZ ;  /* 0x0000000604077c24 */ /* 0x010fe2000f8e02ff */
        /* <DEDUP_REMOVED lines=13> */
[----:B----4-:R-:W-:-:S04]  /*1d590*/  @P0 LOP3.LUT R4, R5, R4, RZ, 0x3c, !PT ;  /* 0x0000000405040212 */ /* 0x010fc800078e3cff */
[----:B------:R-:W-:-:S05]  /*1d5a0*/  @P0 LOP3.LUT R5, R5, R4, RZ, 0x3c, !PT ;  /* 0x0000000405050212 */ /* 0x000fca00078e3cff */
[----:B------:R1:W4:Y:S04]  /*1d5b0*/  @P0 LDG.E.U8 R70, desc[UR20][R4.64] ;  /* 0x0000001404460981 */ /* 0x000328000c1e1100 */
[----:B------:R-:W2:Y:S01]  /*1d5c0*/  LDL R4, [R1+0x21b0] ;  /* 0x0021b00001047983 */ /* 0x000ea20000100800 */
[----:B------:R-:W-:Y:S01]  /*1d5d0*/  @!P6 IMAD.IADD R53, R53, 0x1, -R15 ;  /* 0x000000013535e824 */ /* 0x000fe200078e0a0f */
[----:B------:R-:W-:-:S04]  /*1d5e0*/  IADD3 R6, P6, PT, R7, R13, RZ ;  /* 0x0000000d07067210 */ /* 0x000fc80007fde0ff */
[----:B-1----:R-:W-:Y:S02]  /*1d5f0*/  LEA.HI.X.SX32 R5, R7, R12, 0x1, P6 ;  /* 0x0000000c07057211 */ /* 0x002fe400030f0eff */
[C---:B------:R-:W-:Y:S02]  /*1d600*/  ISETP.GT.U32.AND P5, PT, R15.reuse, R64, PT ;  /* 0x000000400f00720c */ /* 0x040fe40003fa4070 */
[----:B------:R-:W-:Y:S02]  /*1d610*/  ISETP.GT.U32.AND P3, PT, R15, R53, PT ;  /* 0x000000350f00720c */ /* 0x000fe40003f64070 */
[----:B--2---:R-:W-:Y:S01]  /*1d620*/  ISETP.GE.AND P6, PT, R4, RZ, PT ;  /* 0x000000ff0400720c */ /* 0x004fe20003fc6270 */
[----:B------:R-:W-:-:S05]  /*1d630*/  @P0 IMAD.MOV.U32 R4, RZ, RZ, R6 ;  /* 0x000000ffff040224 */ /* 0x000fca00078e0006 */
[----:B------:R1:W2:Y:S01]  /*1d640*/  @P0 LDG.E.U8 R75, desc[UR20][R4.64] ;  /* 0x00000014044b0981 */ /* 0x0002a2000c1e1100 */
[----:B------:R-:W-:-:S03]  /*1d650*/  SEL R3, R14, R3, !P1 ;  /* 0x000000030e037207 */ /* 0x000fc60004800000 */
[----:B----4-:R4:W-:Y:S01]  /*1d660*/  STL [R1+0x1bb4], R70 ;  /* 0x001bb44601007387 */ /* 0x0109e20000100800 */
[--C-:B------:R-:W-:Y:S02]  /*1d670*/  @!P5 IMAD.IADD R64, R64, 0x1, -R15.reuse ;  /* 0x000000014040d824 */ /* 0x100fe400078e0a0f */
[----:B-1----:R-:W-:Y:S01]  /*1d680*/  IMAD R4, R3, UR13, RZ ;  /* 0x0000000d03047c24 */ /* 0x002fe2000f8e02ff */
[----:B------:R-:W-:Y:S01]  /*1d690*/  ISETP.GT.U32.AND P4, PT, R15, R69, PT ;  /* 0x000000450f00720c */ /* 0x000fe20003f84070 */
[----:B------:R-:W-:Y:S01]  /*1d6a0*/  @!P3 IMAD.IADD R53, R53, 0x1, -R15 ;  /* 0x000000013535b824 */ /* 0x000fe200078e0a0f */
[----:B------:R-:W-:Y:S01]  /*1d6b0*/  PRMT R7, RZ, 0x7610, R7 ;  /* 0x00007610ff077816 */ /* 0x000fe20000000007 */
[----:B----4-:R-:W4:Y:S01]  /*1d6c0*/  LDL R70, [R1+0x21c8] ;  /* 0x0021c80001467983 */ /* 0x010f220000100800 */
[----:B------:R-:W1:Y:S03]  /*1d6d0*/  LDCU UR13, c[0x0][0x3b0] ;  /* 0x00007600ff0d77ac */ /* 0x000e660008000800 */
[----:B------:R0:W-:Y:S04]  /*1d6e0*/  STL [R1+0x11a0], R6 ;  /* 0x0011a00601007387 */ /* 0x0001e80000100800 */
[----:B------:R3:W-:Y:S01]  /*1d6f0*/  STL [R1+0x119c], R5 ;  /* 0x00119c0501007387 */ /* 0x0007e20000100800 */
[----:B------:R-:W-:-:S03]  /*1d700*/  IMAD.MOV.U32 R3, RZ, RZ, R53 ;  /* 0x000000ffff037224 */ /* 0x000fc600078e0035 */
[----:B0-----:R-:W4:Y:S01]  /*1d710*/  LDL R6, [R1+0x21e0] ;  /* 0x0021e00001067983 */ /* 0x001f220000100800 */
[----:B---3--:R-:W-:-:S04]  /*1d720*/  IADD3 R5, P5, PT, R4, R13, RZ ;  /* 0x0000000d04057210 */ /* 0x008fc80007fbe0ff */
[----:B------:R-:W-:Y:S01]  /*1d730*/  LEA.HI.X.SX32 R4, R4, R12, 0x1, P5 ;  /* 0x0000000c04047211 */ /* 0x000fe200028f0eff */
[----:B--2---:R0:W-:Y:S04]  /*1d740*/  STL [R1+0x1bac], R75 ;  /* 0x001bac4b01007387 */ /* 0x0041e80000100800 */
[----:B0-----:R-:W2:Y:S04]  /*1d750*/  LDL.LU R75, [R1+0x170] ;  /* 0x00017000014b7983 */ /* 0x001ea80000300800 */
[----:B------:R-:W3:Y:S04]  /*1d760*/  LDL.LU R53, [R1+0x29a4] ;  /* 0x0029a40001357983 */ /* 0x000ee80000300800 */
[----:B------:R0:W-:Y:S04]  /*1d770*/  STL [R1+0x11a8], R5 ;  /* 0x0011a80501007387 */ /* 0x0001e80000100800 */
[----:B------:R1:W-:Y:S01]  /*1d780*/  STL [R1+0x11a4], R4 ;  /* 0x0011a40401007387 */ /* 0x0003e20000100800 */
[----:B0-----:R-:W-:-:S04]  /*1d790*/  @P0 LOP3.LUT R5, R5, R4, RZ, 0x3c, !PT ;  /* 0x0000000405050212 */ /* 0x001fc800078e3cff */
[----:B-1----:R-:W-:-:S04]  /*1d7a0*/  @P0 LOP3.LUT R4, R5, R4, RZ, 0x3c, !PT ;  /* 0x0000000405040212 */ /* 0x002fc800078e3cff */
        /* <DEDUP_REMOVED lines=8> */
[----:B------:R-:W-:Y:S01]  /*1d830*/  @!P4 IMAD.IADD R69, R69, 0x1, -R15 ;  /* 0x000000014545c824 */ /* 0x000fe200078e0a0f */
        /* <DEDUP_REMOVED lines=74> */
[----:B------:R-:W1:Y:S01]  /*1dce0*/  LDCU UR6, c[0x0][0x3b0] ;  /* 0x00007600ff0677ac */ /* 0x000e620008000800 */
[----:B------:R-:W-:Y:S02]  /*1dcf0*/  @!P5 IMAD.IADD R70, R70, 0x1, -R15 ;  /* 0x000000014646d824 */ /* 0x000fe400078e0a0f */
[CC--:B------:R-:W-:Y:S02]  /*1dd00*/  IADD3 R64, P5, PT, R4.reuse, R13.reuse, RZ ;  /* 0x0000000d04407210 */ /* 0x0c0fe40007fbe0ff */
[----:B--2---:R-:W-:Y:S02]  /*1dd10*/  ISETP.GE.AND P3, PT, R71, RZ, PT ;  /* 0x000000ff4700720c */ /* 0x004fe40003f66270 */
[----:B------:R-:W2:Y:S04]  /*1dd20*/  LDL.LU R71, [R1+0x180] ;  /* 0x0001800001477983 */ /* 0x000ea80000300800 */
[----:B------:R3:W-:Y:S07]  /*1dd30*/  STL [R1+0x1ba0], R53 ;  /* 0x001ba03501007387 */ /* 0x0007ee0000100800 */
[----:B------:R-:W-:Y:S01]  /*1dd40*/  @!P3 IMAD.MOV R3, RZ, RZ, -R3 ;  /* 0x000000ffff03b224 */ /* 0x000fe200078e0a03 */
[----:B---3--:R-:W-:Y:S01]  /*1dd50*/  LEA.HI.X.SX32 R53, R4, R12, 0x1, P5 ;  /* 0x0000000c04357211 */ /* 0x008fe200028f0eff */
[----:B----4-:R3:W-:Y:S02]  /*1dd60*/  STL [R1+0x1b9c], R46 ;  /* 0x001b9c2e01007387 */ /* 0x0107e40000100800 */
[----:B---3--:R-:W-:-:S04]  /*1dd70*/  IADD3 R46, P3, PT, R5, R13, RZ ;  /* 0x0000000d052e7210 */ /* 0x008fc80007f7e0ff */
[----:B------:R-:W-:Y:S01]  /*1dd80*/  LEA.HI.X.SX32 R5, R5, R12, 0x1, P3 ;  /* 0x0000000c05057211 */ /* 0x000fe200018f0eff */
[----:B------:R-:W-:Y:S01]  /*1dd90*/  @P0 IMAD.MOV.U32 R4, RZ, RZ, R46 ;  /* 0x000000ffff040224 */ /* 0x000fe200078e002e */
[----:B------:R-:W-:Y:S04]  /*1dda0*/  STL [R1+0x11c8], R46 ;  /* 0x0011c82e01007387 */ /* 0x000fe80000100800 */
[----:B------:R-:W-:Y:S04]  /*1ddb0*/  STL [R1+0x11d0], R64 ;  /* 0x0011d04001007387 */ /* 0x000fe80000100800 */
[----:B------:R3:W-:Y:S04]  /*1ddc0*/  STL [R1+0x11c4], R5 ;  /* 0x0011c40501007387 */ /* 0x0007e80000100800 */
[----:B------:R4:W2:Y:S02]  /*1ddd0*/  @P0 LDG.E.U8 R47, desc[UR20][R4.64] ;  /* 0x00000014042f0981 */ /* 0x0008a4000c1e1100 */
[----:B----4-:R-:W-:-:S02]  /*1dde0*/  @P0 IMAD.MOV.U32 R4, RZ, RZ, R64 ;  /* 0x000000ffff040224 */ /* 0x010fc400078e0040 */
[----:B---3--:R-:W-:-:S05]  /*1ddf0*/  @P0 IMAD.MOV.U32 R5, RZ, RZ, R53 ;  /* 0x000000ffff050224 */ /* 0x008fca00078e0035 */
[----:B------:R-:W3:Y:S01]  /*1de00*/  @P0 LDG.E.U8 R69, desc[UR20][R4.64] ;  /* 0x0000001404450981 */ /* 0x000ee2000c1e1100 */
[----:B------:R-:W-:-:S03]  /*1de10*/  ISETP.GE.AND P3, PT, R73, RZ, PT ;  /* 0x000000ff4900720c */ /* 0x000fc60003f66270 */
[----:B------:R-:W4:Y:S04]  /*1de20*/  LDL R73, [R1+0x21a8] ;  /* 0x0021a80001497983 */ /* 0x000f280000100800 */
[----:B------:R-:W4:Y:S04]  /*1de30*/  LDL.LU R68, [R1+0x188] ;  /* 0x0001880001447983 */ /* 0x000f280000300800 */
[----:B------:R-:W4:Y:S04]  /*1de40*/  LDL.LU R46, [R1+0x299c] ;  /* 0x00299c00012e7983 */ /* 0x000f280000300800 */
[----:B------:R-:W-:Y:S04]  /*1de50*/  STL [R1+0x11cc], R53 ;  /* 0x0011cc3501007387 */ /* 0x000fe80000100800 */
[----:B--2---:R2:W-:Y:S04]  /*1de60*/  STL [R1+0x1b98], R47 ;  /* 0x001b982f01007387 */ /* 0x0045e80000100800 */
[----:B--2---:R-:W2:Y:S04]  /*1de70*/  LDL.LU R47, [R1+0x2998] ;  /* 0x00299800012f7983 */ /* 0x004ea80000300800 */
[----:B------:R-:W2:Y:S04]  /*1de80*/  LDL.LU R53, [R1+0x2994] ;  /* 0x0029940001357983 */ /* 0x000ea80000300800 */
[----:B------:R-:W2:Y:S04]  /*1de90*/  LDL.LU R64, [R1+0x2990] ;  /* 0x0029900001407983 */ /* 0x000ea80000300800 */
[----:B---3--:R3:W-:Y:S04]  /*1dea0*/  STL [R1+0x19a4], R69 ;  /* 0x0019a44501007387 */ /* 0x0087e80000100800 */
[----:B---3--:R-:W3:Y:S01]  /*1deb0*/  LDL.LU R69, [R1+0x298c] ;  /* 0x00298c0001457983 */ /* 0x008ee20000300800 */
[----:B------:R-:W-:-:S02]  /*1dec0*/  ISETP.GT.U32.AND P4, PT, R15, R6, PT ;  /* 0x000000060f00720c */ /* 0x000fc40003f84070 */
[----:B------:R-:W-:Y:S02]  /*1ded0*/  ISETP.GT.U32.AND P6, PT, R15, R7, PT ;  /* 0x000000070f00720c */ /* 0x000fe40003fc4070 */
[----:B------:R-:W-:-:S09]  /*1dee0*/  SEL R3, R14, R3, !P1 ;  /* 0x000000030e037207 */ /* 0x000fd20004800000 */
[----:B------:R-:W-:-:S05]  /*1def0*/  @!P4 IMAD.IADD R6, R6, 0x1, -R15 ;  /* 0x000000010606c824 */ /* 0x000fca00078e0a0f */
[----:B------:R-:W-:Y:S01]  /*1df00*/  ISETP.GT.U32.AND P5, PT, R15, R6, PT ;  /* 0x000000060f00720c */ /* 0x000fe20003fa4070 */
[----:B------:R-:W-:Y:S02]  /*1df10*/  IMAD R3, R3, UR13, RZ ;  /* 0x0000000d03037c24 */ /* 0x000fe4000f8e02ff */
[----:B------:R-:W-:Y:S02]  /*1df20*/  IMAD.MOV.U32 R4, RZ, RZ, R70 ;  /* 0x000000ffff047224 */ /* 0x000fe400078e0046 */
[--C-:B------:R-:W-:Y:S01]  /*1df30*/  @!P6 IMAD.IADD R7, R7, 0x1, -R15.reuse ;  /* 0x000000010707e824 */ /* 0x100fe200078e0a0f */
[----:B------:R-:W-:Y:S01]  /*1df40*/  IADD3 R5, P6, PT, R3, R13, RZ ;  /* 0x0000000d03057210 */ /* 0x000fe20007fde0ff */
[----:B------:R-:W-:Y:S01]  /*1df50*/  @!P3 IMAD.MOV R4, RZ, RZ, -R4 ;  /* 0x000000ffff04b224 */ /* 0x000fe200078e0a04 */
[----:B------:R-:W-:Y:S01]  /*1df60*/  ISETP.GE.AND P4, PT, R75, RZ, PT ;  /* 0x000000ff4b00720c */ /* 0x000fe20003f86270 */
[----:B------:R-:W2:Y:S01]  /*1df70*/  LDL.LU R70, [R1+0x184] ;  /* 0x0001840001467983 */ /* 0x000ea20000300800 */
[----:B------:R-:W-:Y:S01]  /*1df80*/  LEA.HI.X.SX32 R75, R3, R12, 0x1, P6 ;  /* 0x0000000c034b7211 */ /* 0x000fe200030f0eff */
[----:B------:R-:W0:Y:S02]  /*1df90*/  LDCU UR13, c[0x0][0x3b0] ;  /* 0x00007600ff0d77ac */ /* 0x000e240008000800 */
[----:B------:R-:W-:Y:S01]  /*1dfa0*/  @!P5 IMAD.IADD R6, R6, 0x1, -R15 ;  /* 0x000000010606d824 */ /* 0x000fe200078e0a0f */
[----:B------:R1:W-:Y:S03]  /*1dfb0*/  STL [R1+0x11d8], R5 ;  /* 0x0011d80501007387 */ /* 0x0003e60000100800 */
[----:B------:R-:W-:Y:S01]  /*1dfc0*/  IMAD.MOV.U32 R3, RZ, RZ, R6 ;  /* 0x000000ffff037224 */ /* 0x000fe200078e0006 */
[----:B------:R-:W-:Y:S01]  /*1dfd0*/  SEL R6, R14, R4, !P1 ;  /* 0x000000040e067207 */ /* 0x000fe20004800000 */
[----:B------:R-:W-:-:S02]  /*1dfe0*/  @P0 IMAD.MOV.U32 R4, RZ, RZ, R5 ;  /* 0x000000ffff040224 */ /* 0x000fc400078e0005 */
[----:B-1----:R-:W-:Y:S01]  /*1dff0*/  @P0 IMAD.MOV.U32 R5, RZ, RZ, R75 ;  /* 0x000000ffff050224 */ /* 0x002fe200078e004b */
[----:B------:R1:W-:Y:S04]  /*1e000*/  STL [R1+0x11d4], R75 ;  /* 0x0011d44b01007387 */ /* 0x0003e80000100800 */
[----:B-1----:R-:W2:Y:S01]  /*1e010*/  LDL.LU R75, [R1+0x2988] ;  /* 0x00298800014b7983 */ /* 0x002ea20000300800 */
[----:B---3--:R-:W-:-:S06]  /*1e020*/  PRMT R69, RZ, 0x7610, R69 ;  /* 0x00007610ff457816 */ /* 0x008fcc0000000045 */
[----:B------:R1:W3:Y:S01]  /*1e030*/  @P0 LDG.E.U8 R69, desc[UR20][R4.64] ;  /* 0x0000001404450981 */ /* 0x0002e2000c1e1100 */
[----:B------:R-:W-:Y:S01]  /*1e040*/  ISETP.GT.U32.AND P3, PT, R15, R7, PT ;  /* 0x000000070f00720c */ /* 0x000fe20003f64070 */
[----:B------:R-:W-:Y:S02]  /*1e050*/  @!P4 IMAD.MOV R3, RZ, RZ, -R3 ;  /* 0x000000ffff03c224 */ /* 0x000fe400078e0a03 */
[----:B0-----:R-:W-:Y:S01]  /*1e060*/  IMAD R6, R6, UR5, RZ ;  /* 0x0000000506067c24 */ /* 0x001fe2000f8e02ff */
[----:B----4-:R-:W-:Y:S01]  /*1e070*/  ISETP.GE.AND P5, PT, R73, RZ, PT ;  /* 0x000000ff4900720c */ /* 0x010fe20003fa6270 */
[----:B------:R-:W0:Y:S01]  /*1e080*/  LDCU UR5, c[0x0][0x3b0] ;  /* 0x00007600ff0577ac */ /* 0x000e220008000800 */
[----:B------:R-:W4:Y:S01]  /*1e090*/  LDL.LU R73, [R1+0x194] ;  /* 0x0001940001497983 */ /* 0x000f220000300800 */
[----:B-1----:R-:W-:-:S06]  /*1e0a0*/  SEL R4, R14, R3, !P1 ;  /* 0x000000030e047207 */ /* 0x002fcc0004800000 */
[----:B------:R-:W-:Y:S01]  /*1e0b0*/  @!P3 IMAD.IADD R7, R7, 0x1, -R15 ;  /* 0x000000010707b824 */ /* 0x000fe200078e0a0f */
[----:B------:R-:W-:-:S03]  /*1e0c0*/  IADD3 R5, P3, PT, R6, R13, RZ ;  /* 0x0000000d06057210 */ /* 0x000fc60007f7e0ff */
[----:B------:R-:W-:Y:S02]  /*1e0d0*/  IMAD.MOV.U32 R3, RZ, RZ, R7 ;  /* 0x000000ffff037224 */ /* 0x000fe400078e0007 */
[----:B------:R-:W-:Y:S01]  /*1e0e0*/  IMAD R7, R4, UR6, RZ ;  /* 0x0000000604077c24 */ /* 0x000fe2000f8e02ff */
[----:B------:R-:W-:Y:S02]  /*1e0f0*/  LEA.HI.X.SX32 R4, R6, R12, 0x1, P3 ;  /* 0x0000000c06047211 */ /* 0x000fe400018f0eff */
[----:B--2---:R-:W-:Y:S01]  /*1e100*/  PRMT R75, RZ, 0x7610, R75 ;  /* 0x00007610ff4b7816 */ /* 0x004fe2000000004b */
[----:B---3--:R1:W-:Y:S01]  /*1e110*/  STL [R1+0x1b94], R69 ;  /* 0x001b944501007387 */ /* 0x0083e20000100800 */
[C---:B------:R-:W-:Y:S01]  /*1e120*/  ISETP.GT.U32.AND P6, PT, R15.reuse, R71, PT ;  /* 0x000000470f00720c */ /* 0x040fe20003fc4070 */
[----:B------:R-:W-:Y:S01]  /*1e130*/  @!P5 IMAD.MOV R3, RZ, RZ, -R3 ;  /* 0x000000ffff03d224 */ /* 0x000fe200078e0a03 */
[----:B------:R-:W-:Y:S01]  /*1e140*/  ISETP.GT.U32.AND P4, PT, R15, R68, PT ;  /* 0x000000440f00720c */ /* 0x000fe20003f84070 */
[----:B------:R-:W2:Y:S01]  /*1e150*/  LDCU UR6, c[0x0][0x3b0] ;  /* 0x00007600ff0677ac */ /* 0x000ea20008000800 */
[----:B-1----:R-:W3:Y:S04]  /*1e160*/  LDL.LU R69, [R1+0x18c] ;  /* 0x00018c0001457983 */ /* 0x002ee80000300800 */
[----:B------:R1:W-:Y:S04]  /*1e170*/  STL [R1+0x11e0], R5 ;  /* 0x0011e00501007387 */ /* 0x0003e80000100800 */
[----:B------:R0:W-:Y:S01]  /*1e180*/  STL [R1+0x11dc], R4 ;  /* 0x0011dc0401007387 */ /* 0x0001e20000100800 */
[----:B-1----:R-:W-:-:S04]  /*1e190*/  @P0 LOP3.LUT R5, R5, R4, RZ, 0x3c, !PT ;  /* 0x0000000405050212 */ /* 0x002fc800078e3cff */
[----:B0-----:R-:W-:-:S04]  /*1e1a0*/  @P0 LOP3.LUT R4, R5, R4, RZ, 0x3c, !PT ;  /* 0x0000000405040212 */ /* 0x001fc800078e3cff */
[----:B------:R-:W-:-:S05]  /*1e1b0*/  @P0 LOP3.LUT R5, R5, R4, RZ, 0x3c, !PT ;  /* 0x0000000405050212 */ /* 0x000fca00078e3cff */
[----:B------:R-:W2:Y:S01]  /*1e1c0*/  @P0 LDG.E.U8 R75, desc[UR20][R4.64] ;  /* 0x00000014044b0981 */ /* 0x000ea2000c1e1100 */
[----:B------:R-:W-:Y:S01]  /*1e1d0*/  @!P6 IMAD.IADD R71, R71, 0x1, -R15 ;  /* 0x000000014747e824 */ /* 0x000fe200078e0a0f */
[C---:B------:R-:W-:Y:S02]  /*1e1e0*/  IADD3 R6, P6, PT, R7.reuse, R13, RZ ;  /* 0x0000000d07067210 */ /* 0x040fe40007fde0ff */
[----:B--2---:R0:W-:Y:S04]  /*1e1f0*/  STL [R1+0x1b8c], R75 ;  /* 0x001b8c4b01007387 */ /* 0x0041e80000100800 */
[----:B0-----:R-:W2:Y:S04]  /*1e200*/  LDL.LU R75, [R1+0x2984] ;  /* 0x00298400014b7983 */ /* 0x001ea80000300800 */
[----:B------:R-:W3:Y:S01]  /*1e210*/  LDL R4, [R1+0x21c0] ;  /* 0x0021c00001047983 */ /* 0x000ee20000100800 */
[----:B------:R-:W-:-:S02]  /*1e220*/  LEA.HI.X.SX32 R5, R7, R12, 0x1, P6 ;  /* 0x0000000c07057211 */ /* 0x000fc400030f0eff */
[C---:B------:R-:W-:Y:S02]  /*1e230*/  ISETP.GT.U32.AND P5, PT, R15.reuse, R70, PT ;  /* 0x000000460f00720c */ /* 0x040fe40003fa4070 */
[----:B------:R-:W-:Y:S02]  /*1e240*/  ISETP.GT.U32.AND P3, PT, R15, R71, PT ;  /* 0x000000470f00720c */ /* 0x000fe40003f64070 */
[----:B--2---:R-:W-:Y:S02]  /*1e250*/  PRMT R75, RZ, 0x7610, R75 ;  /* 0x00007610ff4b7816 */ /* 0x004fe4000000004b */
[----:B---3--:R-:W-:Y:S01]  /*1e260*/  ISETP.GE.AND P6, PT, R4, RZ, PT ;  /* 0x000000ff0400720c */ /* 0x008fe20003fc6270 */
[----:B------:R-:W-:-:S05]  /*1e270*/  @P0 IMAD.MOV.U32 R4, RZ, RZ, R6 ;  /* 0x000000ffff040224 */ /* 0x000fca00078e0006 */
[----:B------:R0:W2:Y:S01]  /*1e280*/  @P0 LDG.E.U8 R75, desc[UR20][R4.64] ;  /* 0x00000014044b0981 */ /* 0x0000a2000c1e1100 */
[----:B------:R-:W-:Y:S01]  /*1e290*/  SEL R3, R14, R3, !P1 ;  /* 0x000000030e037207 */ /* 0x000fe20004800000 */
[--C-:B------:R-:W-:Y:S02]  /*1e2a0*/  @!P5 IMAD.IADD R70, R70, 0x1, -R15.reuse ;  /* 0x000000014646d824 */ /* 0x100fe400078e0a0f */
[----:B------:R1:W-:Y:S01]  /*1e2b0*/  STL [R1+0x11e8], R6 ;  /* 0x0011e80601007387 */ /* 0x0003e20000100800 */
[----:B------:R-:W-:Y:S02]  /*1e2c0*/  @!P3 IMAD.IADD R71, R71, 0x1, -R15 ;  /* 0x000000014747b824 */ /* 0x000fe400078e0a0f */
[----:B0-----:R-:W-:Y:S01]  /*1e2d0*/  IMAD R4, R3, UR13, RZ ;  /* 0x0000000d03047c24 */ /* 0x001fe2000f8e02ff */
[----:B------:R0:W-:Y:S01]  /*1e2e0*/  STL [R1+0x11e4], R5 ;  /* 0x0011e40501007387 */ /* 0x0001e20000100800 */
[----:B------:R-:W-:Y:S02]  /*1e2f0*/  IMAD.MOV.U32 R3, RZ, RZ, R71 ;  /* 0x000000ffff037224 */ /* 0x000fe400078e0047 */
[----:B------:R-:W-:Y:S01]  /*1e300*/  @!P4 IMAD.IADD R68, R68, 0x1, -R15 ;  /* 0x000000014444c824 */ /* 0x000fe200078e0a0f */
[----:B-1----:R-:W3:Y:S01]  /*1e310*/  LDL R6, [R1+0x21f0] ;  /* 0x0021f00001067983 */ /* 0x002ee20000100800 */
[----:B------:R-:W-:Y:S01]  /*1e320*/  PRMT R47, RZ, 0x7610, R47 ;  /* 0x00007610ff2f7816 */ /* 0x000fe2000000002f */
[----:B------:R-:W1:Y:S01]  /*1e330*/  LDCU UR13, c[0x0][0x3b0] ;  /* 0x00007600ff0d77ac */ /* 0x000e620008000800 */
[----:B0-----:R-:W-:-:S04]  /*1e340*/  IADD3 R5, P5, PT, R4, R13, RZ ;  /* 0x0000000d04057210 */ /* 0x001fc80007fbe0ff */
[----:B------:R-:W-:Y:S01]  /*1e350*/  LEA.HI.X.SX32 R71, R4, R12, 0x1, P5 ;  /* 0x0000000c04477211 */ /* 0x000fe200028f0eff */
[----:B--2---:R0:W-:Y:S04]  /*1e360*/  STL [R1+0x1b88], R75 ;  /* 0x001b884b01007387 */ /* 0x0041e80000100800 */
[----:B0-----:R-:W2:Y:S04]  /*1e370*/  LDL.LU R75, [R1+0x190] ;  /* 0x00019000014b7983 */ /* 0x001ea80000300800 */
[----:B------:R0:W-:Y:S04]  /*1e380*/  STL [R1+0x11f0], R5 ;  /* 0x0011f00501007387 */ /* 0x0001e80000100800 */
[----:B------:R-:W2:Y:S01]  /*1e390*/  LDL R4, [R1+0x21d8] ;  /* 0x0021d80001047983 */ /* 0x000ea20000100800 */
[C---:B------:R-:W-:Y:S01]  /*1e3a0*/  ISETP.GT.U32.AND P4, PT, R15.reuse, R68, PT ;  /* 0x000000440f00720c */ /* 0x040fe20003f84070 */
[----:B------:R-:W-:Y:S01]  /*1e3b0*/  @!P6 IMAD.MOV R3, RZ, RZ, -R3 ;  /* 0x000000ffff03e224 */ /* 0x000fe200078e0a03 */
[----:B------:R-:W-:-:S02]  /*1e3c0*/  ISETP.GT.U32.AND P5, PT, R15, R69, PT ;  /* 0x000000450f00720c */ /* 0x000fc40003fa4070 */
[----:B------:R-:W-:Y:S02]  /*1e3d0*/  ISETP.GT.U32.AND P3, PT, R15, R70, PT ;  /* 0x000000460f00720c */ /* 0x000fe40003f64070 */
[----:B------:R-:W-:-:S07]  /*1e3e0*/  SEL R3, R14, R3, !P1 ;  /* 0x000000030e037207 */ /* 0x000fce0004800000 */
[--C-:B------:R-:W-:Y:S02]  /*1e3f0*/  @!P4 IMAD.IADD R68, R68, 0x1, -R15.reuse ;  /* 0x000000014444c824 */ /* 0x100fe400078e0a0f */
[--C-:B------:R-:W-:Y:S02]  /*1e400*/  @!P5 IMAD.IADD R69, R69, 0x1, -R15.reuse ;  /* 0x000000014545d824 */ /* 0x100fe400078e0a0f */
[----:B------:R-:W-:Y:S01]  /*1e410*/  @!P3 IMAD.IADD R70, R70, 0x1, -R15 ;  /* 0x000000014646b824 */ /* 0x000fe200078e0a0f */
[----:B---3--:R-:W-:Y:S01]  /*1e420*/  ISETP.GE.AND P3, PT, R6, RZ, PT ;  /* 0x000000ff0600720c */ /* 0x008fe20003f66270 */
[----:B------:R3:W-:Y:S01]  /*1e430*/  STL [R1+0x11ec], R71 ;  /* 0x0011ec4701007387 */ /* 0x0007e20000100800 */
[----:B------:R-:W-:Y:S02]  /*1e440*/  PRMT R7, RZ, 0x7610, R7 ;  /* 0x00007610ff077816 */ /* 0x000fe40000000007 */
[----:B--2---:R-:W-:Y:S01]  /*1e450*/  ISETP.GE.AND P4, PT, R4, RZ, PT ;  /* 0x000000ff0400720c */ /* 0x004fe20003f86270 */
[----:B------:R-:W-:-:S02]  /*1e460*/  @P0 IMAD.MOV.U32 R4, RZ, RZ, R5 ;  /* 0x000000ffff040224 */ /* 0x000fc400078e0005 */
[----:B0-----:R-:W-:Y:S02]  /*1e470*/  @P0 IMAD.MOV.U32 R5, RZ, RZ, R71 ;  /* 0x000000ffff050224 */ /* 0x001fe400078e0047 */
[----:B---3--:R-:W2:Y:S04]  /*1e480*/  LDL R71, [R1+0x2208] ;  /* 0x0022080001477983 */ /* 0x008ea80000100800 */
[----:B------:R0:W3:Y:S02]  /*1e490*/  @P0 LDG.E.U8 R47, desc[UR20][R4.64] ;  /* 0x00000014042f0981 */ /* 0x0000e4000c1e1100 */
[----:B0-----:R-:W-:Y:S01]  /*1e4a0*/  IMAD R5, R3, UR5, RZ ;  /* 0x0000000503057c24 */ /* 0x001fe2000f8e02ff */
[----:B------:R-:W-:Y:S01]  /*1e4b0*/  PRMT R53, RZ, 0x7610, R53 ;  /* 0x00007610ff357816 */ /* 0x000fe20000000035 */
[----:B------:R-:W-:Y:S01]  /*1e4c0*/  IMAD.MOV.U32 R4, RZ, RZ, R68 ;  /* 0x000000ffff047224 */ /* 0x000fe200078e0044 */
[----:B----4-:R-:W-:Y:S01]  /*1e4d0*/  ISETP.GT.U32.AND P6, PT, R15, R73, PT ;  /* 0x000000490f00720c */ /* 0x010fe20003fc4070 */
[----:B------:R-:W-:Y:S01]  /*1e4e0*/  IMAD.MOV.U32 R3, RZ, RZ, R70 ;  /* 0x000000ffff037224 */ /* 0x000fe200078e0046 */
[C---:B------:R-:W-:Y:S01]  /*1e4f0*/  IADD3 R68, P5, PT, R5.reuse, R13, RZ ;  /* 0x0000000d05447210 */ /* 0x040fe20007fbe0ff */
[----:B------:R-:W-:Y:S01]  /*1e500*/  @!P4 IMAD.MOV R4, RZ, RZ, -R4 ;  /* 0x000000ffff04c224 */ /* 0x000fe200078e0a04 */
[----:B------:R-:W-:Y:S01]  /*1e510*/  PRMT R64, RZ, 0x7610, R64 ;  /* 0x00007610ff407816 */ /* 0x000fe20000000040 */
[----:B------:R-:W0:Y:S01]  /*1e520*/  LDCU UR5, c[0x0][0x3b0] ;  /* 0x00007600ff0577ac */ /* 0x000e220008000800 */
[----:B------:R-:W-:-:S02]  /*1e530*/  LEA.HI.X.SX32 R5, R5, R12, 0x1, P5 ;  /* 0x0000000c05057211 */ /* 0x000fc400028f0eff */
[----:B------:R-:W-:Y:S01]  /*1e540*/  SEL R6, R14, R4, !P1 ;  /* 0x000000040e067207 */ /* 0x000fe20004800000 */
[----:B------:R-:W-:-:S05]  /*1e550*/  @P0 IMAD.MOV.U32 R4, RZ, RZ, R68 ;  /* 0x000000ffff040224 */ /* 0x000fca00078e0044 */
[----:B------:R4:W3:Y:S01]  /*1e560*/  @P0 LDG.E.U8 R7, desc[UR20][R4.64] ;  /* 0x0000001404070981 */ /* 0x0008e2000c1e1100 */
[----:B------:R-:W-:Y:S01]  /*1e570*/  ISETP.GT.U32.AND P5, PT, R15, R69, PT ;  /* 0x000000450f00720c */ /* 0x000fe20003fa4070 */
[----:B------:R-:W-:Y:S01]  /*1e580*/  IMAD R6, R6, UR6, RZ ;  /* 0x0000000606067c24 */ /* 0x000fe2000f8e02ff */
[----:B------:R-:W0:Y:S01]  /*1e590*/  LDCU UR6, c[0x0][0x3b0] ;  /* 0x00007600ff0677ac */ /* 0x000e220008000800 */
[----:B------:R-:W-:-:S10]  /*1e5a0*/  @!P3 IMAD.MOV R3, RZ, RZ, -R3 ;  /* 0x000000ffff03b224 */ /* 0x000fd400078e0a03 */
[----:B------:R-:W-:Y:S01]  /*1e5b0*/  @!P5 IMAD.IADD R69, R69, 0x1, -R15 ;  /* 0x000000014545d824 */ /* 0x000fe200078e0a0f */
[C---:B----4-:R-:W-:Y:S02]  /*1e5c0*/  IADD3 R4, P5, PT, R6.reuse, R13, RZ ;  /* 0x0000000d06047210 */ /* 0x050fe40007fbe0ff */
[----:B--2---:R-:W-:Y:S01]  /*1e5d0*/  ISETP.GE.AND P3, PT, R71, RZ, PT ;  /* 0x000000ff4700720c */ /* 0x004fe20003f66270 */
[----:B---3--:R2:W-:Y:S04]  /*1e5e0*/  STL [R1+0x1b84], R47 ;  /* 0x001b842f01007387 */ /* 0x0085e80000100800 */
[----:B--2---:R-:W2:Y:S04]  /*1e5f0*/  LDL.LU R47, [R1+0x198] ;  /* 0x00019800012f7983 */ /* 0x004ea80000300800 */
[----:B------:R-:W-:Y:S04]  /*1e600*/  STL [R1+0x11f8], R68 ;  /* 0x0011f84401007387 */ /* 0x000fe80000100800 */
[----:B------:R3:W-:Y:S04]  /*1e610*/  STL [R1+0x11f4], R5 ;  /* 0x0011f40501007387 */ /* 0x0007e80000100800 */
[----:B------:R-:W4:Y:S04]  /*1e620*/  LDL R71, [R1+0x21d4] ;  /* 0x0021d40001477983 */ /* 0x000f280000100800 */
[----:B------:R-:W2:Y:S01]  /*1e630*/  LDL.LU R70, [R1+0x1a4] ;  /* 0x0001a40001467983 */ /* 0x000ea20000300800 */
[----:B---3--:R-:W-:-:S03]  /*1e640*/  LEA.HI.X.SX32 R5, R6, R12, 0x1, P5 ;  /* 0x0000000c06057211 */ /* 0x008fc600028f0eff */
[----:B------:R-:W3:Y:S04]  /*1e650*/  LDL.LU R68, [R1+0x1a0] ;  /* 0x0001a00001447983 */ /* 0x000ee80000300800 */
[----:B------:R0:W-:Y:S04]  /*1e660*/  STL [R1+0x1b80], R7 ;  /* 0x001b800701007387 */ /* 0x0001e80000100800 */
[----:B------:R0:W-:Y:S04]  /*1e670*/  STL [R1+0x1200], R4 ;  /* 0x0012000401007387 */ /* 0x0001e80000100800 */
[----:B------:R-:W2:Y:S04]  /*1e680*/  LDL R6, [R1+0x21bc] ;  /* 0x0021bc0001067983 */ /* 0x000ea80000100800 */
[----:B------:R0:W3:Y:S01]  /*1e690*/  @P0 LDG.E.U8 R53, desc[UR20][R4.64] ;  /* 0x0000001404350981 */ /* 0x0000e2000c1e1100 */
[----:B------:R-:W-:Y:S01]  /*1e6a0*/  @!P6 IMAD.IADD R73, R73, 0x1, -R15 ;  /* 0x000000014949e824 */ /* 0x000fe200078e0a0f */
[----:B------:R-:W-:-:S02]  /*1e6b0*/  ISETP.GT.U32.AND P6, PT, R15, R75, PT ;  /* 0x0000004b0f00720c */ /* 0x000fc40003fc4070 */
[----:B------:R-:W-:-:S05]  /*1e6c0*/  SEL R3, R14, R3, !P1 ;  /* 0x000000030e037207 */ /* 0x000fca0004800000 */
[----:B-1----:R-:W-:Y:S01]  /*1e6d0*/  IMAD R3, R3, UR13, RZ ;  /* 0x0000000d03037c24 */ /* 0x002fe2000f8e02ff */
[----:B------:R-:W-:Y:S01]  /*1e6e0*/  ISETP.GT.U32.AND P4, PT, R15, R73, PT ;  /* 0x000000490f00720c */ /* 0x000fe20003f84070 */
[----:B------:R-:W1:Y:S04]  /*1e6f0*/  LDCU UR13, c[0x0][0x3b0] ;  /* 0x00007600ff0d77ac */ /* 0x000e680008000800 */
[----:B------:R-:W-:Y:S01]  /*1e700*/  @!P6 IMAD.IADD R75, R75, 0x1, -R15 ;  /* 0x000000014b4be824 */ /* 0x000fe200078e0a0f */
[----:B0-----:R-:W-:-:S04]  /*1e710*/  IADD3 R7, P6, PT, R3, R13, RZ ;  /* 0x0000000d03077210 */ /* 0x001fc80007fde0ff */
[----:B------:R-:W-:Y:S01]  /*1e720*/  LEA.HI.X.SX32 R3, R3, R12, 0x1, P6 ;  /* 0x0000000c03037211 */ /* 0x000fe200030f0eff */
[----:B------:R0:W-:Y:S02]  /*1e730*/  STL [R1+0x1208], R7 ;  /* 0x0012080701007387 */ /* 0x0001e40000100800 */
[----:B------:R-:W-:Y:S02]  /*1e740*/  @!P4 IMAD.IADD R73, R73, 0x1, -R15 ;  /* 0x000000014949c824 */ /* 0x000fe400078e0a0f */
[----:B------:R-:W-:Y:S02]  /*1e750*/  STL [R1+0x11fc], R5 ;  /* 0x0011fc0501007387 */ /* 0x000fe40000100800 */
[----:B------:R-:W-:Y:S01]  /*1e760*/  IMAD.MOV.U32 R4, RZ, RZ, R73 ;  /* 0x000000ffff047224 */ /* 0x000fe200078e0049 */
[----:B--2---:R-:W-:Y:S01]  /*1e770*/  ISETP.GE.AND P5, PT, R6, RZ, PT ;  /* 0x000000ff0600720c */ /* 0x004fe20003fa6270 */
[----:B------:R-:W-:Y:S02]  /*1e780*/  @P0 IMAD.MOV.U32 R6, RZ, RZ, R7 ;  /* 0x000000ffff060224 */ /* 0x000fe400078e0007 */
[----:B0-----:R-:W-:Y:S01]  /*1e790*/  @P0 IMAD.MOV.U32 R7, RZ, RZ, R3 ;  /* 0x000000ffff070224 */ /* 0x001fe200078e0003 */
[----:B---3--:R0:W-:Y:S04]  /*1e7a0*/  STL [R1+0x1b7c], R53 ;  /* 0x001b7c3501007387 */ /* 0x0081e80000100800 */
[----:B------:R2:W3:Y:S04]  /*1e7b0*/  @P0 LDG.E.U8 R64, desc[UR20][R6.64] ;  /* 0x0000001406400981 */ /* 0x0004e8000c1e1100 */
[----:B0-----:R-:W3:Y:S04]  /*1e7c0*/  LDL.LU R53, [R1+0x2980] ;  /* 0x0029800001357983 */ /* 0x001ee80000300800 */
[----:B------:R0:W-:Y:S04]  /*1e7d0*/  STL [R1+0x1204], R3 ;  /* 0x0012040301007387 */ /* 0x0001e80000100800 */
[----:B------:R-:W3:Y:S01]  /*1e7e0*/  LDL.LU R73, [R1+0x297c] ;  /* 0x00297c0001497983 */ /* 0x000ee20000300800 */
[----:B0-----:R-:W-:-:S03]  /*1e7f0*/  IMAD.MOV.U32 R3, RZ, RZ, R69 ;  /* 0x000000ffff037224 */ /* 0x001fc600078e0045 */
[----:B------:R-:W3:Y:S01]  /*1e800*/  LDL R69, [R1+0x21ec] ;  /* 0x0021ec0001457983 */ /* 0x000ee20000100800 */
[C---:B------:R-:W-:Y:S02]  /*1e810*/  ISETP.GT.U32.AND P4, PT, R15.reuse, R47, PT ;  /* 0x0000002f0f00720c */ /* 0x040fe40003f84070 */
[----:B------:R-:W-:Y:S01]  /*1e820*/  ISETP.GT.U32.AND P6, PT, R15, R75, PT ;  /* 0x0000004b0f00720c */ /* 0x000fe20003fc4070 */
[----:B------:R-:W-:Y:S02]  /*1e830*/  @!P3 IMAD.MOV R4, RZ, RZ, -R4 ;  /* 0x000000ffff04b224 */ /* 0x000fe400078e0a04 */
[----:B------:R-:W-:-:S08]  /*1e840*/  @!P5 IMAD.MOV R3, RZ, RZ, -R3 ;  /* 0x000000ffff03d224 */ /* 0x000fd000078e0a03 */
[----:B------:R-:W-:Y:S01]  /*1e850*/  @!P4 IMAD.IADD R47, R47, 0x1, -R15 ;  /* 0x000000012f2fc824 */ /* 0x000fe200078e0a0f */
[----:B----4-:R-:W-:-:S04]  /*1e860*/  ISETP.GE.AND P4, PT, R71, RZ, PT ;  /* 0x000000ff4700720c */ /* 0x010fc80003f86270 */
[----:B------:R-:W-:Y:S01]  /*1e870*/  ISETP.GT.U32.AND P3, PT, R15, R47, PT ;  /* 0x0000002f0f00720c */ /* 0x000fe20003f64070 */
[----:B------:R-:W-:Y:S01]  /*1e880*/  @!P6 IMAD.IADD R75, R75, 0x1, -R15 ;  /* 0x000000014b4be824 */ /* 0x000fe200078e0a0f */
[C---:B------:R-:W-:Y:S02]  /*1e890*/  SEL R5, R14.reuse, R4, !P1 ;  /* 0x000000040e057207 */ /* 0x040fe40004800000 */
[----:B------:R-:W-:Y:S01]  /*1e8a0*/  SEL R4, R14, R3, !P1 ;  /* 0x000000030e047207 */ /* 0x000fe20004800000 */
[----:B------:R-:W-:Y:S02]  /*1e8b0*/  IMAD.MOV.U32 R3, RZ, RZ, R75 ;  /* 0x000000ffff037224 */ /* 0x000fe400078e004b */
[----:B------:R-:W-:Y:S01]  /*1e8c0*/  IMAD R5, R5, UR5, RZ ;  /* 0x0000000505057c24 */ /* 0x000fe2000f8e02ff */
[----:B------:R-:W4:Y:S01]  /*1e8d0*/  LDL.LU R75, [R1+0x19c] ;  /* 0x00019c00014b7983 */ /* 0x000f220000300800 */
[----:B------:R-:W-:-:S04]  /*1e8e0*/  IMAD R4, R4, UR6, RZ ;  /* 0x0000000604047c24 */ /* 0x000fc8000f8e02ff */
[----:B------:R-:W-:Y:S02]  /*1e8f0*/  @!P3 IMAD.IADD R47, R47, 0x1, -R15 ;  /* 0x000000012f2fb824 */ /* 0x000fe400078e0a0f */
[----:B------:R-:W-:Y:S01]  /*1e900*/  @!P4 IMAD.MOV R3, RZ, RZ, -R3 ;  /* 0x000000ffff03c224 */ /* 0x000fe200078e0a03 */
[C---:B------:R-:W-:Y:S01]  /*1e910*/  IADD3 R71, P4, PT, R5.reuse, R13, RZ ;  /* 0x0000000d05477210 */ /* 0x040fe20007f9e0ff */
[----:B------:R-:W0:Y:S01]  /*1e920*/  LDCU UR5, c[0x0][0x3b0] ;  /* 0x00007600ff0577ac */ /* 0x000e220008000800 */
[----:B--2---:R-:W-:Y:S02]  /*1e930*/  SHF.R.S32.HI R6, RZ, 0x1f, R4 ;  /* 0x0000001fff067819 */ /* 0x004fe40000011404 */
[----:B------:R-:W-:Y:S01]  /*1e940*/  LEA.HI.X.SX32 R5, R5, R12, 0x1, P4 ;  /* 0x0000000c05057211 */ /* 0x000fe200020f0eff */
[----:B------:R-:W2:Y:S01]  /*1e950*/  LDCU UR6, c[0x0][0x3b0] ;  /* 0x00007600ff0677ac */ /* 0x000ea20008000800 */
[----:B------:R-:W-:Y:S01]  /*1e960*/  SEL R3, R14, R3, !P1 ;  /* 0x000000030e037207 */ /* 0x000fe20004800000 */
[----:B---3--:R3:W-:Y:S02]  /*1e970*/  STL [R1+0x1b78], R64 ;  /* 0x001b784001007387 */ /* 0x0087e40000100800 */
[----:B---3--:R-:W-:Y:S01]  /*1e980*/  IADD3 R64, P3, PT, R4, R13, RZ ;  /* 0x0000000d04407210 */ /* 0x008fe20007f7e0ff */
[----:B------:R-:W-:Y:S01]  /*1e990*/  IMAD.MOV.U32 R4, RZ, RZ, R47 ;  /* 0x000000ffff047224 */ /* 0x000fe200078e002f */
[----:B------:R-:W-:Y:S01]  /*1e9a0*/  PRMT R53, RZ, 0x7610, R53 ;  /* 0x00007610ff357816 */ /* 0x000fe20000000035 */
[----:B------:R-:W3:Y:S01]  /*1e9b0*/  LDL.LU R47, [R1+0x2978] ;  /* 0x00297800012f7983 */ /* 0x000ee20000300800 */
[----:B------:R-:W-:Y:S01]  /*1e9c0*/  ISETP.GE.AND P4, PT, R69, RZ, PT ;  /* 0x000000ff4500720c */ /* 0x000fe20003f86270 */
[----:B------:R-:W-:-:S02]  /*1e9d0*/  IMAD.X R69, R6, 0x1, R12, P3 ;  /* 0x0000000106457824 */ /* 0x000fc400018e060c */
[----:B------:R-:W-:Y:S02]  /*1e9e0*/  IMAD.MOV.U32 R6, RZ, RZ, R4 ;  /* 0x000000ffff067224 */ /* 0x000fe400078e0004 */
[----:B------:R-:W-:Y:S01]  /*1e9f0*/  @P0 IMAD.MOV.U32 R4, RZ, RZ, R71 ;  /* 0x000000ffff040224 */ /* 0x000fe200078e0047 */
[----:B------:R0:W-:Y:S04]  /*1ea00*/  STL [R1+0x1210], R71 ;  /* 0x0012104701007387 */ /* 0x0001e80000100800 */
[----:B------:R-:W-:Y:S04]  /*1ea10*/  STL [R1+0x1218], R64 ;  /* 0x0012184001007387 */ /* 0x000fe80000100800 */
[----:B------:R1:W-:Y:S04]  /*1ea20*/  STL [R1+0x120c], R5 ;  /* 0x00120c0501007387 */ /* 0x0003e80000100800 */
[----:B------:R1:W2:Y:S01]  /*1ea30*/  @P0 LDG.E.U8 R53, desc[UR20][R4.64] ;  /* 0x0000001404350981 */ /* 0x0002a2000c1e1100 */
[----:B------:R-:W-:-:S02]  /*1ea40*/  PRMT R73, RZ, 0x7610, R73 ;  /* 0x00007610ff497816 */ /* 0x000fc40000000049 */
[----:B------:R-:W-:Y:S01]  /*1ea50*/  ISETP.GT.U32.AND P6, PT, R15, R70, PT ;  /* 0x000000460f00720c */ /* 0x000fe20003fc4070 */
[----:B0-----:R-:W3:Y:S01]  /*1ea60*/  LDL R71, [R1+0x2204] ;  /* 0x0022040001477983 */ /* 0x001ee20000100800 */
[----:B-1----:R-:W-:Y:S02]  /*1ea70*/  IMAD.MOV.U32 R5, RZ, RZ, R6 ;  /* 0x000000ffff057224 */ /* 0x002fe400078e0006 */
[----:B------:R-:W-:Y:S02]  /*1ea80*/  IMAD R6, R3, UR13, RZ ;  /* 0x0000000d03067c24 */ /* 0x000fe4000f8e02ff */
[----:B------:R-:W-:-:S07]  /*1ea90*/  @P0 IMAD.MOV.U32 R4, RZ, RZ, R64 ;  /* 0x000000ffff040224 */ /* 0x000fce00078e0040 */
[----:B------:R-:W-:Y:S01]  /*1eaa0*/  @!P6 IMAD.IADD R70, R70, 0x1, -R15 ;  /* 0x000000014646e824 */ /* 0x000fe200078e0a0f */
[----:B------:R-:W-:Y:S01]  /*1eab0*/  STL [R1+0x1214], R69 ;  /* 0x0012144501007387 */ /* 0x000fe20000100800 */
[----:B------:R-:W-:Y:S01]  /*1eac0*/  IMAD.MOV.U32 R3, RZ, RZ, R5 ;  /* 0x000000ffff037224 */ /* 0x000fe200078e0005 */
[----:B------:R-:W-:Y:S01]  /*1ead0*/  PRMT R7, RZ, 0x7610, R7 ;  /* 0x00007610ff077816 */ /* 0x000fe20000000007 */
[----:B------:R-:W-:Y:S01]  /*1eae0*/  @P0 IMAD.MOV.U32 R5, RZ, RZ, R69 ;  /* 0x000000ffff050224 */ /* 0x000fe200078e0045 */
[----:B------:R-:W-:Y:S01]  /*1eaf0*/  ISETP.GT.U32.AND P5, PT, R15, R68, PT ;  /* 0x000000440f00720c */ /* 0x000fe20003fa4070 */
[----:B------:R-:W0:Y:S03]  /*1eb00*/  LDCU UR13, c[0x0][0x3b0] ;  /* 0x00007600ff0d77ac */ /* 0x000e260008000800 */
[----:B------:R1:W3:Y:S02]  /*1eb10*/  @P0 LDG.E.U8 R73, desc[UR20][R4.64] ;  /* 0x0000001404490981 */ /* 0x0002e4000c1e1100 */
[----:B-1----:R-:W-:-:S02]  /*1eb20*/  SHF.R.S32.HI R4, RZ, 0x1f, R6 ;  /* 0x0000001fff047819 */ /* 0x002fc40000011406 */
[----:B------:R-:W-:-:S05]  /*1eb30*/  IADD3 R5, P6, PT, R6, R13, RZ ;  /* 0x0000000d06057210 */ /* 0x000fca0007fde0ff */
[----:B------:R-:W-:Y:S01]  /*1eb40*/  IMAD.X R4, R4, 0x1, R12, P6 ;  /* 0x0000000104047824 */ /* 0x000fe200030e060c */
[----:B--2---:R1:W-:Y:S04]  /*1eb50*/  STL [R1+0x16d8], R53 ;  /* 0x0016d83501007387 */ /* 0x0043e80000100800 */
[----:B-1----:R-:W2:Y:S04]  /*1eb60*/  LDL.LU R53, [R1+0x2974] ;  /* 0x0029740001357983 */ /* 0x002ea80000300800 */
[----:B------:R-:W2:Y:S04]  /*1eb70*/  LDL R64, [R1+0x2218] ;  /* 0x0022180001407983 */ /* 0x000ea80000100800 */
[----:B------:R-:W2:Y:S04]  /*1eb80*/  LDL.LU R69, [R1+0x1ac] ;  /* 0x0001ac0001457983 */ /* 0x000ea80000300800 */
[----:B---3--:R1:W-:Y:S04]  /*1eb90*/  STL [R1+0x1b74], R73 ;  /* 0x001b744901007387 */ /* 0x0083e80000100800 */
[----:B-1----:R-:W3:Y:S04]  /*1eba0*/  LDL.LU R73, [R1+0x1a8] ;  /* 0x0001a80001497983 */ /* 0x002ee80000300800 */
[----:B------:R1:W-:Y:S04]  /*1ebb0*/  STL [R1+0x1220], R5 ;  /* 0x0012200501007387 */ /* 0x0003e80000100800 */
[----:B------:R0:W-:Y:S01]  /*1ebc0*/  STL [R1+0x121c], R4 ;  /* 0x00121c0401007387 */ /* 0x0001e20000100800 */
[----:B-1----:R-:W-:-:S04]  /*1ebd0*/  @P0 LOP3.LUT R5, R5, R4, RZ, 0x3c, !PT ;  /* 0x0000000405050212 */ /* 0x002fc800078e3cff */
[----:B0-----:R-:W-:-:S04]  /*1ebe0*/  @P0 LOP3.LUT R4, R5, R4, RZ, 0x3c, !PT ;  /* 0x0000000405040212 */ /* 0x001fc800078e3cff */
[----:B------:R-:W-:-:S05]  /*1ebf0*/  @P0 LOP3.LUT R5, R5, R4, RZ, 0x3c, !PT ;  /* 0x0000000405050212 */ /* 0x000fca00078e3cff */
[----:B------:R0:W2:Y:S01]  /*1ec00*/  @P0 LDG.E.U8 R7, desc[UR20][R4.64] ;  /* 0x0000001404070981 */ /* 0x0000a2000c1e1100 */
[----:B------:R-:W-:Y:S02]  /*1ec10*/  @!P5 IMAD.IADD R68, R68, 0x1, -R15 ;  /* 0x000000014444d824 */ /* 0x000fe400078e0a0f */
[----:B------:R-:W-:-:S03]  /*1ec20*/  @!P4 IMAD.MOV R3, RZ, RZ, -R3 ;  /* 0x000000ffff03c224 */ /* 0x000fc600078e0a03 */
        /* <DEDUP_REMOVED lines=13> */
[----:B------:R-:W3:Y:S01]  /*1ed00*/  LDL.LU R70, [R1+0x1b4] ;  /* 0x0001b40001467983 */ /* 0x000ee20000300800 */
[----:B------:R-:W-:-:S03]  /*1ed10*/  PRMT R46, RZ, 0x7610, R46 ;  /* 0x00007610ff2e7816 */ /* 0x000fc6000000002e */
[----:B------:R-:W-:Y:S04]  /*1ed20*/  STL [R1+0x1228], R6 ;  /* 0x0012280601007387 */ /* 0x000fe80000100800 */
[----:B------:R-:W-:Y:S04]  /*1ed30*/  STL [R1+0x1224], R5 ;  /* 0x0012240501007387 */ /* 0x000fe80000100800 */
[----:B--2---:R0:W-:Y:S02]  /*1ed40*/  STL [R1+0x1b6c], R7 ;  /* 0x001b6c0701007387 */ /* 0x0041e40000100800 */
[----:B0-----:R-:W-:-:S05]  /*1ed50*/  @P0 IMAD.MOV.U32 R7, RZ, RZ, R5 ;  /* 0x000000ffff070224 */ /* 0x001fca00078e0005 */
[----:B------:R0:W2:Y:S01]  /*1ed60*/  @P0 LDG.E.U8 R46, desc[UR20][R6.64] ;  /* 0x00000014062e0981 */ /* 0x0000a2000c1e1100 */
[----:B----4-:R-:W-:Y:S02]  /*1ed70*/  ISETP.GT.U32.AND P6, PT, R15, R75, PT ;  /* 0x0000004b0f00720c */ /* 0x010fe40003fc4070 */
[----:B------:R-:W-:Y:S01]  /*1ed80*/  ISETP.GE.AND P5, PT, R64, RZ, PT ;  /* 0x000000ff4000720c */ /* 0x000fe20003fa6270 */
[----:B------:R-:W-:Y:S02]  /*1ed90*/  IMAD.MOV.U32 R3, RZ, RZ, R68 ;  /* 0x000000ffff037224 */ /* 0x000fe400078e0044 */
[----:B------:R-:W-:Y:S01]  /*1eda0*/  @!P4 IMAD.MOV R4, RZ, RZ, -R4 ;  /* 0x000000ffff04c224 */ /* 0x000fe200078e0a04 */
[----:B------:R-:W4:Y:S07]  /*1edb0*/  LDL.LU R68, [R1+0x1b8] ;  /* 0x0001b80001447983 */ /* 0x000f2e0000300800 */
[----:B------:R-:W-:Y:S01]  /*1edc0*/  @!P6 IMAD.IADD R75, R75, 0x1, -R15 ;  /* 0x000000014b4be824 */ /* 0x000fe200078e0a0f */
[C---:B---3--:R-:W-:Y:S01]  /*1edd0*/  ISETP.GT.U32.AND P6, PT, R15.reuse, R73, PT ;  /* 0x000000490f00720c */ /* 0x048fe20003fc4070 */
        /* <DEDUP_REMOVED lines=12> */
[----:B------:R-:W-:Y:S01]  /*1eea0*/  PRMT R53, RZ, 0x7610, R53 ;  /* 0x00007610ff357816 */ /* 0x000fe20000000035 */
        /* <DEDUP_REMOVED lines=16> */
[----:B0-----:R-:W4:Y:S01]  /*1efb0*/  LDL.LU R46, [R1+0x2970] ;  /* 0x00297000012e7983 */ /* 0x001f220000300800 */
[----:B-1----:R-:W-:-:S02]  /*1efc0*/  @P0 IMAD.MOV.U32 R4, RZ, RZ, R6 ;  /* 0x000000ffff040224 */ /* 0x002fc400078e0006 */
[----:B------:R-:W-:-:S05]  /*1efd0*/  @P0 IMAD.MOV.U32 R5, RZ, RZ, R64 ;  /* 0x000000ffff050224 */ /* 0x000fca00078e0040 */
        /* <DEDUP_REMOVED lines=17> */
[----:B------:R-:W-:Y:S01]  /*1f0f0*/  @!P3 IMAD.IADD R69, R69, 0x1, -R15 ;  /* 0x000000014545b824 */ /* 0x000fe200078e0a0f */
[----:B------:R-:W-:Y:S01]  /*1f100*/  ISETP.GE.AND P3, PT, R71, RZ, PT ;  /* 0x000000ff4700720c */ /* 0x000fe20003f66270 */
[----:B------:R-:W-:Y:S01]  /*1f110*/  @P0 IMAD.MOV.U32 R7, RZ, RZ, R5 ;  /* 0x000000ffff070224 */ /* 0x000fe200078e0005 */
[----:B--2---:R0:W-:Y:S01]  /*1f120*/  STL [R1+0x1b64], R53 ;  /* 0x001b643501007387 */ /* 0x0041e20000100800 */
[----:B----4-:R-:W-:-:S03]  /*1f130*/  PRMT R46, RZ, 0x7610, R46 ;  /* 0x00007610ff2e7816 */ /* 0x010fc6000000002e */
[----:B0-----:R-:W2:Y:S04]  /*1f140*/  LDL.LU R53, [R1+0x296c] ;  /* 0x00296c0001357983 */ /* 0x001ea80000300800 */
[----:B------:R-:W3:Y:S04]  /*1f150*/  LDL.LU R64, [R1+0x2968] ;  /* 0x0029680001407983 */ /* 0x000ee80000300800 */
[----:B------:R0:W-:Y:S04]  /*1f160*/  STL [R1+0x1b60], R47 ;  /* 0x001b602f01007387 */ /* 0x0001e80000100800 */
[----:B------:R4:W3:Y:S04]  /*1f170*/  @P0 LDG.E.U8 R46, desc[UR20][R6.64] ;  /* 0x00000014062e0981 */ /* 0x0008e8000c1e1100 */
[----:B0-----:R-:W3:Y:S04]  /*1f180*/  LDL.LU R47, [R1+0x1bc] ;  /* 0x0001bc00012f7983 */ /* 0x001ee80000300800 */
[----:B------:R-:W3:Y:S01]  /*1f190*/  LDL R71, [R1+0x2214] ;  /* 0x0022140001477983 */ /* 0x000ee20000100800 */
[----:B------:R-:W-:Y:S01]  /*1f1a0*/  ISETP.GT.U32.AND P6, PT, R15, R68, PT ;  /* 0x000000440f00720c */ /* 0x000fe20003fc4070 */
[----:B------:R-:W-:-:S02]  /*1f1b0*/  IMAD.MOV.U32 R4, RZ, RZ, R69 ;  /* 0x000000ffff047224 */ /* 0x000fc400078e0045 */
[----:B------:R-:W-:Y:S02]  /*1f1c0*/  IMAD.MOV.U32 R3, RZ, RZ, R73 ;  /* 0x000000ffff037224 */ /* 0x000fe400078e0049 */
[----:B------:R-:W-:Y:S01]  /*1f1d0*/  @!P3 IMAD.MOV R4, RZ, RZ, -R4 ;  /* 0x000000ffff04b224 */ /* 0x000fe200078e0a04 */
[----:B------:R-:W-:Y:S01]  /*1f1e0*/  ISETP.GT.U32.AND P3, PT, R15, R75, PT ;  /* 0x0000004b0f00720c */ /* 0x000fe20003f64070 */
[----:B------:R-:W-:-:S06]  /*1f1f0*/  @!P4 IMAD.MOV R3, RZ, RZ, -R3 ;  /* 0x000000ffff03c224 */ /* 0x000fcc00078e0a03 */
[----:B------:R-:W-:Y:S01]  /*1f200*/  @!P6 IMAD.IADD R68, R68, 0x1, -R15 ;  /* 0x000000014444e824 */ /* 0x000fe200078e0a0f */
[----:B------:R-:W-:-:S04]  /*1f210*/  SEL R4, R14, R4, !P1 ;  /* 0x000000040e047207 */ /* 0x000fc80004800000 */
[C---:B------:R-:W-:Y:S02]  /*1f220*/  ISETP.GT.U32.AND P6, PT, R15.reuse, R68, PT ;  /* 0x000000440f00720c */ /* 0x040fe40003fc4070 */
[----:B------:R-:W-:Y:S01]  /*1f230*/  SEL R3, R14, R3, !P1 ;  /* 0x000000030e037207 */ /* 0x000fe20004800000 */
[----:B------:R4:W-:Y:S01]  /*1f240*/  STL [R1+0x1240], R6 ;  /* 0x0012400601007387 */ /* 0x0009e20000100800 */
[----:B------:R-:W-:Y:S01]  /*1f250*/  IMAD R4, R4, UR5, RZ ;  /* 0x0000000504047c24 */ /* 0x000fe2000f8e02ff */
[----:B------:R-:W-:Y:S01]  /*1f260*/  ISETP.GT.U32.AND P5, PT, R15, R70, PT ;  /* 0x000000460f00720c */ /* 0x000fe20003fa4070 */
[--C-:B------:R-:W-:Y:S01]  /*1f270*/  @!P3 IMAD.IADD R75, R75, 0x1, -R15.reuse ;  /* 0x000000014b4bb824 */ /* 0x100fe200078e0a0f */
[----:B------:R0:W-:Y:S01]  /*1f280*/  STL [R1+0x123c], R5 ;  /* 0x00123c0501007387 */ /* 0x0001e20000100800 */
[----:B------:R-:W-:Y:S01]  /*1f290*/  IMAD R3, R3, UR6, RZ ;  /* 0x0000000603037c24 */ /* 0x000fe2000f8e02ff */
[----:B------:R-:W1:Y:S04]  /*1f2a0*/  LDCU UR5, c[0x0][0x3b0] ;  /* 0x00007600ff0577ac */ /* 0x000e680008000800 */
[----:B------:R-:W-:Y:S01]  /*1f2b0*/  @!P6 IMAD.IADD R68, R68, 0x1, -R15 ;  /* 0x000000014444e824 */ /* 0x000fe200078e0a0f */
[----:B----4-:R-:W-:Y:S01]  /*1f2c0*/  IADD3 R6, P3, PT, R3, R13, RZ ;  /* 0x0000000d03067210 */ /* 0x010fe20007f7e0ff */
[----:B------:R-:W4:Y:S01]  /*1f2d0*/  LDCU UR6, c[0x0][0x3b0] ;  /* 0x00007600ff0677ac */ /* 0x000f220008000800 */
[----:B0-----:R-:W-:-:S02]  /*1f2e0*/  SHF.R.S32.HI R5, RZ, 0x1f, R4 ;  /* 0x0000001fff057819 */ /* 0x001fc40000011404 */
[----:B--2---:R-:W-:Y:S02]  /*1f2f0*/  PRMT R53, RZ, 0x7610, R53 ;  /* 0x00007610ff357816 */ /* 0x004fe40000000035 */
[----:B---3--:R-:W-:Y:S02]  /*1f300*/  ISETP.GE.AND P4, PT, R71, RZ, PT ;  /* 0x000000ff4700720c */ /* 0x008fe40003f86270 */
[----:B------:R-:W2:Y:S04]  /*1f310*/  LDL R71, [R1+0x21e4] ;  /* 0x0021e40001477983 */ /* 0x000ea80000100800 */
[----:B------:R-:W3:Y:S04]  /*1f320*/  LDL.LU R73, [R1+0x1c4] ;  /* 0x0001c40001497983 */ /* 0x000ee80000300800 */
[----:B------:R-:W2:Y:S04]  /*1f330*/  LDL.LU R69, [R1+0x1c0] ;  /* 0x0001c00001457983 */ /* 0x000ea80000300800 */
[----:B------:R0:W-:Y:S02]  /*1f340*/  STL [R1+0x1b5c], R46 ;  /* 0x001b5c2e01007387 */ /* 0x0001e40000100800 */
[----:B0-----:R-:W-:-:S02]  /*1f350*/  IADD3 R46, P6, PT, R4, R13, RZ ;  /* 0x0000000d042e7210 */ /* 0x001fc40007fde0ff */
[----:B------:R-:W-:Y:S02]  /*1f360*/  SHF.R.S32.HI R4, RZ, 0x1f, R3 ;  /* 0x0000001fff047819 */ /* 0x000fe40000011403 */
[----:B------:R-:W2:Y:S01]  /*1f370*/  LDL R3, [R1+0x222c] ;  /* 0x00222c0001037983 */ /* 0x000ea20000100800 */
[--C-:B------:R-:W-:Y:S02]  /*1f380*/  IMAD.X R5, R5, 0x1, R12.reuse, P6 ;  /* 0x0000000105057824 */ /* 0x100fe400030e060c */
[----:B------:R-:W-:Y:S02]  /*1f390*/  IMAD.X R7, R4, 0x1, R12, P3 ;  /* 0x0000000104077824 */ /* 0x000fe400018e060c */
[----:B------:R-:W-:-:S05]  /*1f3a0*/  @P0 IMAD.MOV.U32 R4, RZ, RZ, R46 ;  /* 0x000000ffff040224 */ /* 0x000fca00078e002e */
[----:B------:R0:W3:Y:S01]  /*1f3b0*/  @P0 LDG.E.U8 R53, desc[UR20][R4.64] ;  /* 0x0000001404350981 */ /* 0x0000e2000c1e1100 */
[----:B------:R-:W-:Y:S01]  /*1f3c0*/  PRMT R64, RZ, 0x7610, R64 ;  /* 0x00007610ff407816 */ /* 0x000fe20000000040 */
[----:B------:R-:W-:Y:S02]  /*1f3d0*/  @!P5 IMAD.IADD R70, R70, 0x1, -R15 ;  /* 0x000000014646d824 */ /* 0x000fe400078e0a0f */
[----:B------:R1:W-:Y:S04]  /*1f3e0*/  STL [R1+0x1248], R46 ;  /* 0x0012482e01007387 */ /* 0x0003e80000100800 */
[----:B------:R-:W-:Y:S04]  /*1f3f0*/  STL [R1+0x1250], R6 ;  /* 0x0012500601007387 */ /* 0x000fe80000100800 */
[----:B------:R-:W-:Y:S01]  /*1f400*/  STL [R1+0x1244], R5 ;  /* 0x0012440501007387 */ /* 0x000fe20000100800 */
[----:B0-----:R-:W-:-:S03]  /*1f410*/  IMAD.MOV.U32 R4, RZ, RZ, R70 ;  /* 0x000000ffff047224 */ /* 0x001fc600078e0046 */
[----:B-1----:R-:W4:Y:S04]  /*1f420*/  LDL.LU R46, [R1+0x2964] ;  /* 0x00296400012e7983 */ /* 0x002f280000300800 */
[----:B------:R0:W4:Y:S01]  /*1f430*/  @P0 LDG.E.U8 R64, desc[UR20][R6.64] ;  /* 0x0000001406400981 */ /* 0x000122000c1e1100 */
[----:B------:R-:W-:Y:S02]  /*1f440*/  ISETP.GT.U32.AND P5, PT, R15, R47, PT ;  /* 0x0000002f0f00720c */ /* 0x000fe40003fa4070 */
[----:B--2---:R-:W-:Y:S01]  /*1f450*/  ISETP.GE.AND P3, PT, R3, RZ, PT ;  /* 0x000000ff0300720c */ /* 0x004fe20003f66270 */
[----:B------:R-:W-:Y:S01]  /*1f460*/  IMAD.MOV.U32 R3, RZ, RZ, R68 ;  /* 0x000000ffff037224 */ /* 0x000fe200078e0044 */
[----:B---3--:R1:W-:Y:S04]  /*1f470*/  STL [R1+0x1b58], R53 ;  /* 0x001b583501007387 */ /* 0x0083e80000100800 */
[----:B-1----:R-:W2:Y:S04]  /*1f480*/  LDL.LU R53, [R1+0x2960] ;  /* 0x0029600001357983 */ /* 0x002ea80000300800 */
[----:B------:R-:W-:Y:S04]  /*1f490*/  STL [R1+0x124c], R7 ;  /* 0x00124c0701007387 */ /* 0x000fe80000100800 */
[----:B------:R-:W3:Y:S04]  /*1f4a0*/  LDL.LU R70, [R1+0x295c] ;  /* 0x00295c0001467983 */ /* 0x000ee80000300800 */
[----:B------:R-:W3:Y:S01]  /*1f4b0*/  LDL R68, [R1+0x21fc] ;  /* 0x0021fc0001447983 */ /* 0x000ee20000100800 */
[----:B------:R-:W-:Y:S01]  /*1f4c0*/  ISETP.GT.U32.AND P6, PT, R15, R75, PT ;  /* 0x0000004b0f00720c */ /* 0x000fe20003fc4070 */
[----:B------:R-:W-:Y:S01]  /*1f4d0*/  @!P5 IMAD.IADD R47, R47, 0x1, -R15 ;  /* 0x000000012f2fd824 */ /* 0x000fe200078e0a0f */
[----:B------:R-:W-:Y:S01]  /*1f4e0*/  ISETP.GE.AND P5, PT, R71, RZ, PT ;  /* 0x000000ff4700720c */ /* 0x000fe20003fa6270 */
[----:B------:R-:W-:-:S02]  /*1f4f0*/  @!P4 IMAD.MOV R4, RZ, RZ, -R4 ;  /* 0x000000ffff04c224 */ /* 0x000fc400078e0a04 */
[----:B------:R-:W-:Y:S01]  /*1f500*/  @!P3 IMAD.MOV R3, RZ, RZ, -R3 ;  /* 0x000000ffff03b224 */ /* 0x000fe200078e0a03 */
[----:B------:R-:W-:Y:S02]  /*1f510*/  ISETP.GT.U32.AND P4, PT, R15, R47, PT ;  /* 0x0000002f0f00720c */ /* 0x000fe40003f84070 */
[C---:B------:R-:W-:Y:S02]  /*1f520*/  SEL R5, R14.reuse, R4, !P1 ;  /* 0x000000040e057207 */ /* 0x040fe40004800000 */
[----:B------:R-:W-:-:S03]  /*1f530*/  SEL R4, R14, R3, !P1 ;  /* 0x000000030e047207 */ /* 0x000fc60004800000 */
[--C-:B------:R-:W-:Y:S02]  /*1f540*/  @!P6 IMAD.IADD R75, R75, 0x1, -R15.reuse ;  /* 0x000000014b4be824 */ /* 0x100fe400078e0a0f */
[----:B------:R-:W-:Y:S02]  /*1f550*/  IMAD R5, R5, UR13, RZ ;  /* 0x0000000d05057c24 */ /* 0x000fe4000f8e02ff */
[----:B------:R-:W-:Y:S02]  /*1f560*/  IMAD R4, R4, UR5, RZ ;  /* 0x0000000504047c24 */ /* 0x000fe4000f8e02ff */
[----:B------:R-:W-:Y:S02]  /*1f570*/  @!P4 IMAD.IADD R47, R47, 0x1, -R15 ;  /* 0x000000012f2fc824 */ /* 0x000fe400078e0a0f */
[----:B------:R-:W-:Y:S01]  /*1f580*/  IMAD.MOV.U32 R3, RZ, RZ, R75 ;  /* 0x000000ffff037224 */ /* 0x000fe200078e004b */
[----:B0-----:R-:W-:Y:S01]  /*1f590*/  SHF.R.S32.HI R6, RZ, 0x1f, R5 ;  /* 0x0000001fff067819 */ /* 0x001fe20000011405 */
[----:B------:R-:W3:Y:S01]  /*1f5a0*/  LDL.LU R75, [R1+0x1d0] ;  /* 0x0001d000014b7983 */ /* 0x000ee20000300800 */
[----:B--2---:R-:W-:Y:S01]  /*1f5b0*/  PRMT R53, RZ, 0x7610, R53 ;  /* 0x00007610ff357816 */ /* 0x004fe20000000035 */
[----:B------:R-:W-:Y:S01]  /*1f5c0*/  @!P5 IMAD.MOV R3, RZ, RZ, -R3 ;  /* 0x000000ffff03d224 */ /* 0x000fe200078e0a03 */
[-C--:B------:R-:W-:Y:S01]  /*1f5d0*/  IADD3 R71, P5, PT, R5, R13.reuse, RZ ;  /* 0x0000000d05477210 */ /* 0x080fe20007fbe0ff */
[----:B----4-:R0:W-:Y:S01]  /*1f5e0*/  STL [R1+0x16d4], R64 ;  /* 0x0016d44001007387 */ /* 0x0101e20000100800 */
[----:B------:R-:W-:Y:S01]  /*1f5f0*/  SHF.R.S32.HI R5, RZ, 0x1f, R4 ;  /* 0x0000001fff057819 */ /* 0x000fe20000011404 */
[----:B------:R-:W1:Y:S02]  /*1f600*/  LDCU UR5, c[0x0][0x3b0] ;  /* 0x00007600ff0577ac */ /* 0x000e640008000800 */
[----:B------:R-:W-:Y:S01]  /*1f610*/  STL [R1+0x1258], R71 ;  /* 0x0012584701007387 */ /* 0x000fe20000100800 */
[----:B---3--:R-:W-:Y:S01]  /*1f620*/  PRMT R70, RZ, 0x7610, R70 ;  /* 0x00007610ff467816 */ /* 0x008fe20000000046 */
[----:B------:R-:W2:Y:S01]  /*1f630*/  LDCU UR13, c[0x0][0x3b0] ;  /* 0x00007600ff0d77ac */ /* 0x000ea20008000800 */
[----:B0-----:R-:W-:Y:S01]  /*1f640*/  IADD3 R64, P4, PT, R4, R13, RZ ;  /* 0x0000000d04407210 */ /* 0x001fe20007f9e0ff */
[----:B------:R-:W-:Y:S01]  /*1f650*/  IMAD.X R4, R6, 0x1, R12, P5 ;  /* 0x0000000106047824 */ /* 0x000fe200028e060c */
[----:B------:R-:W-:Y:S01]  /*1f660*/  ISETP.GE.AND P5, PT, R68, RZ, PT ;  /* 0x000000ff4400720c */ /* 0x000fe20003fa6270 */
[----:B------:R-:W-:-:S02]  /*1f670*/  IMAD.MOV.U32 R6, RZ, RZ, R47 ;  /* 0x000000ffff067224 */ /* 0x000fc400078e002f */
[----:B------:R-:W3:Y:S01]  /*1f680*/  LDL.LU R47, [R1+0x2958] ;  /* 0x00295800012f7983 */ /* 0x000ee20000300800 */
[----:B------:R-:W-:Y:S02]  /*1f690*/  IMAD.X R68, R5, 0x1, R12, P4 ;  /* 0x0000000105447824 */ /* 0x000fe400020e060c */
[----:B------:R-:W-:Y:S01]  /*1f6a0*/  @P0 IMAD.MOV.U32 R5, RZ, RZ, R4 ;  /* 0x000000ffff050224 */ /* 0x000fe200078e0004 */
[----:B------:R0:W-:Y:S01]  /*1f6b0*/  STL [R1+0x1254], R4 ;  /* 0x0012540401007387 */ /* 0x0001e20000100800 */
[----:B------:R-:W-:Y:S01]  /*1f6c0*/  SEL R3, R14, R3, !P1 ;  /* 0x000000030e037207 */ /* 0x000fe20004800000 */
[----:B0-----:R-:W-:-:S05]  /*1f6d0*/  @P0 IMAD.MOV.U32 R4, RZ, RZ, R71 ;  /* 0x000000ffff040224 */ /* 0x001fca00078e0047 */
[----:B------:R0:W4:Y:S02]  /*1f6e0*/  @P0 LDG.E.U8 R53, desc[UR20][R4.64] ;  /* 0x0000001404350981 */ /* 0x000124000c1e1100 */
[----:B0-----:R-:W-:Y:S02]  /*1f6f0*/  IMAD.MOV.U32 R5, RZ, RZ, R6 ;  /* 0x000000ffff057224 */ /* 0x001fe400078e0006 */
[----:B------:R-:W-:Y:S01]  /*1f700*/  IMAD R6, R3, UR6, RZ ;  /* 0x0000000603067c24 */ /* 0x000fe2000f8e02ff */
[C---:B------:R-:W-:Y:S01]  /*1f710*/  ISETP.GT.U32.AND P6, PT, R15.reuse, R73, PT ;  /* 0x000000490f00720c */ /* 0x040fe20003fc4070 */
[----:B------:R-:W-:Y:S01]  /*1f720*/  IMAD.MOV.U32 R3, RZ, RZ, R5 ;  /* 0x000000ffff037224 */ /* 0x000fe200078e0005 */
[----:B------:R-:W-:Y:S01]  /*1f730*/  STL [R1+0x1260], R64 ;  /* 0x0012604001007387 */ /* 0x000fe20000100800 */
[----:B------:R-:W-:Y:S01]  /*1f740*/  @P0 IMAD.MOV.U32 R4, RZ, RZ, R64 ;  /* 0x000000ffff040224 */ /* 0x000fe200078e0040 */
[----:B------:R-:W-:Y:S01]  /*1f750*/  PRMT R7, RZ, 0x7610, R7 ;  /* 0x00007610ff077816 */ /* 0x000fe20000000007 */
[----:B------:R-:W-:Y:S01]  /*1f760*/  @P0 IMAD.MOV.U32 R5, RZ, RZ, R68 ;  /* 0x000000ffff050224 */ /* 0x000fe200078e0044 */
[----:B------:R-:W2:Y:S01]  /*1f770*/  LDL R71, [R1+0x2220] ;  /* 0x0022200001477983 */ /* 0x000ea20000100800 */
[----:B------:R-:W-:Y:S01]  /*1f780*/  ISETP.GT.U32.AND P3, PT, R15, R69, PT ;  /* 0x000000450f00720c */ /* 0x000fe20003f64070 */
[----:B------:R-:W0:Y:S02]  /*1f790*/  LDCU UR6, c[0x0][0x3b0] ;  /* 0x00007600ff0677ac */ /* 0x000e240008000800 */
[----:B------:R1:W2:Y:S03]  /*1f7a0*/  @P0 LDG.E.U8 R70, desc[UR20][R4.64] ;  /* 0x0000001404460981 */ /* 0x0002a6000c1e1100 */
[----:B------:R-:W-:Y:S01]  /*1f7b0*/  @!P6 IMAD.IADD R73, R73, 0x1, -R15 ;  /* 0x000000014949e824 */ /* 0x000fe200078e0a0f */
        /* <DEDUP_REMOVED lines=156> */
[----:B------:R-:W-:-:S02]  /*20180*/  @!P4 IMAD.IADD R47, R47, 0x1, -R15 ;  /* 0x000000012f2fc824 */ /* 0x000fc400078e0a0f */
[----:B------:R-:W-:Y:S01]  /*20190*/  @!P5 IMAD.MOV R4, RZ, RZ, -R4 ;  /* 0x000000ffff04d224 */ /* 0x000fe200078e0a04 */
[----:B------:R-:W-:Y:S01]  /*201a0*/  ISETP.GE.AND P5, PT, R71, RZ, PT ;  /* 0x000000ff4700720c */ /* 0x000fe20003fa6270 */
        /* <DEDUP_REMOVED lines=552> */
[----:B------:R4:W2:Y:S04]  /*22430*/  @P0 LDG.E.U8 R46, desc[UR20][R6.64] ;  /* 0x00000014062e0981 */ /* 0x0008a8000c1e1100 */
[----:B0-----:R-:W2:Y:S04]  /*22440*/  LDL.LU R47, [R1+0x24c] ;  /* 0x00024c00012f7983 */ /* 0x001ea80000300800 */
[----:B------:R-:W2:Y:S01]  /*22450*/  LDL R71, [R1+0x22c4] ;  /* 0x0022c40001477983 */ /* 0x000ea20000100800 */
        /* <DEDUP_REMOVED lines=16> */
[----:B------:R-:W1:Y:S02]  /*22560*/  LDCU UR5, c[0x0][0x3b0] ;  /* 0x00007600ff0577ac */ /* 0x000e640008000800 */
[----:B------:R-:W2:Y:S02]  /*22570*/  LDL R69, [R1+0x2284] ;  /* 0x0022840001457983 */ /* 0x000ea40000100800 */
[----:B------:R-:W-:Y:S01]  /*22580*/  @!P6 IMAD.IADD R68, R68, 0x1, -R15 ;  /* 0x000000014444e824 */ /* 0x000fe200078e0a0f */
[----:B----4-:R-:W-:Y:S01]  /*22590*/  IADD3 R6, P3, PT, R3, R13, RZ ;  /* 0x0000000d03067210 */ /* 0x010fe20007f7e0ff */
[----:B------:R-:W4:Y:S01]  /*225a0*/  LDCU UR6, c[0x0][0x3b0] ;  /* 0x00007600ff0677ac */ /* 0x000f220008000800 */
[----:B0-----:R-:W-:-:S02]  /*225b0*/  SHF.R.S32.HI R5, RZ, 0x1f, R4 ;  /* 0x0000001fff057819 */ /* 0x001fc40000011404 */
[----:B---3--:R-:W-:Y:S02]  /*225c0*/  PRMT R64, RZ, 0x7610, R64 ;  /* 0x00007610ff407816 */ /* 0x008fe40000000040 */
[----:B--2---:R-:W-:Y:S02]  /*225d0*/  ISETP.GE.AND P5, PT, R71, RZ, PT ;  /* 0x000000ff4700720c */ /* 0x004fe40003fa6270 */
[----:B------:R-:W2:Y:S04]  /*225e0*/  LDL.LU R71, [R1+0x258] ;  /* 0x0002580001477983 */ /* 0x000ea80000300800 */
[----:B------:R-:W3:Y:S04]  /*225f0*/  LDL.LU R73, [R1+0x254] ;  /* 0x0002540001497983 */ /* 0x000ee80000300800 */
[----:B------:R0:W-:Y:S02]  /*22600*/  STL [R1+0x1ae0], R46 ;  /* 0x001ae02e01007387 */ /* 0x0001e40000100800 */
[----:B0-----:R-:W-:-:S02]  /*22610*/  IADD3 R46, P6, PT, R4, R13, RZ ;  /* 0x0000000d042e7210 */ /* 0x001fc40007fde0ff */
[----:B------:R-:W-:Y:S02]  /*22620*/  SHF.R.S32.HI R4, RZ, 0x1f, R3 ;  /* 0x0000001fff047819 */ /* 0x000fe40000011403 */
[----:B------:R-:W2:Y:S01]  /*22630*/  LDL R3, [R1+0x227c] ;  /* 0x00227c0001037983 */ /* 0x000ea20000100800 */
[--C-:B------:R-:W-:Y:S02]  /*22640*/  IMAD.X R5, R5, 0x1, R12.reuse, P6 ;  /* 0x0000000105057824 */ /* 0x100fe400030e060c */
[----:B------:R-:W-:Y:S02]  /*22650*/  IMAD.X R7, R4, 0x1, R12, P3 ;  /* 0x0000000104077824 */ /* 0x000fe400018e060c */
[----:B------:R-:W-:-:S05]  /*22660*/  @P0 IMAD.MOV.U32 R4, RZ, RZ, R46 ;  /* 0x000000ffff040224 */ /* 0x000fca00078e002e */
[----:B------:R0:W2:Y:S01]  /*22670*/  @P0 LDG.E.U8 R64, desc[UR20][R4.64] ;  /* 0x0000001404400981 */ /* 0x0000a2000c1e1100 */
[----:B------:R-:W-:Y:S01]  /*22680*/  PRMT R53, RZ, 0x7610, R53 ;  /* 0x00007610ff357816 */ /* 0x000fe20000000035 */
[----:B------:R-:W-:Y:S02]  /*22690*/  @!P4 IMAD.IADD R70, R70, 0x1, -R15 ;  /* 0x000000014646c824 */ /* 0x000fe400078e0a0f */
[----:B------:R1:W-:Y:S04]  /*226a0*/  STL [R1+0x1368], R46 ;  /* 0x0013682e01007387 */ /* 0x0003e80000100800 */
[----:B------:R-:W-:Y:S01]  /*226b0*/  STL [R1+0x1370], R6 ;  /* 0x0013700601007387 */ /* 0x000fe20000100800 */
[----:B0-----:R-:W-:-:S03]  /*226c0*/  IMAD.MOV.U32 R4, RZ, RZ, R70 ;  /* 0x000000ffff047224 */ /* 0x001fc600078e0046 */
[----:B------:R-:W-:Y:S04]  /*226d0*/  STL [R1+0x1364], R5 ;  /* 0x0013640501007387 */ /* 0x000fe80000100800 */
[----:B-1----:R-:W3:Y:S01]  /*226e0*/  LDL.LU R46, [R1+0x28e4] ;  /* 0x0028e400012e7983 */ /* 0x002ee20000300800 */
[----:B------:R-:W-:-:S03]  /*226f0*/  @!P5 IMAD.MOV R4, RZ, RZ, -R4 ;  /* 0x000000ffff04d224 */ /* 0x000fc600078e0a04 */
[----:B------:R0:W3:Y:S01]  /*22700*/  @P0 LDG.E.U8 R53, desc[UR20][R6.64] ;  /* 0x0000001406350981 */ /* 0x0000e2000c1e1100 */
[----:B------:R-:W-:Y:S02]  /*22710*/  ISETP.GE.AND P5, PT, R69, RZ, PT ;  /* 0x000000ff4500720c */ /* 0x000fe40003fa6270 */
[C---:B------:R-:W-:Y:S02]  /*22720*/  ISETP.GT.U32.AND P4, PT, R15.reuse, R47, PT ;  /* 0x0000002f0f00720c */ /* 0x040fe40003f84070 */
[----:B------:R-:W-:Y:S01]  /*22730*/  ISETP.GT.U32.AND P6, PT, R15, R75, PT ;  /* 0x0000004b0f00720c */ /* 0x000fe20003fc4070 */
[----:B--2---:R1:W-:Y:S04]  /*22740*/  STL [R1+0x1adc], R64 ;  /* 0x001adc4001007387 */ /* 0x0043e80000100800 */
[----:B-1----:R-:W2:Y:S04]  /*22750*/  LDL.LU R64, [R1+0x28e0] ;  /* 0x0028e00001407983 */ /* 0x002ea80000300800 */
[----:B------:R-:W-:Y:S04]  /*22760*/  STL [R1+0x136c], R7 ;  /* 0x00136c0701007387 */ /* 0x000fe80000100800 */
[----:B------:R-:W4:Y:S04]  /*22770*/  LDL.LU R70, [R1+0x28dc] ;  /* 0x0028dc0001467983 */ /* 0x000f280000300800 */
[----:B------:R-:W4:Y:S01]  /*22780*/  LDL R69, [R1+0x228c] ;  /* 0x00228c0001457983 */ /* 0x000f220000100800 */
[----:B------:R-:W-:Y:S01]  /*22790*/  ISETP.GE.AND P3, PT, R3, RZ, PT ;  /* 0x000000ff0300720c */ /* 0x000fe20003f66270 */
[----:B------:R-:W-:-:S02]  /*227a0*/  @!P4 IMAD.IADD R47, R47, 0x1, -R15 ;  /* 0x000000012f2fc824 */ /* 0x000fc400078e0a0f */
[----:B------:R-:W-:Y:S01]  /*227b0*/  IMAD.MOV.U32 R3, RZ, RZ, R68 ;  /* 0x000000ffff037224 */ /* 0x000fe200078e0044 */
[----:B------:R-:W-:Y:S01]  /*227c0*/  SEL R5, R14, R4, !P1 ;  /* 0x000000040e057207 */ /* 0x000fe20004800000 */
[----:B------:R-:W-:Y:S01]  /*227d0*/  @!P6 IMAD.IADD R75, R75, 0x1, -R15 ;  /* 0x000000014b4be824 */ /* 0x000fe200078e0a0f */
[----:B------:R-:W-:-:S07]  /*227e0*/  ISETP.GT.U32.AND P4, PT, R15, R47, PT ;  /* 0x0000002f0f00720c */ /* 0x000fce0003f84070 */
[----:B------:R-:W-:Y:S02]  /*227f0*/  @!P3 IMAD.MOV R3, RZ, RZ, -R3 ;  /* 0x000000ffff03b224 */ /* 0x000fe400078e0a03 */
[----:B------:R-:W-:-:S04]  /*22800*/  IMAD R5, R5, UR13, RZ ;  /* 0x0000000d05057c24 */ /* 0x000fc8000f8e02ff */
[----:B------:R-:W-:Y:S01]  /*22810*/  @!P4 IMAD.IADD R47, R47, 0x1, -R15 ;  /* 0x000000012f2fc824 */ /* 0x000fe200078e0a0f */
[----:B------:R-:W-:Y:S01]  /*22820*/  SEL R4, R14, R3, !P1 ;  /* 0x000000030e047207 */ /* 0x000fe20004800000 */
[----:B------:R-:W-:Y:S01]  /*22830*/  IMAD.MOV.U32 R3, RZ, RZ, R75 ;  /* 0x000000ffff037224 */ /* 0x000fe200078e004b */
[----:B0-----:R-:W-:Y:S01]  /*22840*/  SHF.R.S32.HI R6, RZ, 0x1f, R5 ;  /* 0x0000001fff067819 */ /* 0x001fe20000011405 */
[----:B------:R-:W-:Y:S01]  /*22850*/  IMAD.MOV.U32 R75, RZ, RZ, R76 ;  /* 0x000000ffff4b7224 */ /* 0x000fe200078e004c */
[----:B--2---:R-:W-:Y:S01]  /*22860*/  PRMT R64, RZ, 0x7610, R64 ;  /* 0x00007610ff407816 */ /* 0x004fe20000000040 */
[----:B------:R-:W-:Y:S01]  /*22870*/  IMAD R4, R4, UR5, RZ ;  /* 0x0000000504047c24 */ /* 0x000fe2000f8e02ff */
[----:B------:R-:W2:Y:S01]  /*22880*/  LDL.LU R76, [R1+0x250] ;  /* 0x00025000014c7983 */ /* 0x000ea20000300800 */
[----:B------:R-:W-:Y:S01]  /*22890*/  @!P5 IMAD.MOV R3, RZ, RZ, -R3 ;  /* 0x000000ffff03d224 */ /* 0x000fe200078e0a03 */
[----:B------:R-:W-:Y:S01]  /*228a0*/  IADD3 R68, P5, PT, R5, R13, RZ ;  /* 0x0000000d05447210 */ /* 0x000fe20007fbe0ff */
[----:B------:R-:W0:Y:S01]  /*228b0*/  LDCU UR5, c[0x0][0x3b0] ;  /* 0x00007600ff0577ac */ /* 0x000e220008000800 */
[----:B---3--:R1:W-:Y:S01]  /*228c0*/  STL [R1+0x1ad8], R53 ;  /* 0x001ad83501007387 */ /* 0x0083e20000100800 */
[----:B------:R-:W-:-:S02]  /*228d0*/  SHF.R.S32.HI R5, RZ, 0x1f, R4 ;  /* 0x0000001fff057819 */ /* 0x000fc40000011404 */
[----:B----4-:R-:W-:Y:S01]  /*228e0*/  PRMT R70, RZ, 0x7610, R70 ;  /* 0x00007610ff467816 */ /* 0x010fe20000000046 */
[----:B------:R-:W-:Y:S01]  /*228f0*/  STL [R1+0x1378], R68 ;  /* 0x0013784401007387 */ /* 0x000fe20000100800 */
[----:B------:R-:W-:Y:S01]  /*22900*/  ISETP.GT.U32.AND P6, PT, R15, R71, PT ;  /* 0x000000470f00720c */ /* 0x000fe20003fc4070 */
[----:B------:R-:W3:Y:S01]  /*22910*/  LDCU UR13, c[0x0][0x3b0] ;  /* 0x00007600ff0d77ac */ /* 0x000ee20008000800 */
[----:B-1----:R-:W-:Y:S01]  /*22920*/  IADD3 R53, P4, PT, R4, R13, RZ ;  /* 0x0000000d04357210 */ /* 0x002fe20007f9e0ff */
[--C-:B------:R-:W-:Y:S01]  /*22930*/  IMAD.X R4, R6, 0x1, R12.reuse, P5 ;  /* 0x0000000106047824 */ /* 0x100fe200028e060c */
[----:B------:R-:W-:Y:S01]  /*22940*/  ISETP.GE.AND P5, PT, R69, RZ, PT ;  /* 0x000000ff4500720c */ /* 0x000fe20003fa6270 */
[----:B------:R-:W-:Y:S02]  /*22950*/  IMAD.MOV.U32 R6, RZ, RZ, R47 ;  /* 0x000000ffff067224 */ /* 0x000fe400078e002f */
[----:B------:R-:W4:Y:S01]  /*22960*/  LDL.LU R47, [R1+0x28d8] ;  /* 0x0028d800012f7983 */ /* 0x000f220000300800 */
[----:B------:R-:W-:-:S02]  /*22970*/  IMAD.X R69, R5, 0x1, R12, P4 ;  /* 0x0000000105457824 */ /* 0x000fc400020e060c */
[----:B------:R-:W-:Y:S01]  /*22980*/  @P0 IMAD.MOV.U32 R5, RZ, RZ, R4 ;  /* 0x000000ffff050224 */ /* 0x000fe200078e0004 */
[----:B------:R1:W-:Y:S01]  /*22990*/  STL [R1+0x1374], R4 ;  /* 0x0013740401007387 */ /* 0x0003e20000100800 */
[----:B------:R-:W-:Y:S01]  /*229a0*/  SEL R3, R14, R3, !P1 ;  /* 0x000000030e037207 */ /* 0x000fe20004800000 */
[----:B-1----:R-:W-:-:S05]  /*229b0*/  @P0 IMAD.MOV.U32 R4, RZ, RZ, R68 ;  /* 0x000000ffff040224 */ /* 0x002fca00078e0044 */
[----:B------:R1:W2:Y:S02]  /*229c0*/  @P0 LDG.E.U8 R64, desc[UR20][R4.64] ;  /* 0x0000001404400981 */ /* 0x0002a4000c1e1100 */
[----:B-1----:R-:W-:Y:S02]  /*229d0*/  IMAD.MOV.U32 R5, RZ, RZ, R6 ;  /* 0x000000ffff057224 */ /* 0x002fe400078e0006 */
[----:B------:R-:W-:Y:S01]  /*229e0*/  IMAD R6, R3, UR6, RZ ;  /* 0x0000000603067c24 */ /* 0x000fe2000f8e02ff */
[----:B------:R-:W-:Y:S01]  /*229f0*/  STL [R1+0x1380], R53 ;  /* 0x0013803501007387 */ /* 0x000fe20000100800 */
[----:B------:R-:W-:Y:S01]  /*22a00*/  IMAD.MOV.U32 R3, RZ, RZ, R5 ;  /* 0x000000ffff037224 */ /* 0x000fe200078e0005 */
[----:B------:R-:W-:Y:S01]  /*22a10*/  PRMT R7, RZ, 0x7610, R7 ;  /* 0x00007610ff077816 */ /* 0x000fe20000000007 */
[----:B------:R-:W-:Y:S01]  /*22a20*/  @P0 IMAD.MOV.U32 R4, RZ, RZ, R53 ;  /* 0x000000ffff040224 */ /* 0x000fe200078e0035 */
[----:B------:R-:W3:Y:S01]  /*22a30*/  LDL R68, [R1+0x22bc] ;  /* 0x0022bc0001447983 */ /* 0x000ee20000100800 */
[----:B------:R-:W-:Y:S01]  /*22a40*/  @P0 IMAD.MOV.U32 R5, RZ, RZ, R69 ;  /* 0x000000ffff050224 */ /* 0x000fe200078e0045 */
[----:B------:R-:W-:Y:S01]  /*22a50*/  ISETP.GT.U32.AND P3, PT, R15, R73, PT ;  /* 0x000000490f00720c */ /* 0x000fe20003f64070 */
[----:B------:R-:W-:Y:S01]  /*22a60*/  @!P6 IMAD.IADD R71, R71, 0x1, -R15 ;  /* 0x000000014747e824 */ /* 0x000fe200078e0a0f */
[----:B------:R-:W-:Y:S01]  /*22a70*/  PRMT R46, RZ, 0x7610, R46 ;  /* 0x00007610ff2e7816 */ /* 0x000fe2000000002e */
[----:B------:R-:W1:Y:S01]  /*22a80*/  LDCU UR6, c[0x0][0x3b0] ;  /* 0x00007600ff0677ac */ /* 0x000e620008000800 */
[----:B------:R0:W3:Y:S04]  /*22a90*/  @P0 LDG.E.U8 R70, desc[UR20][R4.64] ;  /* 0x0000001404460981 */ /* 0x0000e8000c1e1100 */
[----:B------:R-:W-:Y:S01]  /*22aa0*/  STL [R1+0x137c], R69 ;  /* 0x00137c4501007387 */ /* 0x000fe20000100800 */
[----:B0-----:R-:W-:-:S02]  /*22ab0*/  SHF.R.S32.HI R4, RZ, 0x1f, R6 ;  /* 0x0000001fff047819 */ /* 0x001fc40000011406 */
[----:B------:R-:W-:-:S05]  /*22ac0*/  IADD3 R5, P6, PT, R6, R13, RZ ;  /* 0x0000000d06057210 */ /* 0x000fca0007fde0ff */
[----:B------:R-:W-:Y:S01]  /*22ad0*/  IMAD.X R4, R4, 0x1, R12, P6 ;  /* 0x0000000104047824 */ /* 0x000fe200030e060c */
[----:B--2---:R0:W-:Y:S04]  /*22ae0*/  STL [R1+0x1ad4], R64 ;  /* 0x001ad44001007387 */ /* 0x0041e80000100800 */
[----:B0-----:R-:W2:Y:S04]  /*22af0*/  LDL.LU R64, [R1+0x28d4] ;  /* 0x0028d40001407983 */ /* 0x001ea80000300800 */
[----:B------:R-:W2:Y:S04]  /*22b00*/  LDL R53, [R1+0x22cc] ;  /* 0x0022cc0001357983 */ /* 0x000ea80000100800 */
[----:B------:R-:W2:Y:S04]  /*22b10*/  LDL.LU R69, [R1+0x260] ;  /* 0x0002600001457983 */ /* 0x000ea80000300800 */
[----:B---3--:R0:W-:Y:S04]  /*22b20*/  STL [R1+0x1ad0], R70 ;  /* 0x001ad04601007387 */ /* 0x0081e80000100800 */
[----:B0-----:R-:W3:Y:S04]  /*22b30*/  LDL.LU R70, [R1+0x25c] ;  /* 0x00025c0001467983 */ /* 0x001ee80000300800 */
[----:B------:R0:W-:Y:S04]  /*22b40*/  STL [R1+0x1388], R5 ;  /* 0x0013880501007387 */ /* 0x0001e80000100800 */
[----:B------:R1:W-:Y:S01]  /*22b50*/  STL [R1+0x1384], R4 ;  /* 0x0013840401007387 */ /* 0x0003e20000100800 */
[----:B0-----:R-:W-:-:S04]  /*22b60*/  @P0 LOP3.LUT R5, R5, R4, RZ, 0x3c, !PT ;  /* 0x0000000405050212 */ /* 0x001fc800078e3cff */
[----:B-1----:R-:W-:-:S04]  /*22b70*/  @P0 LOP3.LUT R4, R5, R4, RZ, 0x3c, !PT ;  /* 0x0000000405040212 */ /* 0x002fc800078e3cff */
        /* <DEDUP_REMOVED lines=17> */
[----:B------:R-:W4:Y:S04]  /*22c90*/  LDL.LU R71, [R1+0x268] ;  /* 0x0002680001477983 */ /* 0x000f280000300800 */
[----:B------:R-:W-:Y:S04]  /*22ca0*/  STL [R1+0x1390], R6 ;  /* 0x0013900601007387 */ /* 0x000fe80000100800 */
[----:B------:R-:W-:Y:S04]  /*22cb0*/  STL [R1+0x138c], R5 ;  /* 0x00138c0501007387 */ /* 0x000fe80000100800 */
[----:B--2---:R0:W-:Y:S02]  /*22cc0*/  STL [R1+0x1acc], R7 ;  /* 0x001acc0701007387 */ /* 0x0041e40000100800 */
[----:B0-----:R-:W-:-:S05]  /*22cd0*/  @P0 IMAD.MOV.U32 R7, RZ, RZ, R5 ;  /* 0x000000ffff070224 */ /* 0x001fca00078e0005 */
[----:B------:R-:W2:Y:S01]  /*22ce0*/  @P0 LDG.E.U8 R46, desc[UR20][R6.64] ;  /* 0x00000014062e0981 */ /* 0x000ea2000c1e1100 */
[----:B------:R-:W-:Y:S02]  /*22cf0*/  ISETP.GT.U32.AND P6, PT, R15, R76, PT ;  /* 0x0000004c0f00720c */ /* 0x000fe40003fc4070 */
[----:B------:R-:W-:Y:S01]  /*22d00*/  ISETP.GE.AND P4, PT, R53, RZ, PT ;  /* 0x000000ff3500720c */ /* 0x000fe20003f86270 */
[----:B------:R-:W-:Y:S02]  /*22d10*/  IMAD.MOV.U32 R3, RZ, RZ, R73 ;  /* 0x000000ffff037224 */ /* 0x000fe400078e0049 */
[----:B------:R-:W-:-:S08]  /*22d20*/  @!P5 IMAD.MOV R4, RZ, RZ, -R4 ;  /* 0x000000ffff04d224 */ /* 0x000fd000078e0a04 */
[----:B------:R-:W-:Y:S01]  /*22d30*/  @!P6 IMAD.IADD R76, R76, 0x1, -R15 ;  /* 0x000000014c4ce824 */ /* 0x000fe200078e0a0f */
[----:B---3--:R-:W-:Y:S01]  /*22d40*/  ISETP.GT.U32.AND P6, PT, R15, R70, PT ;  /* 0x000000460f00720c */ /* 0x008fe20003fc4070 */
[----:B------:R-:W-:-:S03]  /*22d50*/  @!P4 IMAD.MOV R3, RZ, RZ, -R3 ;  /* 0x000000ffff03c224 */ /* 0x000fc600078e0a03 */
[----:B------:R-:W-:Y:S02]  /*22d60*/  ISETP.GT.U32.AND P5, PT, R15, R76, PT ;  /* 0x0000004c0f00720c */ /* 0x000fe40003fa4070 */
[C---:B------:R-:W-:Y:S02]  /*22d70*/  SEL R4, R14.reuse, R4, !P1 ;  /* 0x000000040e047207 */ /* 0x040fe40004800000 */
[----:B------:R-:W-:Y:S01]  /*22d80*/  SEL R3, R14, R3, !P1 ;  /* 0x000000030e037207 */ /* 0x000fe20004800000 */
[----:B------:R-:W-:Y:S02]  /*22d90*/  IMAD.MOV.U32 R73, RZ, RZ, R75 ;  /* 0x000000ffff497224 */ /* 0x000fe400078e004b */
[----:B------:R-:W-:Y:S01]  /*22da0*/  IMAD R4, R4, UR6, RZ ;  /* 0x0000000604047c24 */ /* 0x000fe2000f8e02ff */
[----:B------:R-:W3:Y:S01]  /*22db0*/  LDL.LU R75, [R1+0x26c] ;  /* 0x00026c00014b7983 */ /* 0x000ee20000300800 */
[----:B-1----:R-:W-:Y:S01]  /*22dc0*/  IMAD R3, R3, UR5, RZ ;  /* 0x0000000503037c24 */ /* 0x002fe2000f8e02ff */
[----:B------:R-:W-:Y:S01]  /*22dd0*/  ISETP.GE.AND P4, PT, R68, RZ, PT ;  /* 0x000000ff4400720c */ /* 0x000fe20003f86270 */
[--C-:B------:R-:W-:Y:S01]  /*22de0*/  @!P6 IMAD.IADD R70, R70, 0x1, -R15.reuse ;  /* 0x000000014646e824 */ /* 0x100fe200078e0a0f */
[----:B------:R-:W3:Y:S01]  /*22df0*/  LDL R6, [R1+0x22a4] ;  /* 0x0022a40001067983 */ /* 0x000ee20000100800 */
[----:B------:R-:W-:Y:S01]  /*22e00*/  @!P5 IMAD.IADD R76, R76, 0x1, -R15 ;  /* 0x000000014c4cd824 */ /* 0x000fe200078e0a0f */
[----:B------:R-:W-:Y:S01]  /*22e10*/  SHF.R.S32.HI R5, RZ, 0x1f, R4 ;  /* 0x0000001fff057819 */ /* 0x000fe20000011404 */
[----:B------:R-:W0:Y:S01]  /*22e20*/  LDCU UR5, c[0x0][0x3b0] ;  /* 0x00007600ff0577ac */ /* 0x000e220008000800 */
[----:B------:R-:W3:Y:S01]  /*22e30*/  LDL R7, [R1+0x22ac] ;  /* 0x0022ac0001077983 */ /* 0x000ee20000100800 */
[----:B------:R-:W-:-:S02]  /*22e40*/  IADD3 R68, P6, PT, R3, R13, RZ ;  /* 0x0000000d03447210 */ /* 0x000fc40007fde0ff */
[----:B----4-:R-:W-:Y:S01]  /*22e50*/  PRMT R47, RZ, 0x7610, R47 ;  /* 0x00007610ff2f7816 */ /* 0x010fe2000000002f */
[----:B------:R-:W1:Y:S01]  /*22e60*/  LDCU UR6, c[0x0][0x3b0] ;  /* 0x00007600ff0677ac */ /* 0x000e620008000800 */
[----:B--2---:R2:W-:Y:S02]  /*22e70*/  STL [R1+0x16b8], R46 ;  /* 0x0016b82e01007387 */ /* 0x0045e40000100800 */
[----:B--2---:R-:W-:Y:S02]  /*22e80*/  IADD3 R46, P5, PT, R4, R13, RZ ;  /* 0x0000000d042e7210 */ /* 0x004fe40007fbe0ff */
[----:B------:R-:W-:-:S03]  /*22e90*/  SHF.R.S32.HI R4, RZ, 0x1f, R3 ;  /* 0x0000001fff047819 */ /* 0x000fc60000011403 */
[--C-:B------:R-:W-:Y:S02]  /*22ea0*/  IMAD.X R5, R5, 0x1, R12.reuse, P5 ;  /* 0x0000000105057824 */ /* 0x100fe400028e060c */
[----:B------:R-:W-:Y:S02]  /*22eb0*/  IMAD.X R53, R4, 0x1, R12, P6 ;  /* 0x0000000104357824 */ /* 0x000fe400030e060c */
[----:B------:R-:W-:-:S05]  /*22ec0*/  @P0 IMAD.MOV.U32 R4, RZ, RZ, R46 ;  /* 0x000000ffff040224 */ /* 0x000fca00078e002e */
[----:B------:R2:W4:Y:S01]  /*22ed0*/  @P0 LDG.E.U8 R47, desc[UR20][R4.64] ;  /* 0x00000014042f0981 */ /* 0x000522000c1e1100 */
[----:B------:R-:W-:-:S03]  /*22ee0*/  IMAD.MOV.U32 R3, RZ, RZ, R76 ;  /* 0x000000ffff037224 */ /* 0x000fc600078e004c */
[----:B------:R0:W-:Y:S01]  /*22ef0*/  STL [R1+0x1398], R46 ;  /* 0x0013982e01007387 */ /* 0x0001e20000100800 */
[----:B------:R-:W-:-:S03]  /*22f00*/  PRMT R64, RZ, 0x7610, R64 ;  /* 0x00007610ff407816 */ /* 0x000fc60000000040 */
[----:B------:R-:W3:Y:S01]  /*22f10*/  LDL.LU R76, [R1+0x264] ;  /* 0x00026400014c7983 */ /* 0x000ee20000300800 */
[----:B--2---:R-:W-:-:S03]  /*22f20*/  @P0 IMAD.MOV.U32 R4, RZ, RZ, R68 ;  /* 0x000000ffff040224 */ /* 0x004fc600078e0044 */
[----:B------:R-:W-:Y:S04]  /*22f30*/  STL [R1+0x13a0], R68 ;  /* 0x0013a04401007387 */ /* 0x000fe80000100800 */
[----:B------:R2:W-:Y:S04]  /*22f40*/  STL [R1+0x1394], R5 ;  /* 0x0013940501007387 */ /* 0x0005e80000100800 */
[----:B0-----:R-:W3:Y:S04]  /*22f50*/  LDL.LU R46, [R1+0x28d0] ;  /* 0x0028d000012e7983 */ /* 0x001ee80000300800 */
[----:B------:R-:W-:Y:S01]  /*22f60*/  STL [R1+0x139c], R53 ;  /* 0x00139c3501007387 */ /* 0x000fe20000100800 */
[----:B--2---:R-:W-:-:S05]  /*22f70*/  @P0 IMAD.MOV.U32 R5, RZ, RZ, R53 ;  /* 0x000000ffff050224 */ /* 0x004fca00078e0035 */
[----:B------:R0:W2:Y:S01]  /*22f80*/  @P0 LDG.E.U8 R64, desc[UR20][R4.64] ;  /* 0x0000001404400981 */ /* 0x0000a2000c1e1100 */
[----:B------:R-:W-:-:S03]  /*22f90*/  ISETP.GT.U32.AND P3, PT, R15, R69, PT ;  /* 0x000000450f00720c */ /* 0x000fc60003f64070 */
[----:B----4-:R4:W-:Y:S04]  /*22fa0*/  STL [R1+0x1ac8], R47 ;  /* 0x001ac82f01007387 */ /* 0x0109e80000100800 */
[----:B----4-:R-:W4:Y:S06]  /*22fb0*/  LDL.LU R47, [R1+0x28cc] ;  /* 0x0028cc00012f7983 */ /* 0x010f2c0000300800 */
[----:B------:R-:W-:-:S02]  /*22fc0*/  @!P3 IMAD.IADD R69, R69, 0x1, -R15 ;  /* 0x000000014545b824 */ /* 0x000fc400078e0a0f */
[----:B------:R-:W-:Y:S01]  /*22fd0*/  @!P4 IMAD.MOV R3, RZ, RZ, -R3 ;  /* 0x000000ffff03c224 */ /* 0x000fe200078e0a03 */
[C---:B------:R-:W-:Y:S01]  /*22fe0*/  ISETP.GT.U32.AND P4, PT, R15.reuse, R71, PT ;  /* 0x000000470f00720c */ /* 0x040fe20003f84070 */
[----:B------:R-:W4:Y:S01]  /*22ff0*/  LDL.LU R53, [R1+0x28c8] ;  /* 0x0028c80001357983 */ /* 0x000f220000300800 */
[C---:B------:R-:W-:Y:S02]  /*23000*/  ISETP.GT.U32.AND P3, PT, R15.reuse, R69, PT ;  /* 0x000000450f00720c */ /* 0x040fe40003f64070 */
[----:B------:R-:W-:Y:S01]  /*23010*/  SEL R3, R14, R3, !P1 ;  /* 0x000000030e037207 */ /* 0x000fe20004800000 */
[----:B------:R-:W4:Y:S01]  /*23020*/  LDL.LU R68, [R1+0x28c4] ;  /* 0x0028c40001447983 */ /* 0x000f220000300800 */
[----:B------:R-:W-:-:S03]  /*23030*/  ISETP.GT.U32.AND P5, PT, R15, R70, PT ;  /* 0x000000460f00720c */ /* 0x000fc60003fa4070 */
[----:B------:R-:W-:Y:S01]  /*23040*/  IMAD R3, R3, UR13, RZ ;  /* 0x0000000d03037c24 */ /* 0x000fe2000f8e02ff */
[----:B---3--:R-:W-:Y:S01]  /*23050*/  ISETP.GT.U32.AND P6, PT, R15, R75, PT ;  /* 0x0000004b0f00720c */ /* 0x008fe20003fc4070 */
[----:B------:R-:W3:Y:S02]  /*23060*/  LDCU UR13, c[0x0][0x3b0] ;  /* 0x00007600ff0d77ac */ /* 0x000ee40008000800 */
[--C-:B------:R-:W-:Y:S02]  /*23070*/  @!P4 IMAD.IADD R71, R71, 0x1, -R15.reuse ;  /* 0x000000014747c824 */ /* 0x100fe400078e0a0f */
[----:B------:R-:W-:Y:S01]  /*23080*/  @!P3 IMAD.IADD R69, R69, 0x1, -R15 ;  /* 0x000000014545b824 */ /* 0x000fe200078e0a0f */
[----:B------:R-:W-:Y:S02]  /*23090*/  ISETP.GE.AND P3, PT, R6, RZ, PT ;  /* 0x000000ff0600720c */ /* 0x000fe40003f66270 */
[----:B0-----:R-:W-:Y:S02]  /*230a0*/  SHF.R.S32.HI R5, RZ, 0x1f, R3 ;  /* 0x0000001fff057819 */ /* 0x001fe40000011403 */
[----:B------:R-:W-:Y:S01]  /*230b0*/  IADD3 R6, P4, PT, R3, R13, RZ ;  /* 0x0000000d03067210 */ /* 0x000fe20007f9e0ff */
[----:B------:R-:W-:Y:S01]  /*230c0*/  @!P5 IMAD.IADD R70, R70, 0x1, -R15 ;  /* 0x000000014646d824 */ /* 0x000fe200078e0a0f */
[----:B------:R-:W-:-:S03]  /*230d0*/  ISETP.GE.AND P5, PT, R7, RZ, PT ;  /* 0x000000ff0700720c */ /* 0x000fc60003fa6270 */
[----:B------:R-:W-:Y:S01]  /*230e0*/  IMAD.X R5, R5, 0x1, R12, P4 ;  /* 0x0000000105057824 */ /* 0x000fe200020e060c */
[----:B--2---:R0:W-:Y:S03]  /*230f0*/  STL [R1+0x1ac4], R64 ;  /* 0x001ac44001007387 */ /* 0x0041e60000100800 */
[----:B------:R-:W-:Y:S02]  /*23100*/  @P0 IMAD.MOV.U32 R7, RZ, RZ, R5 ;  /* 0x000000ffff070224 */ /* 0x000fe400078e0005 */
[----:B0-----:R-:W-:Y:S02]  /*23110*/  IMAD.MOV.U32 R64, RZ, RZ, R73 ;  /* 0x000000ffff407224 */ /* 0x001fe400078e0049 */
[----:B------:R-:W2:Y:S01]  /*23120*/  LDL R73, [R1+0x22b8] ;  /* 0x0022b80001497983 */ /* 0x000ea20000100800 */
[----:B----4-:R-:W-:-:S06]  /*23130*/  PRMT R47, RZ, 0x7610, R47 ;  /* 0x00007610ff2f7816 */ /* 0x010fcc000000002f */
[----:B------:R0:W4:Y:S01]  /*23140*/  @P0 LDG.E.U8 R47, desc[UR20][R6.64] ;  /* 0x00000014062f0981 */ /* 0x000122000c1e1100 */
[----:B------:R-:W-:Y:S02]  /*23150*/  IMAD.MOV.U32 R4, RZ, RZ, R69 ;  /* 0x000000ffff047224 */ /* 0x000fe400078e0045 */
[----:B------:R-:W-:Y:S02]  /*23160*/  @!P6 IMAD.IADD R75, R75, 0x1, -R15 ;  /* 0x000000014b4be824 */ /* 0x000fe400078e0a0f */
[----:B------:R-:W-:Y:S02]  /*23170*/  IMAD.MOV.U32 R3, RZ, RZ, R70 ;  /* 0x000000ffff037224 */ /* 0x000fe400078e0046 */
[----:B------:R-:W-:Y:S01]  /*23180*/  @!P3 IMAD.MOV R4, RZ, RZ, -R4 ;  /* 0x000000ffff04b224 */ /* 0x000fe200078e0a04 */
[C---:B------:R-:W-:Y:S01]  /*23190*/  ISETP.GT.U32.AND P6, PT, R15.reuse, R75, PT ;  /* 0x0000004b0f00720c */ /* 0x040fe20003fc4070 */
[----:B------:R-:W-:Y:S01]  /*231a0*/  @!P5 IMAD.MOV R3, RZ, RZ, -R3 ;  /* 0x000000ffff03d224 */ /* 0x000fe200078e0a03 */
[----:B------:R-:W-:-:S02]  /*231b0*/  ISETP.GT.U32.AND P3, PT, R15, R76, PT ;  /* 0x0000004c0f00720c */ /* 0x000fc40003f64070 */
[C---:B------:R-:W-:Y:S02]  /*231c0*/  SEL R4, R14.reuse, R4, !P1 ;  /* 0x000000040e047207 */ /* 0x040fe40004800000 */
[----:B------:R-:W-:Y:S01]  /*231d0*/  SEL R3, R14, R3, !P1 ;  /* 0x000000030e037207 */ /* 0x000fe20004800000 */
[----:B------:R0:W-:Y:S02]  /*231e0*/  STL [R1+0x13a8], R6 ;  /* 0x0013a80601007387 */ /* 0x0001e40000100800 */
[----:B------:R-:W-:Y:S01]  /*231f0*/  IMAD R4, R4, UR5, RZ ;  /* 0x0000000504047c24 */ /* 0x000fe2000f8e02ff */
[----:B------:R-:W-:Y:S01]  /*23200*/  PRMT R68, RZ, 0x7610, R68 ;  /* 0x00007610ff447816 */ /* 0x000fe20000000044 */
[----:B------:R3:W-:Y:S01]  /*23210*/  STL [R1+0x13a4], R5 ;  /* 0x0013a40501007387 */ /* 0x0007e20000100800 */
[----:B-1----:R-:W-:Y:S01]  /*23220*/  IMAD R3, R3, UR6, RZ ;  /* 0x0000000603037c24 */ /* 0x002fe2000f8e02ff */
[----:B------:R-:W-:Y:S01]  /*23230*/  PRMT R53, RZ, 0x7610, R53 ;  /* 0x00007610ff357816 */ /* 0x000fe20000000035 */
[--C-:B------:R-:W-:Y:S01]  /*23240*/  @!P6 IMAD.IADD R75, R75, 0x1, -R15.reuse ;  /* 0x000000014b4be824 */ /* 0x100fe200078e0a0f */
[----:B------:R-:W4:Y:S01]  /*23250*/  LDL R70, [R1+0x229c] ;  /* 0x00229c0001467983 */ /* 0x000f220000100800 */
[----:B------:R-:W-:Y:S01]  /*23260*/  @!P3 IMAD.IADD R76, R76, 0x1, -R15 ;  /* 0x000000014c4cb824 */ /* 0x000fe200078e0a0f */
[----:B0-----:R-:W-:Y:S01]  /*23270*/  IADD3 R6, P3, PT, R3, R13, RZ ;  /* 0x0000000d03067210 */ /* 0x001fe20007f7e0ff */
[----:B------:R-:W0:Y:S01]  /*23280*/  LDCU UR5, c[0x0][0x3b0] ;  /* 0x00007600ff0577ac */ /* 0x000e220008000800 */
[----:B---3--:R-:W-:Y:S01]  /*23290*/  SHF.R.S32.HI R5, RZ, 0x1f, R4 ;  /* 0x0000001fff057819 */ /* 0x008fe20000011404 */
[----:B------:R-:W1:Y:S01]  /*232a0*/  LDCU UR6, c[0x0][0x3b0] ;  /* 0x00007600ff0677ac */ /* 0x000e620008000800 */
[----:B--2---:R-:W-:-:S02]  /*232b0*/  ISETP.GE.AND P5, PT, R73, RZ, PT ;  /* 0x000000ff4900720c */ /* 0x004fc40003fa6270 */
[----:B------:R-:W2:Y:S04]  /*232c0*/  LDL.LU R73, [R1+0x278] ;  /* 0x0002780001497983 */ /* 0x000ea80000300800 */
[----:B------:R-:W3:Y:S04]  /*232d0*/  LDL.LU R69, [R1+0x274] ;  /* 0x0002740001457983 */ /* 0x000ee80000300800 */
[----:B----4-:R4:W-:Y:S02]  /*232e0*/  STL [R1+0x1ac0], R47 ;  /* 0x001ac02f01007387 */ /* 0x0109e40000100800 */
[----:B----4-:R-:W-:-:S02]  /*232f0*/  IADD3 R47, P6, PT, R4, R13, RZ ;  /* 0x0000000d042f7210 */ /* 0x010fc40007fde0ff */
[----:B------:R-:W-:Y:S02]  /*23300*/  SHF.R.S32.HI R4, RZ, 0x1f, R3 ;  /* 0x0000001fff047819 */ /* 0x000fe40000011403 */
[----:B------:R-:W4:Y:S01]  /*23310*/  LDL R3, [R1+0x22e8] ;  /* 0x0022e80001037983 */ /* 0x000f220000100800 */
[--C-:B------:R-:W-:Y:S02]  /*23320*/  IMAD.X R5, R5, 0x1, R12.reuse, P6 ;  /* 0x0000000105057824 */ /* 0x100fe400030e060c */
[----:B------:R-:W-:Y:S02]  /*23330*/  IMAD.X R7, R4, 0x1, R12, P3 ;  /* 0x0000000104077824 */ /* 0x000fe400018e060c */
[----:B------:R-:W-:-:S03]  /*23340*/  @P0 IMAD.MOV.U32 R4, RZ, RZ, R47 ;  /* 0x000000ffff040224 */ /* 0x000fc600078e002f */
[----:B------:R0:W2:Y:S04]  /*23350*/  @P0 LDG.E.U8 R53, desc[UR20][R6.64] ;  /* 0x0000001406350981 */ /* 0x0000a8000c1e1100 */
[----:B------:R-:W2:Y:S04]  /*23360*/  @P0 LDG.E.U8 R68, desc[UR20][R4.64] ;  /* 0x0000001404440981 */ /* 0x000ea8000c1e1100 */
[----:B------:R0:W-:Y:S04]  /*23370*/  STL [R1+0x13b0], R47 ;  /* 0x0013b02f01007387 */ /* 0x0001e80000100800 */
[----:B------:R-:W-:Y:S04]  /*23380*/  STL [R1+0x13b8], R6 ;  /* 0x0013b80601007387 */ /* 0x000fe80000100800 */
[----:B------:R-:W-:Y:S04]  /*23390*/  STL [R1+0x13ac], R5 ;  /* 0x0013ac0501007387 */ /* 0x000fe80000100800 */
[----:B0-----:R-:W3:Y:S01]  /*233a0*/  LDL.LU R47, [R1+0x28c0] ;  /* 0x0028c000012f7983 */ /* 0x001ee20000300800 */
[----:B------:R-:W-:-:S02]  /*233b0*/  ISETP.GT.U32.AND P4, PT, R15, R71, PT ;  /* 0x000000470f00720c */ /* 0x000fc40003f84070 */
[----:B------:R-:W-:-:S11]  /*233c0*/  ISETP.GT.U32.AND P6, PT, R15, R76, PT ;  /* 0x0000004c0f00720c */ /* 0x000fd60003fc4070 */
[----:B------:R-:W-:Y:S01]  /*233d0*/  @!P4 IMAD.IADD R71, R71, 0x1, -R15 ;  /* 0x000000014747c824 */ /* 0x000fe200078e0a0f */
[----:B------:R-:W-:Y:S01]  /*233e0*/  ISETP.GT.U32.AND P4, PT, R15, R64, PT ;  /* 0x000000400f00720c */ /* 0x000fe20003f84070 */
[----:B--2---:R0:W-:Y:S04]  /*233f0*/  STL [R1+0x1abc], R68 ;  /* 0x001abc4401007387 */ /* 0x0041e80000100800 */
[----:B0-----:R-:W2:Y:S01]  /*23400*/  LDL.LU R68, [R1+0x28bc] ;  /* 0x0028bc0001447983 */ /* 0x001ea20000300800 */
[----:B----4-:R-:W-:Y:S01]  /*23410*/  ISETP.GE.AND P3, PT, R3, RZ, PT ;  /* 0x000000ff0300720c */ /* 0x010fe20003f66270 */
[----:B------:R-:W-:-:S06]  /*23420*/  IMAD.MOV.U32 R4, RZ, RZ, R71 ;  /* 0x000000ffff047224 */ /* 0x000fcc00078e0047 */
[----:B------:R-:W-:Y:S02]  /*23430*/  @!P4 IMAD.IADD R64, R64, 0x1, -R15 ;  /* 0x000000014040c824 */ /* 0x000fe400078e0a0f */
[----:B------:R-:W-:Y:S02]  /*23440*/  IMAD.MOV.U32 R3, RZ, RZ, R75 ;  /* 0x000000ffff037224 */ /* 0x000fe400078e004b */
[----:B------:R-:W-:Y:S01]  /*23450*/  @!P5 IMAD.MOV R4, RZ, RZ, -R4 ;  /* 0x000000ffff04d224 */ /* 0x000fe200078e0a04 */
[----:B------:R-:W-:Y:S01]  /*23460*/  ISETP.GE.AND P5, PT, R70, RZ, PT ;  /* 0x000000ff4600720c */ /* 0x000fe20003fa6270 */
[----:B------:R-:W-:Y:S01]  /*23470*/  @!P6 IMAD.IADD R76, R76, 0x1, -R15 ;  /* 0x000000014c4ce824 */ /* 0x000fe200078e0a0f */
[----:B------:R-:W-:Y:S02]  /*23480*/  ISETP.GT.U32.AND P4, PT, R15, R64, PT ;  /* 0x000000400f00720c */ /* 0x000fe40003f84070 */
[C---:B------:R-:W-:Y:S01]  /*23490*/  SEL R5, R14.reuse, R4, !P1 ;  /* 0x000000040e057207 */ /* 0x040fe20004800000 */
[----:B------:R-:W-:Y:S01]  /*234a0*/  @!P3 IMAD.MOV R3, RZ, RZ, -R3 ;  /* 0x000000ffff03b224 */ /* 0x000fe200078e0a03 */
[----:B------:R0:W-:Y:S03]  /*234b0*/  STL [R1+0x13b4], R7 ;  /* 0x0013b40701007387 */ /* 0x0001e60000100800 */
[----:B------:R-:W-:Y:S01]  /*234c0*/  IMAD R5, R5, UR13, RZ ;  /* 0x0000000d05057c24 */ /* 0x000fe2000f8e02ff */
[----:B------:R-:W-:Y:S01]  /*234d0*/  SEL R4, R14, R3, !P1 ;  /* 0x000000030e047207 */ /* 0x000fe20004800000 */
[----:B------:R-:W-:Y:S01]  /*234e0*/  IMAD.MOV.U32 R3, RZ, RZ, R76 ;  /* 0x000000ffff037224 */ /* 0x000fe200078e004c */
[----:B------:R-:W4:Y:S03]  /*234f0*/  LDL.LU R71, [R1+0x28b8] ;  /* 0x0028b80001477983 */ /* 0x000f260000300800 */
[----:B------:R-:W-:Y:S01]  /*23500*/  @!P4 IMAD.IADD R64, R64, 0x1, -R15 ;  /* 0x000000014040c824 */ /* 0x000fe200078e0a0f */
[----:B------:R-:W3:Y:S01]  /*23510*/  LDL R75, [R1+0x22c0] ;  /* 0x0022c000014b7983 */ /* 0x000ee20000100800 */
[----:B------:R-:W-:Y:S01]  /*23520*/  IMAD R4, R4, UR5, RZ ;  /* 0x0000000504047c24 */ /* 0x000fe2000f8e02ff */
[----:B------:R-:W-:Y:S01]  /*23530*/  SHF.R.S32.HI R6, RZ, 0x1f, R5 ;  /* 0x0000001fff067819 */ /* 0x000fe20000011405 */
[----:B------:R-:W-:Y:S01]  /*23540*/  @!P5 IMAD.MOV R3, RZ, RZ, -R3 ;  /* 0x000000ffff03d224 */ /* 0x000fe200078e0a03 */
[----:B------:R-:W3:Y:S01]  /*23550*/  LDL.LU R76, [R1+0x284] ;  /* 0x00028400014c7983 */ /* 0x000ee20000300800 */
[----:B--2---:R-:W-:-:S03]  /*23560*/  PRMT R68, RZ, 0x7610, R68 ;  /* 0x00007610ff447816 */ /* 0x004fc60000000044 */
[----:B------:R2:W-:Y:S01]  /*23570*/  STL [R1+0x1ab8], R53 ;  /* 0x001ab83501007387 */ /* 0x0005e20000100800 */
[----:B------:R-:W-:Y:S01]  /*23580*/  IADD3 R70, P4, PT, R4, R13, RZ ;  /* 0x0000000d04467210 */ /* 0x000fe20007f9e0ff */
[----:B------:R-:W1:Y:S01]  /*23590*/  LDCU UR5, c[0x0][0x3b0] ;  /* 0x00007600ff0577ac */ /* 0x000e620008000800 */
[----:B------:R-:W-:Y:S02]  /*235a0*/  ISETP.GT.U32.AND P6, PT, R15, R73, PT ;  /* 0x000000490f00720c */ /* 0x000fe40003fc4070 */
[----:B0-----:R-:W-:Y:S01]  /*235b0*/  PRMT R7, RZ, 0x7610, R7 ;  /* 0x00007610ff077816 */ /* 0x001fe20000000007 */
[----:B------:R-:W0:Y:S01]  /*235c0*/  LDCU UR13, c[0x0][0x3b0] ;  /* 0x00007600ff0d77ac */ /* 0x000e220008000800 */
[----:B--2---:R-:W-:Y:S02]  /*235d0*/  IADD3 R53, P5, PT, R5, R13, RZ ;  /* 0x0000000d05357210 */ /* 0x004fe40007fbe0ff */
[----:B------:R-:W-:-:S03]  /*235e0*/  SHF.R.S32.HI R5, RZ, 0x1f, R4 ;  /* 0x0000001fff057819 */ /* 0x000fc60000011404 */
[--C-:B------:R-:W-:Y:S01]  /*235f0*/  IMAD.X R4, R6, 0x1, R12.reuse, P5 ;  /* 0x0000000106047824 */ /* 0x100fe200028e060c */
[----:B------:R-:W-:Y:S01]  /*23600*/  STL [R1+0x13c0], R53 ;  /* 0x0013c03501007387 */ /* 0x000fe20000100800 */
[----:B------:R-:W-:Y:S02]  /*23610*/  IMAD.X R6, R5, 0x1, R12, P4 ;  /* 0x0000000105067824 */ /* 0x000fe400020e060c */
[----:B------:R-:W-:Y:S01]  /*23620*/  @P0 IMAD.MOV.U32 R5, RZ, RZ, R4 ;  /* 0x000000ffff050224 */ /* 0x000fe200078e0004 */
[----:B------:R-:W-:Y:S04]  /*23630*/  STL [R1+0x13c8], R70 ;  /* 0x0013c84601007387 */ /* 0x000fe80000100800 */
[----:B------:R2:W-:Y:S02]  /*23640*/  STL [R1+0x13bc], R4 ;  /* 0x0013bc0401007387 */ /* 0x0005e40000100800 */
[----:B--2---:R-:W-:-:S05]  /*23650*/  @P0 IMAD.MOV.U32 R4, RZ, RZ, R53 ;  /* 0x000000ffff040224 */ /* 0x004fca00078e0035 */
[----:B------:R2:W4:Y:S01]  /*23660*/  @P0 LDG.E.U8 R68, desc[UR20][R4.64] ;  /* 0x0000001404440981 */ /* 0x000522000c1e1100 */
[----:B---3--:R-:W-:Y:S02]  /*23670*/  ISETP.GE.AND P5, PT, R75, RZ, PT ;  /* 0x000000ff4b00720c */ /* 0x008fe40003fa6270 */
[----:B------:R-:W-:Y:S01]  /*23680*/  SEL R3, R14, R3, !P1 ;  /* 0x000000030e037207 */ /* 0x000fe20004800000 */
[----:B------:R-:W3:Y:S04]  /*23690*/  LDL R75, [R1+0x22d0] ;  /* 0x0022d000014b7983 */ /* 0x000ee80000100800 */
[----:B------:R-:W3:Y:S01]  /*236a0*/  LDL.LU R53, [R1+0x28b4] ;  /* 0x0028b40001357983 */ /* 0x000ee20000300800 */
[----:B--2---:R-:W-:Y:S02]  /*236b0*/  IMAD.MOV.U32 R4, RZ, RZ, R64 ;  /* 0x000000ffff047224 */ /* 0x004fe400078e0040 */
[----:B------:R-:W-:Y:S01]  /*236c0*/  IMAD.MOV.U32 R5, RZ, RZ, R6 ;  /* 0x000000ffff057224 */ /* 0x000fe200078e0006 */
[----:B----4-:R-:W-:Y:S01]  /*236d0*/  PRMT R71, RZ, 0x7610, R71 ;  /* 0x00007610ff477816 */ /* 0x010fe20000000047 */
[----:B------:R2:W-:Y:S04]  /*236e0*/  STL [R1+0x1ab4], R68 ;  /* 0x001ab44401007387 */ /* 0x0005e80000100800 */
[----:B--2---:R-:W2:Y:S04]  /*236f0*/  LDL.LU R68, [R1+0x28b0] ;  /* 0x0028b00001447983 */ /* 0x004ea80000300800 */
[----:B------:R1:W-:Y:S01]  /*23700*/  STL [R1+0x13c4], R6 ;  /* 0x0013c40601007387 */ /* 0x0003e20000100800 */
[----:B------:R-:W-:-:S03]  /*23710*/  @!P6 IMAD.IADD R73, R73, 0x1, -R15 ;  /* 0x000000014949e824 */ /* 0x000fc600078e0a0f */
[----:B------:R-:W4:Y:S01]  /*23720*/  LDL R64, [R1+0x22d8] ;  /* 0x0022d80001407983 */ /* 0x000f220000100800 */
[----:B-1----:R-:W-:Y:S01]  /*23730*/  IMAD R6, R3, UR6, RZ ;  /* 0x0000000603067c24 */ /* 0x002fe2000f8e02ff */
[C---:B------:R-:W-:Y:S01]  /*23740*/  ISETP.GT.U32.AND P3, PT, R15.reuse, R69, PT ;  /* 0x000000450f00720c */ /* 0x040fe20003f64070 */
[----:B------:R-:W-:Y:S01]  /*23750*/  IMAD.MOV.U32 R3, RZ, RZ, R4 ;  /* 0x000000ffff037224 */ /* 0x000fe200078e0004 */
[----:B------:R-:W-:Y:S01]  /*23760*/  ISETP.GT.U32.AND P4, PT, R15, R73, PT ;  /* 0x000000490f00720c */ /* 0x000fe20003f84070 */
[----:B------:R-:W-:Y:S01]  /*23770*/  @P0 IMAD.MOV.U32 R4, RZ, RZ, R70 ;  /* 0x000000ffff040224 */ /* 0x000fe200078e0046 */
[----:B------:R-:W-:Y:S01]  /*23780*/  PRMT R47, RZ, 0x7610, R47 ;  /* 0x00007610ff2f7816 */ /* 0x000fe2000000002f */
[----:B------:R-:W2:Y:S01]  /*23790*/  LDL.LU R70, [R1+0x280] ;  /* 0x0002800001467983 */ /* 0x000ea20000300800 */
[----:B------:R-:W1:Y:S03]  /*237a0*/  LDCU UR6, c[0x0][0x3b0] ;  /* 0x00007600ff0677ac */ /* 0x000e660008000800 */
[----:B------:R0:W2:Y:S02]  /*237b0*/  @P0 LDG.E.U8 R71, desc[UR20][R4.64] ;  /* 0x0000001404470981 */ /* 0x0000a4000c1e1100 */
[----:B0-----:R-:W-:-:S02]  /*237c0*/  SHF.R.S32.HI R4, RZ, 0x1f, R6 ;  /* 0x0000001fff047819 */ /* 0x001fc40000011406 */
[----:B------:R-:W-:-:S05]  /*237d0*/  IADD3 R5, P6, PT, R6, R13, RZ ;  /* 0x0000000d06057210 */ /* 0x000fca0007fde0ff */
[----:B------:R-:W-:Y:S01]  /*237e0*/  IMAD.X R4, R4, 0x1, R12, P6 ;  /* 0x0000000104047824 */ /* 0x000fe200030e060c */
[----:B--2---:R0:W-:Y:S04]  /*237f0*/  STL [R1+0x1ab0], R71 ;  /* 0x001ab04701007387 */ /* 0x0041e80000100800 */
[----:B0-----:R-:W2:Y:S04]  /*23800*/  LDL.LU R71, [R1+0x27c] ;  /* 0x00027c0001477983 */ /* 0x001ea80000300800 */
        /* <DEDUP_REMOVED lines=8> */
[----:B------:R-:W-:Y:S02]  /*23890*/  ISETP.GT.U32.AND P3, PT, R15, R69, PT ;  /* 0x000000450f00720c */ /* 0x000fe40003f64070 */
[----:B------:R-:W-:-:S05]  /*238a0*/  SEL R3, R14, R3, !P1 ;  /* 0x000000030e037207 */ /* 0x000fca0004800000 */
[----:B------:R-:W-:Y:S02]  /*238b0*/  IMAD R3, R3, UR5, RZ ;  /* 0x0000000503037c24 */ /* 0x000fe4000f8e02ff */
[----:B------:R-:W-:Y:S01]  /*238c0*/  @!P4 IMAD.IADD R73, R73, 0x1, -R15 ;  /* 0x000000014949c824 */ /* 0x000fe200078e0a0f */
[----:B---3--:R-:W-:Y:S01]  /*238d0*/  ISETP.GE.AND P5, PT, R75, RZ, PT ;  /* 0x000000ff4b00720c */ /* 0x008fe20003fa6270 */
[----:B------:R-:W1:Y:S01]  /*238e0*/  LDCU UR5, c[0x0][0x3b0] ;  /* 0x00007600ff0577ac */ /* 0x000e620008000800 */
[----:B0-----:R-:W-:Y:S01]  /*238f0*/  SHF.R.S32.HI R5, RZ, 0x1f, R3 ;  /* 0x0000001fff057819 */ /* 0x001fe20000011403 */
[----:B------:R-:W-:Y:S01]  /*23900*/  @!P3 IMAD.IADD R69, R69, 0x1, -R15 ;  /* 0x000000014545b824 */ /* 0x000fe200078e0a0f */
[----:B------:R-:W-:Y:S01]  /*23910*/  IADD3 R6, P3, PT, R3, R13, RZ ;  /* 0x0000000d03067210 */ /* 0x000fe20007f7e0ff */
[----:B------:R-:W3:Y:S01]  /*23920*/  LDL R75, [R1+0x22e4] ;  /* 0x0022e400014b7983 */ /* 0x000ee20000100800 */
[----:B------:R-:W-:-:S03]  /*23930*/  IMAD.MOV.U32 R4, RZ, RZ, R73 ;  /* 0x000000ffff047224 */ /* 0x000fc600078e0049 */
[----:B------:R-:W-:Y:S01]  /*23940*/  IMAD.X R5, R5, 0x1, R12, P3 ;  /* 0x0000000105057824 */ /* 0x000fe200018e060c */
[----:B------:R-:W3:Y:S04]  /*23950*/  LDL.LU R73, [R1+0x288] ;  /* 0x0002880001497983 */ /* 0x000ee80000300800 */
[----:B------:R-:W-:Y:S04]  /*23960*/  STL [R1+0x13d8], R6 ;  /* 0x0013d80601007387 */ /* 0x000fe80000100800 */
[----:B------:R-:W-:Y:S04]  /*23970*/  STL [R1+0x13d4], R5 ;  /* 0x0013d40501007387 */ /* 0x000fe80000100800 */
[----:B--2---:R0:W-:Y:S02]  /*23980*/  STL [R1+0x16b4], R7 ;  /* 0x0016b40701007387 */ /* 0x0041e40000100800 */
[----:B0-----:R-:W-:-:S05]  /*23990*/  @P0 IMAD.MOV.U32 R7, RZ, RZ, R5 ;  /* 0x000000ffff070224 */ /* 0x001fca00078e0005 */
[----:B------:R-:W2:Y:S01]  /*239a0*/  @P0 LDG.E.U8 R47, desc[UR20][R6.64] ;  /* 0x00000014062f0981 */ /* 0x000ea2000c1e1100 */
[----:B------:R-:W-:Y:S02]  /*239b0*/  ISETP.GT.U32.AND P6, PT, R15, R76, PT ;  /* 0x0000004c0f00720c */ /* 0x000fe40003fc4070 */
[----:B----4-:R-:W-:Y:S01]  /*239c0*/  ISETP.GE.AND P4, PT, R64, RZ, PT ;  /* 0x000000ff4000720c */ /* 0x010fe20003f86270 */
[----:B------:R-:W-:Y:S01]  /*239d0*/  IMAD.MOV.U32 R3, RZ, RZ, R69 ;  /* 0x000000ffff037224 */ /* 0x000fe200078e0045 */
[----:B------:R-:W4:Y:S01]  /*239e0*/  LDL.LU R64, [R1+0x28c] ;  /* 0x00028c0001407983 */ /* 0x000f220000300800 */
[----:B------:R-:W-:-:S03]  /*239f0*/  @!P5 IMAD.MOV R4, RZ, RZ, -R4 ;  /* 0x000000ffff04d224 */ /* 0x000fc600078e0a04 */
[----:B------:R-:W4:Y:S05]  /*23a00*/  LDL R6, [R1+0x22b4] ;  /* 0x0022b40001067983 */ /* 0x000f2a0000100800 */
[----:B------:R-:W-:Y:S01]  /*23a10*/  @!P6 IMAD.IADD R76, R76, 0x1, -R15 ;  /* 0x000000014c4ce824 */ /* 0x000fe200078e0a0f */
[C---:B------:R-:W-:Y:S01]  /*23a20*/  ISETP.GT.U32.AND P6, PT, R15.reuse, R71, PT ;  /* 0x000000470f00720c */ /* 0x040fe20003fc4070 */
[----:B------:R-:W-:Y:S01]  /*23a30*/  @!P4 IMAD.MOV R3, RZ, RZ, -R3 ;  /* 0x000000ffff03c224 */ /* 0x000fe200078e0a03 */
[----:B------:R-:W4:Y:S02]  /*23a40*/  LDL R7, [R1+0x22c8] ;  /* 0x0022c80001077983 */ /* 0x000f240000100800 */
[----:B------:R-:W-:-:S02]  /*23a50*/  ISETP.GT.U32.AND P5, PT, R15, R76, PT ;  /* 0x0000004c0f00720c */ /* 0x000fc40003fa4070 */
[C---:B------:R-:W-:Y:S02]  /*23a60*/  SEL R4, R14.reuse, R4, !P1 ;  /* 0x000000040e047207 */ /* 0x040fe40004800000 */
[----:B------:R-:W-:-:S03]  /*23a70*/  SEL R3, R14, R3, !P1 ;  /* 0x000000030e037207 */ /* 0x000fc60004800000 */
[----:B------:R-:W-:Y:S01]  /*23a80*/  IMAD R4, R4, UR6, RZ ;  /* 0x0000000604047c24 */ /* 0x000fe2000f8e02ff */
[----:B---3--:R-:W-:Y:S01]  /*23a90*/  ISETP.GE.AND P4, PT, R75, RZ, PT ;  /* 0x000000ff4b00720c */ /* 0x008fe20003f86270 */
[----:B-1----:R-:W-:Y:S01]  /*23aa0*/  IMAD R3, R3, UR5, RZ ;  /* 0x0000000503037c24 */ /* 0x002fe2000f8e02ff */
[----:B------:R-:W-:Y:S01]  /*23ab0*/  PRMT R53, RZ, 0x7610, R53 ;  /* 0x00007610ff357816 */ /* 0x000fe20000000035 */
[--C-:B------:R-:W-:Y:S01]  /*23ac0*/  @!P6 IMAD.IADD R71, R71, 0x1, -R15.reuse ;  /* 0x000000014747e824 */ /* 0x100fe200078e0a0f */
[----:B------:R-:W-:Y:S01]  /*23ad0*/  SHF.R.S32.HI R5, RZ, 0x1f, R4 ;  /* 0x0000001fff057819 */ /* 0x000fe20000011404 */
[----:B------:R-:W-:Y:S01]  /*23ae0*/  @!P5 IMAD.IADD R76, R76, 0x1, -R15 ;  /* 0x000000014c4cd824 */ /* 0x000fe200078e0a0f */
[-C--:B------:R-:W-:Y:S01]  /*23af0*/  IADD3 R75, P6, PT, R3, R13.reuse, RZ ;  /* 0x0000000d034b7210 */ /* 0x080fe20007fde0ff */
[----:B------:R-:W0:Y:S01]  /*23b00*/  LDCU UR5, c[0x0][0x3b0] ;  /* 0x00007600ff0577ac */ /* 0x000e220008000800 */
[----:B------:R-:W-:Y:S02]  /*23b10*/  PRMT R68, RZ, 0x7610, R68 ;  /* 0x00007610ff447816 */ /* 0x000fe40000000044 */
[----:B------:R-:W-:Y:S01]  /*23b20*/  ISETP.GT.U32.AND P3, PT, R15, R70, PT ;  /* 0x000000460f00720c */ /* 0x000fe20003f64070 */
[----:B------:R-:W1:Y:S01]  /*23b30*/  LDCU UR6, c[0x0][0x3b0] ;  /* 0x00007600ff0677ac */ /* 0x000e620008000800 */
[----:B--2---:R2:W-:Y:S02]  /*23b40*/  STL [R1+0x1aac], R47 ;  /* 0x001aac2f01007387 */ /* 0x0045e40000100800 */
[----:B--2---:R-:W-:-:S02]  /*23b50*/  IADD3 R47, P5, PT, R4, R13, RZ ;  /* 0x0000000d042f7210 */ /* 0x004fc40007fbe0ff */
[----:B------:R-:W-:-:S03]  /*23b60*/  SHF.R.S32.HI R4, RZ, 0x1f, R3 ;  /* 0x0000001fff047819 */ /* 0x000fc60000011403 */
[--C-:B------:R-:W-:Y:S02]  /*23b70*/  IMAD.X R5, R5, 0x1, R12.reuse, P5 ;  /* 0x0000000105057824 */ /* 0x100fe400028e060c */
[----:B------:R-:W-:Y:S02]  /*23b80*/  IMAD.X R69, R4, 0x1, R12, P6 ;  /* 0x0000000104457824 */ /* 0x000fe400030e060c */
[----:B------:R-:W-:-:S05]  /*23b90*/  @P0 IMAD.MOV.U32 R4, RZ, RZ, R47 ;  /* 0x000000ffff040224 */ /* 0x000fca00078e002f */
[----:B------:R2:W3:Y:S01]  /*23ba0*/  @P0 LDG.E.U8 R53, desc[UR20][R4.64] ;  /* 0x0000001404350981 */ /* 0x0004e2000c1e1100 */
[----:B------:R-:W-:-:S03]  /*23bb0*/  IMAD.MOV.U32 R3, RZ, RZ, R76 ;  /* 0x000000ffff037224 */ /* 0x000fc600078e004c */
[----:B------:R0:W-:Y:S04]  /*23bc0*/  STL [R1+0x13e0], R47 ;  /* 0x0013e02f01007387 */ /* 0x0001e80000100800 */
[----:B------:R-:W4:Y:S01]  /*23bd0*/  LDL.LU R76, [R1+0x290] ;  /* 0x00029000014c7983 */ /* 0x000f220000300800 */
[----:B--2---:R-:W-:-:S03]  /*23be0*/  @P0 IMAD.MOV.U32 R4, RZ, RZ, R75 ;  /* 0x000000ffff040224 */ /* 0x004fc600078e004b */
[----:B------:R-:W-:Y:S04]  /*23bf0*/  STL [R1+0x13e8], R75 ;  /* 0x0013e84b01007387 */ /* 0x000fe80000100800 */
[----:B------:R2:W-:Y:S04]  /*23c00*/  STL [R1+0x13dc], R5 ;  /* 0x0013dc0501007387 */ /* 0x0005e80000100800 */
[----:B0-----:R-:W4:Y:S04]  /*23c10*/  LDL.LU R47, [R1+0x28ac] ;  /* 0x0028ac00012f7983 */ /* 0x001f280000300800 */
[----:B------:R-:W-:Y:S01]  /*23c20*/  STL [R1+0x13e4], R69 ;  /* 0x0013e44501007387 */ /* 0x000fe20000100800 */
[----:B--2---:R-:W-:-:S05]  /*23c30*/  @P0 IMAD.MOV.U32 R5, RZ, RZ, R69 ;  /* 0x000000ffff050224 */ /* 0x004fca00078e0045 */
[----:B------:R0:W2:Y:S04]  /*23c40*/  @P0 LDG.E.U8 R68, desc[UR20][R4.64] ;  /* 0x0000001404440981 */ /* 0x0000a8000c1e1100 */
[----:B---3--:R3:W-:Y:S04]  /*23c50*/  STL [R1+0x1aa8], R53 ;  /* 0x001aa83501007387 */ /* 0x0087e80000100800 */
[----:B---3--:R-:W3:Y:S01]  /*23c60*/  LDL.LU R53, [R1+0x28a8] ;  /* 0x0028a80001357983 */ /* 0x008ee20000300800 */
[----:B------:R-:W-:Y:S02]  /*23c70*/  @!P3 IMAD.IADD R70, R70, 0x1, -R15 ;  /* 0x000000014646b824 */ /* 0x000fe400078e0a0f */
[----:B------:R-:W-:Y:S01]  /*23c80*/  @!P4 IMAD.MOV R3, RZ, RZ, -R3 ;  /* 0x000000ffff03c224 */ /* 0x000fe200078e0a03 */
[C---:B------:R-:W-:Y:S01]  /*23c90*/  ISETP.GT.U32.AND P4, PT, R15.reuse, R73, PT ;  /* 0x000000490f00720c */ /* 0x040fe20003f84070 */
[----:B------:R-:W3:Y:S01]  /*23ca0*/  LDL.LU R69, [R1+0x28a4] ;  /* 0x0028a40001457983 */ /* 0x000ee20000300800 */
[----:B------:R-:W-:-:S02]  /*23cb0*/  ISETP.GT.U32.AND P3, PT, R15, R70, PT ;  /* 0x000000460f00720c */ /* 0x000fc40003f64070 */
[----:B------:R-:W-:Y:S01]  /*23cc0*/  SEL R3, R14, R3, !P1 ;  /* 0x000000030e037207 */ /* 0x000fe20004800000 */
[----:B------:R-:W3:Y:S01]  /*23cd0*/  LDL.LU R75, [R1+0x28a0] ;  /* 0x0028a000014b7983 */ /* 0x000ee20000300800 */
[----:B------:R-:W-:-:S03]  /*23ce0*/  ISETP.GT.U32.AND P5, PT, R15, R71, PT ;  /* 0x000000470f00720c */ /* 0x000fc60003fa4070 */
[----:B------:R-:W-:Y:S01]  /*23cf0*/  IMAD R3, R3, UR13, RZ ;  /* 0x0000000d03037c24 */ /* 0x000fe2000f8e02ff */
[----:B----4-:R-:W-:Y:S01]  /*23d00*/  ISETP.GT.U32.AND P6, PT, R15, R64, PT ;  /* 0x000000400f00720c */ /* 0x010fe20003fc4070 */
[----:B------:R-:W4:Y:S02]  /*23d10*/  LDCU UR13, c[0x0][0x3b0] ;  /* 0x00007600ff0d77ac */ /* 0x000f240008000800 */
        /* <DEDUP_REMOVED lines=12> */
[----:B---3--:R-:W-:-:S06]  /*23de0*/  PRMT R53, RZ, 0x7610, R53 ;  /* 0x00007610ff357816 */ /* 0x008fcc0000000035 */
[----:B------:R0:W3:Y:S01]  /*23df0*/  @P0 LDG.E.U8 R53, desc[UR20][R6.64] ;  /* 0x0000001406350981 */ /* 0x0000e2000c1e1100 */
        /* <DEDUP_REMOVED lines=16> */
[----:B------:R-:W3:Y:S01]  /*23f00*/  LDL R70, [R1+0x2300] ;  /* 0x0023000001467983 */ /* 0x000ee20000100800 */
[----:B------:R-:W-:Y:S01]  /*23f10*/  @!P3 IMAD.IADD R76, R76, 0x1, -R15 ;  /* 0x000000014c4cb824 */ /* 0x000fe200078e0a0f */
[----:B0-----:R-:W-:Y:S01]  /*23f20*/  IADD3 R6, P3, PT, R3, R13, RZ ;  /* 0x0000000d03067210 */ /* 0x001fe20007f7e0ff */
[----:B------:R-:W0:Y:S01]  /*23f30*/  LDCU UR5, c[0x0][0x3b0] ;  /* 0x00007600ff0577ac */ /* 0x000e220008000800 */
[----:B----4-:R-:W-:Y:S01]  /*23f40*/  SHF.R.S32.HI R5, RZ, 0x1f, R4 ;  /* 0x0000001fff057819 */ /* 0x010fe20000011404 */
[----:B------:R-:W1:Y:S01]  /*23f50*/  LDCU UR6, c[0x0][0x3b0] ;  /* 0x00007600ff0677ac */ /* 0x000e620008000800 */
[----:B--2---:R-:W-:-:S02]  /*23f60*/  ISETP.GE.AND P5, PT, R77, RZ, PT ;  /* 0x000000ff4d00720c */ /* 0x004fc40003fa6270 */
[----:B------:R-:W2:Y:S04]  /*23f70*/  LDL.LU R77, [R1+0x29c] ;  /* 0x00029c00014d7983 */ /* 0x000ea80000300800 */
[----:B------:R-:W4:Y:S04]  /*23f80*/  LDL.LU R71, [R1+0x298] ;  /* 0x0002980001477983 */ /* 0x000f280000300800 */
[----:B---3--:R3:W-:Y:S02]  /*23f90*/  STL [R1+0x1aa0], R53 ;  /* 0x001aa03501007387 */ /* 0x0087e40000100800 */
[----:B---3--:R-:W-:-:S02]  /*23fa0*/  IADD3 R53, P6, PT, R4, R13, RZ ;  /* 0x0000000d04357210 */ /* 0x008fc40007fde0ff */
[----:B------:R-:W-:Y:S02]  /*23fb0*/  SHF.R.S32.HI R4, RZ, 0x1f, R3 ;  /* 0x0000001fff047819 */ /* 0x000fe40000011403 */
[----:B------:R-:W3:Y:S01]  /*23fc0*/  LDL R3, [R1+0x22f8] ;  /* 0x0022f80001037983 */ /* 0x000ee20000100800 */
[--C-:B------:R-:W-:Y:S02]  /*23fd0*/  IMAD.X R5, R5, 0x1, R12.reuse, P6 ;  /* 0x0000000105057824 */ /* 0x100fe400030e060c */
[----:B------:R-:W-:Y:S02]  /*23fe0*/  IMAD.X R7, R4, 0x1, R12, P3 ;  /* 0x0000000104077824 */ /* 0x000fe400018e060c */
[----:B------:R-:W-:Y:S01]  /*23ff0*/  @P0 IMAD.MOV.U32 R4, RZ, RZ, R53 ;  /* 0x000000ffff040224 */ /* 0x000fe200078e0035 */
[----:B------:R0:W-:Y:S04]  /*24000*/  STL [R1+0x13f8], R53 ;  /* 0x0013f83501007387 */ /* 0x0001e80000100800 */
[----:B------:R-:W2:Y:S04]  /*24010*/  @P0 LDG.E.U8 R69, desc[UR20][R4.64] ;  /* 0x0000001404450981 */ /* 0x000ea8000c1e1100 */
[----:B------:R0:W3:Y:S04]  /*24020*/  @P0 LDG.E.U8 R75, desc[UR20][R6.64] ;  /* 0x00000014064b0981 */ /* 0x0000e8000c1e1100 */
[----:B------:R-:W-:Y:S04]  /*24030*/  STL [R1+0x1400], R6 ;  /* 0x0014000601007387 */ /* 0x000fe80000100800 */
[----:B------:R-:W-:Y:S04]  /*24040*/  STL [R1+0x13f4], R5 ;  /* 0x0013f40501007387 */ /* 0x000fe80000100800 */
[----:B0-----:R-:W4:Y:S01]  /*24050*/  LDL.LU R53, [R1+0x289c] ;  /* 0x00289c0001357983 */ /* 0x001f220000300800 */
[----:B------:R-:W-:-:S02]  /*24060*/  ISETP.GT.U32.AND P4, PT, R15, R73, PT ;  /* 0x000000490f00720c */ /* 0x000fc40003f84070 */
[----:B------:R-:W-:-:S11]  /*24070*/  ISETP.GT.U32.AND P6, PT, R15, R76, PT ;  /* 0x0000004c0f00720c */ /* 0x000fd60003fc4070 */
[----:B------:R-:W-:Y:S01]  /*24080*/  @!P4 IMAD.IADD R73, R73, 0x1, -R15 ;  /* 0x000000014949c824 */ /* 0x000fe200078e0a0f */
[----:B------:R-:W-:Y:S01]  /*24090*/  ISETP.GT.U32.AND P4, PT, R15, R68, PT ;  /* 0x000000440f00720c */ /* 0x000fe20003f84070 */
[----:B--2---:R0:W-:Y:S04]  /*240a0*/  STL [R1+0x1a9c], R69 ;  /* 0x001a9c4501007387 */ /* 0x0041e80000100800 */
[----:B0-----:R-:W2:Y:S01]  /*240b0*/  LDL.LU R69, [R1+0x2898] ;  /* 0x0028980001457983 */ /* 0x001ea20000300800 */
[----:B---3--:R-:W-:Y:S01]  /*240c0*/  ISETP.GE.AND P3, PT, R3, RZ, PT ;  /* 0x000000ff0300720c */ /* 0x008fe20003f66270 */
[----:B------:R-:W-:-:S06]  /*240d0*/  IMAD.MOV.U32 R4, RZ, RZ, R73 ;  /* 0x000000ffff047224 */ /* 0x000fcc00078e0049 */
[--C-:B------:R-:W-:Y:S02]  /*240e0*/  @!P4 IMAD.IADD R68, R68, 0x1, -R15.reuse ;  /* 0x000000014444c824 */ /* 0x100fe400078e0a0f */
[----:B------:R-:W-:Y:S02]  /*240f0*/  IMAD.MOV.U32 R3, RZ, RZ, R64 ;  /* 0x000000ffff037224 */ /* 0x000fe400078e0040 */
[----:B------:R-:W-:Y:S01]  /*24100*/  @!P5 IMAD.MOV R4, RZ, RZ, -R4 ;  /* 0x000000ffff04d224 */ /* 0x000fe200078e0a04 */
[----:B------:R-:W-:Y:S01]  /*24110*/  ISETP.GE.AND P5, PT, R70, RZ, PT ;  /* 0x000000ff4600720c */ /* 0x000fe20003fa6270 */
[----:B------:R-:W-:Y:S01]  /*24120*/  @!P6 IMAD.IADD R76, R76, 0x1, -R15 ;  /* 0x000000014c4ce824 */ /* 0x000fe200078e0a0f */
[----:B------:R-:W-:Y:S02]  /*24130*/  ISETP.GT.U32.AND P4, PT, R15, R68, PT ;  /* 0x000000440f00720c */ /* 0x000fe40003f84070 */
[----:B------:R-:W-:Y:S01]  /*24140*/  SEL R5, R14, R4, !P1 ;  /* 0x000000040e057207 */ /* 0x000fe20004800000 */
[----:B------:R-:W-:-:S04]  /*24150*/  @!P3 IMAD.MOV R3, RZ, RZ, -R3 ;  /* 0x000000ffff03b224 */ /* 0x000fc800078e0a03 */
[----:B------:R-:W-:Y:S01]  /*24160*/  IMAD R5, R5, UR13, RZ ;  /* 0x0000000d05057c24 */ /* 0x000fe2000f8e02ff */
[----:B------:R-:W-:Y:S01]  /*24170*/  SEL R4, R14, R3, !P1 ;  /* 0x000000030e047207 */ /* 0x000fe20004800000 */
[----:B------:R-:W-:Y:S01]  /*24180*/  IMAD.MOV.U32 R3, RZ, RZ, R76 ;  /* 0x000000ffff037224 */ /* 0x000fe200078e004c */
[----:B------:R-:W-:Y:S03]  /*24190*/  STL [R1+0x13fc], R7 ;  /* 0x0013fc0701007387 */ /* 0x000fe60000100800 */
[----:B------:R-:W-:Y:S01]  /*241a0*/  @!P4 IMAD.IADD R68, R68, 0x1, -R15 ;  /* 0x000000014444c824 */ /* 0x000fe200078e0a0f */
[----:B------:R-:W-:Y:S01]  /*241b0*/  SHF.R.S32.HI R6, RZ, 0x1f, R5 ;  /* 0x0000001fff067819 */ /* 0x000fe20000011405 */
[----:B------:R-:W-:Y:S01]  /*241c0*/  IMAD R4, R4, UR5, RZ ;  /* 0x0000000504047c24 */ /* 0x000fe2000f8e02ff */
[----:B------:R-:W3:Y:S01]  /*241d0*/  LDL.LU R73, [R1+0x2894] ;  /* 0x0028940001497983 */ /* 0x000ee20000300800 */
[----:B------:R-:W-:Y:S01]  /*241e0*/  @!P5 IMAD.MOV R3, RZ, RZ, -R3 ;  /* 0x000000ffff03d224 */ /* 0x000fe200078e0a03 */
[-C--:B------:R-:W-:Y:S01]  /*241f0*/  IADD3 R64, P5, PT, R5, R13.reuse, RZ ;  /* 0x0000000d05407210 */ /* 0x080fe20007fbe0ff */
[----:B------:R-:W-:Y:S01]  /*24200*/  IMAD.MOV.U32 R76, RZ, RZ, R2 ;  /* 0x000000ffff4c7224 */ /* 0x000fe200078e0002 */
[----:B------:R-:W-:Y:S01]  /*24210*/  SHF.R.S32.HI R5, RZ, 0x1f, R4 ;  /* 0x0000001fff057819 */ /* 0x000fe20000011404 */
[----:B------:R0:W-:Y:S01]  /*24220*/  STL [R1+0x1a98], R75 ;  /* 0x001a984b01007387 */ /* 0x0001e20000100800 */
[----:B------:R-:W-:Y:S01]  /*24230*/  IADD3 R70, P4, PT, R4, R13, RZ ;  /* 0x0000000d04467210 */ /* 0x000fe20007f9e0ff */
[--C-:B------:R-:W-:Y:S01]  /*24240*/  IMAD.X R4, R6, 0x1, R12.reuse, P5 ;  /* 0x0000000106047824 */ /* 0x100fe200028e060c */
[----:B--2---:R-:W-:Y:S01]  /*24250*/  PRMT R69, RZ, 0x7610, R69 ;  /* 0x00007610ff457816 */ /* 0x004fe20000000045 */
[----:B0-----:R-:W2:Y:S02]  /*24260*/  LDL R75, [R1+0x22b0] ;  /* 0x0022b000014b7983 */ /* 0x001ea40000100800 */
[----:B------:R-:W-:Y:S01]  /*24270*/  IMAD.X R6, R5, 0x1, R12, P4 ;  /* 0x0000000105067824 */ /* 0x000fe200020e060c */
[C---:B------:R-:W-:Y:S01]  /*24280*/  ISETP.GT.U32.AND P6, PT, R15.reuse, R77, PT ;  /* 0x0000004d0f00720c */ /* 0x040fe20003fc4070 */
[----:B------:R-:W0:Y:S01]  /*24290*/  LDCU UR5, c[0x0][0x3b0] ;  /* 0x00007600ff0577ac */ /* 0x000e220008000800 */
[----:B------:R-:W2:Y:S01]  /*242a0*/  LDL.LU R2, [R1+0x2a4] ;  /* 0x0002a40001027983 */ /* 0x000ea20000300800 */
[----:B------:R-:W-:Y:S01]  /*242b0*/  @P0 IMAD.MOV.U32 R5, RZ, RZ, R4 ;  /* 0x000000ffff050224 */ /* 0x000fe200078e0004 */
[----:B----4-:R-:W-:Y:S01]  /*242c0*/  ISETP.GT.U32.AND P3, PT, R15, R71, PT ;  /* 0x000000470f00720c */ /* 0x010fe20003f64070 */
[----:B------:R-:W4:Y:S01]  /*242d0*/  LDCU UR13, c[0x0][0x3b0] ;  /* 0x00007600ff0d77ac */ /* 0x000f220008000800 */
[----:B------:R-:W-:Y:S04]  /*242e0*/  STL [R1+0x1408], R64 ;  /* 0x0014084001007387 */ /* 0x000fe80000100800 */
[----:B------:R-:W-:Y:S04]  /*242f0*/  STL [R1+0x1410], R70 ;  /* 0x0014104601007387 */ /* 0x000fe80000100800 */
[----:B------:R0:W-:Y:S02]  /*24300*/  STL [R1+0x1404], R4 ;  /* 0x0014040401007387 */ /* 0x0001e40000100800 */
[----:B0-----:R-:W-:-:S05]  /*24310*/  @P0 IMAD.MOV.U32 R4, RZ, RZ, R64 ;  /* 0x000000ffff040224 */ /* 0x001fca00078e0040 */
[----:B------:R0:W4:Y:S01]  /*24320*/  @P0 LDG.E.U8 R69, desc[UR20][R4.64] ;  /* 0x0000001404450981 */ /* 0x000122000c1e1100 */
[----:B------:R-:W-:Y:S02]  /*24330*/  SEL R3, R14, R3, !P1 ;  /* 0x000000030e037207 */ /* 0x000fe40004800000 */
[----:B---3--:R-:W-:Y:S01]  /*24340*/  PRMT R73, RZ, 0x7610, R73 ;  /* 0x00007610ff497816 */ /* 0x008fe20000000049 */
[----:B0-----:R-:W-:Y:S02]  /*24350*/  IMAD.MOV.U32 R4, RZ, RZ, R68 ;  /* 0x000000ffff047224 */ /* 0x001fe400078e0044 */
[----:B------:R-:W-:Y:S01]  /*24360*/  IMAD.MOV.U32 R5, RZ, RZ, R6 ;  /* 0x000000ffff057224 */ /* 0x000fe200078e0006 */
[----:B--2---:R-:W-:Y:S02]  /*24370*/  ISETP.GE.AND P5, PT, R75, RZ, PT ;  /* 0x000000ff4b00720c */ /* 0x004fe40003fa6270 */
[----:B------:R-:W2:Y:S04]  /*24380*/  LDL R75, [R1+0x22e0] ;  /* 0x0022e000014b7983 */ /* 0x000ea80000100800 */
[----:B------:R-:W3:Y:S04]  /*24390*/  LDL.LU R64, [R1+0x2890] ;  /* 0x0028900001407983 */ /* 0x000ee80000300800 */
[----:B----4-:R0:W-:Y:S04]  /*243a0*/  STL [R1+0x1a94], R69 ;  /* 0x001a944501007387 */ /* 0x0101e80000100800 */
[----:B0-----:R-:W4:Y:S04]  /*243b0*/  LDL.LU R69, [R1+0x288c] ;  /* 0x00288c0001457983 */ /* 0x001f280000300800 */
[----:B------:R1:W-:Y:S01]  /*243c0*/  STL [R1+0x140c], R6 ;  /* 0x00140c0601007387 */ /* 0x0003e20000100800 */
[----:B------:R-:W-:-:S03]  /*243d0*/  @!P6 IMAD.IADD R77, R77, 0x1, -R15 ;  /* 0x000000014d4de824 */ /* 0x000fc600078e0a0f */
[----:B------:R-:W2:Y:S01]  /*243e0*/  LDL R68, [R1+0x22f0] ;  /* 0x0022f00001447983 */ /* 0x000ea20000100800 */
[----:B-1----:R-:W-:Y:S01]  /*243f0*/  IMAD R6, R3, UR6, RZ ;  /* 0x0000000603067c24 */ /* 0x002fe2000f8e02ff */
[----:B------:R-:W-:Y:S01]  /*24400*/  PRMT R7, RZ, 0x7610, R7 ;  /* 0x00007610ff077816 */ /* 0x000fe20000000007 */
[----:B------:R-:W-:Y:S02]  /*24410*/  IMAD.MOV.U32 R3, RZ, RZ, R4 ;  /* 0x000000ffff037224 */ /* 0x000fe400078e0004 */
[----:B------:R-:W-:Y:S01]  /*24420*/  @!P3 IMAD.IADD R71, R71, 0x1, -R15 ;  /* 0x000000014747b824 */ /* 0x000fe200078e0a0f */
[----:B------:R-:W-:Y:S01]  /*24430*/  ISETP.GT.U32.AND P4, PT, R15, R77, PT ;  /* 0x0000004d0f00720c */ /* 0x000fe20003f84070 */
[----:B------:R-:W-:Y:S01]  /*24440*/  @P0 IMAD.MOV.U32 R4, RZ, RZ, R70 ;  /* 0x000000ffff040224 */ /* 0x000fe200078e0046 */
[----:B------:R-:W-:Y:S01]  /*24450*/  PRMT R53, RZ, 0x7610, R53 ;  /* 0x00007610ff357816 */ /* 0x000fe20000000035 */
[----:B------:R-:W2:Y:S01]  /*24460*/  LDL.LU R70, [R1+0x2a8] ;  /* 0x0002a80001467983 */ /* 0x000ea20000300800 */
[----:B------:R-:W0:Y:S03]  /*24470*/  LDCU UR6, c[0x0][0x3b0] ;  /* 0x00007600ff0677ac */ /* 0x000e260008000800 */
[----:B------:R1:W2:Y:S02]  /*24480*/  @P0 LDG.E.U8 R73, desc[UR20][R4.64] ;  /* 0x0000001404490981 */ /* 0x0002a4000c1e1100 */
[----:B-1----:R-:W-:-:S02]  /*24490*/  SHF.R.S32.HI R4, RZ, 0x1f, R6 ;  /* 0x0000001fff047819 */ /* 0x002fc40000011406 */
[----:B------:R-:W-:-:S05]  /*244a0*/  IADD3 R5, P6, PT, R6, R13, RZ ;  /* 0x0000000d06057210 */ /* 0x000fca0007fde0ff */
[----:B------:R-:W-:Y:S01]  /*244b0*/  IMAD.X R4, R4, 0x1, R12, P6 ;  /* 0x0000000104047824 */ /* 0x000fe200030e060c */
        /* <DEDUP_REMOVED lines=8> */
[----:B------:R-:W-:Y:S01]  /*24540*/  @!P5 IMAD.MOV R3, RZ, RZ, -R3 ;  /* 0x000000ffff03d224 */ /* 0x000fe200078e0a03 */
[----:B------:R-:W-:-:S04]  /*24550*/  ISETP.GT.U32.AND P3, PT, R15, R71, PT ;  /* 0x000000470f00720c */ /* 0x000fc80003f64070 */
[----:B------:R-:W-:-:S05]  /*24560*/  SEL R3, R14, R3, !P1 ;  /* 0x000000030e037207 */ /* 0x000fca0004800000 */
[----:B------:R-:W-:Y:S02]  /*24570*/  IMAD R3, R3, UR5, RZ ;  /* 0x0000000503037c24 */ /* 0x000fe4000f8e02ff */
[--C-:B------:R-:W-:Y:S01]  /*24580*/  @!P4 IMAD.IADD R77, R77, 0x1, -R15.reuse ;  /* 0x000000014d4dc824 */ /* 0x100fe200078e0a0f */
[----:B------:R-:W-:Y:S01]  /*24590*/  ISETP.GE.AND P5, PT, R75, RZ, PT ;  /* 0x000000ff4b00720c */ /* 0x000fe20003fa6270 */
[----:B------:R-:W-:Y:S01]  /*245a0*/  @!P3 IMAD.IADD R71, R71, 0x1, -R15 ;  /* 0x000000014747b824 */ /* 0x000fe200078e0a0f */
[----:B0-----:R-:W-:Y:S01]  /*245b0*/  SHF.R.S32.HI R5, RZ, 0x1f, R3 ;  /* 0x0000001fff057819 */ /* 0x001fe20000011403 */
[----:B------:R-:W3:Y:S01]  /*245c0*/  LDL R75, [R1+0x2310] ;  /* 0x00231000014b7983 */ /* 0x000ee20000100800 */
[----:B------:R-:W-:Y:S01]  /*245d0*/  IADD3 R6, P3, PT, R3, R13, RZ ;  /* 0x0000000d03067210 */ /* 0x000fe20007f7e0ff */
[----:B------:R-:W-:Y:S01]  /*245e0*/  IMAD.MOV.U32 R4, RZ, RZ, R77 ;  /* 0x000000ffff047224 */ /* 0x000fe200078e004d */
[----:B------:R-:W-:Y:S01]  /*245f0*/  ISETP.GT.U32.AND P6, PT, R15, R2, PT ;  /* 0x000000020f00720c */ /* 0x000fe20003fc4070 */
[----:B------:R-:W3:Y:S01]  /*24600*/  LDL.LU R77, [R1+0x2ac] ;  /* 0x0002ac00014d7983 */ /* 0x000ee20000300800 */
[----:B------:R-:W0:Y:S01]  /*24610*/  LDCU UR5, c[0x0][0x3b0] ;  /* 0x00007600ff0577ac */ /* 0x000e220008000800 */
[----:B------:R-:W-:-:S02]  /*24620*/  IMAD.X R5, R5, 0x1, R12, P3 ;  /* 0x0000000105057824 */ /* 0x000fc400018e060c */
[----:B------:R-:W-:Y:S04]  /*24630*/  STL [R1+0x1420], R6 ;  /* 0x0014200601007387 */ /* 0x000fe80000100800 */
[----:B------:R-:W-:Y:S04]  /*24640*/  STL [R1+0x141c], R5 ;  /* 0x00141c0501007387 */ /* 0x000fe80000100800 */
[----:B--2---:R1:W-:Y:S02]  /*24650*/  STL [R1+0x1a90], R7 ;  /* 0x001a900701007387 */ /* 0x0043e40000100800 */
[----:B-1----:R-:W-:-:S05]  /*24660*/  @P0 IMAD.MOV.U32 R7, RZ, RZ, R5 ;  /* 0x000000ffff070224 */ /* 0x002fca00078e0005 */
[----:B------:R-:W2:Y:S01]  /*24670*/  @P0 LDG.E.U8 R53, desc[UR20][R6.64] ;  /* 0x0000001406350981 */ /* 0x000ea2000c1e1100 */
[----:B------:R-:W-:Y:S01]  /*24680*/  ISETP.GE.AND P4, PT, R68, RZ, PT ;  /* 0x000000ff4400720c */ /* 0x000fe20003f86270 */
[----:B------:R-:W-:Y:S02]  /*24690*/  @!P6 IMAD.IADD R2, R2, 0x1, -R15 ;  /* 0x000000010202e824 */ /* 0x000fe400078e0a0f */
[----:B------:R-:W-:Y:S02]  /*246a0*/  IMAD.MOV.U32 R3, RZ, RZ, R71 ;  /* 0x000000ffff037224 */ /* 0x000fe400078e0047 */
[----:B------:R-:W-:Y:S01]  /*246b0*/  @!P5 IMAD.MOV R4, RZ, RZ, -R4 ;  /* 0x000000ffff04d224 */ /* 0x000fe200078e0a04 */
[C---:B------:R-:W-:Y:S01]  /*246c0*/  ISETP.GT.U32.AND P5, PT, R15.reuse, R2, PT ;  /* 0x000000020f00720c */ /* 0x040fe20003fa4070 */
[----:B------:R-:W2:Y:S01]  /*246d0*/  LDL.LU R68, [R1+0x2b0] ;  /* 0x0002b00001447983 */ /* 0x000ea20000300800 */
[----:B------:R-:W-:-:S05]  /*246e0*/  ISETP.GT.U32.AND P6, PT, R15, R73, PT ;  /* 0x000000490f00720c */ /* 0x000fca0003fc4070 */
[----:B------:R-:W-:Y:S01]  /*246f0*/  @!P4 IMAD.MOV R3, RZ, RZ, -R3 ;  /* 0x000000ffff03c224 */ /* 0x000fe200078e0a03 */
[C---:B------:R-:W-:Y:S01]  /*24700*/  SEL R4, R14.reuse, R4, !P1 ;  /* 0x000000040e047207 */ /* 0x040fe20004800000 */
[----:B------:R-:W2:Y:S03]  /*24710*/  LDL R6, [R1+0x2320] ;  /* 0x0023200001067983 */ /* 0x000ea60000100800 */
[----:B------:R-:W-:Y:S01]  /*24720*/  SEL R3, R14, R3, !P1 ;  /* 0x000000030e037207 */ /* 0x000fe20004800000 */
[----:B------:R-:W-:Y:S01]  /*24730*/  IMAD R4, R4, UR6, RZ ;  /* 0x0000000604047c24 */ /* 0x000fe2000f8e02ff */
[----:B------:R-:W2:Y:S01]  /*24740*/  LDL R7, [R1+0x22d4] ;  /* 0x0022d40001077983 */ /* 0x000ea20000100800 */
[--C-:B------:R-:W-:Y:S01]  /*24750*/  @!P5 IMAD.IADD R2, R2, 0x1, -R15.reuse ;  /* 0x000000010202d824 */ /* 0x100fe200078e0a0f */
[----:B---3--:R-:W-:Y:S01]  /*24760*/  ISETP.GE.AND P4, PT, R75, RZ, PT ;  /* 0x000000ff4b00720c */ /* 0x008fe20003f86270 */
[----:B0-----:R-:W-:Y:S01]  /*24770*/  IMAD R3, R3, UR5, RZ ;  /* 0x0000000503037c24 */ /* 0x001fe2000f8e02ff */
[----:B------:R-:W-:Y:S01]  /*24780*/  SHF.R.S32.HI R5, RZ, 0x1f, R4 ;  /* 0x0000001fff057819 */ /* 0x000fe20000011404 */
[----:B------:R-:W-:Y:S01]  /*24790*/  @!P6 IMAD.IADD R73, R73, 0x1, -R15 ;  /* 0x000000014949e824 */ /* 0x000fe200078e0a0f */
[----:B------:R-:W-:Y:S01]  /*247a0*/  PRMT R64, RZ, 0x7610, R64 ;  /* 0x00007610ff407816 */ /* 0x000fe20000000040 */
[----:B------:R-:W0:Y:S01]  /*247b0*/  LDCU UR5, c[0x0][0x3b0] ;  /* 0x00007600ff0577ac */ /* 0x000e220008000800 */
        /* <DEDUP_REMOVED lines=9> */
[----:B------:R2:W3:Y:S01]  /*24850*/  @P0 LDG.E.U8 R64, desc[UR20][R4.64] ;  /* 0x0000001404400981 */ /* 0x0004e2000c1e1100 */
[----:B------:R-:W-:-:S03]  /*24860*/  IMAD.MOV.U32 R3, RZ, RZ, R2 ;  /* 0x000000ffff037224 */ /* 0x000fc600078e0002 */
[----:B------:R4:W-:Y:S04]  /*24870*/  STL [R1+0x1428], R53 ;  /* 0x0014283501007387 */ /* 0x0009e80000100800 */
[----:B------:R-:W3:Y:S01]  /*24880*/  LDL.LU R2, [R1+0x2b4] ;  /* 0x0002b40001027983 */ /* 0x000ee20000300800 */
[----:B--2---:R-:W-:-:S03]  /*24890*/  @P0 IMAD.MOV.U32 R4, RZ, RZ, R75 ;  /* 0x000000ffff040224 */ /* 0x004fc600078e004b */
[----:B------:R-:W-:Y:S04]  /*248a0*/  STL [R1+0x1430], R75 ;  /* 0x0014304b01007387 */ /* 0x000fe80000100800 */
[----:B------:R2:W-:Y:S04]  /*248b0*/  STL [R1+0x1424], R5 ;  /* 0x0014240501007387 */ /* 0x0005e80000100800 */
[----:B----4-:R-:W4:Y:S04]  /*248c0*/  LDL.LU R53, [R1+0x2888] ;  /* 0x0028880001357983 */ /* 0x010f280000300800 */
[----:B------:R-:W-:Y:S01]  /*248d0*/  STL [R1+0x142c], R71 ;  /* 0x00142c4701007387 */ /* 0x000fe20000100800 */
[----:B--2---:R-:W-:-:S05]  /*248e0*/  @P0 IMAD.MOV.U32 R5, RZ, RZ, R71 ;  /* 0x000000ffff050224 */ /* 0x004fca00078e0047 */
[----:B------:R2:W2:Y:S01]  /*248f0*/  @P0 LDG.E.U8 R69, desc[UR20][R4.64] ;  /* 0x0000001404450981 */ /* 0x0004a2000c1e1100 */
[----:B------:R-:W-:-:S03]  /*24900*/  ISETP.GT.U32.AND P3, PT, R15, R70, PT ;  /* 0x000000460f00720c */ /* 0x000fc60003f64070 */
[----:B---3--:R3:W-:Y:S04]  /*24910*/  STL [R1+0x1a88], R64 ;  /* 0x001a884001007387 */ /* 0x0087e80000100800 */
[----:B---3--:R-:W3:Y:S06]  /*24920*/  LDL.LU R64, [R1+0x2884] ;  /* 0x0028840001407983 */ /* 0x008eec0000300800 */
        /* <DEDUP_REMOVED lines=9> */
[----:B------:R-:W-:Y:S01]  /*249c0*/  ISETP.GT.U32.AND P6, PT, R15, R68, PT ;  /* 0x000000440f00720c */ /* 0x000fe20003fc4070 */
[----:B------:R-:W0:Y:S02]  /*249d0*/  LDCU UR13, c[0x0][0x3b0] ;  /* 0x00007600ff0d77ac */ /* 0x000e240008000800 */
[--C-:B------:R-:W-:Y:S02]  /*249e0*/  @!P4 IMAD.IADD R77, R77, 0x1, -R15.reuse ;  /* 0x000000014d4dc824 */ /* 0x100fe400078e0a0f */
[----:B------:R-:W-:Y:S01]  /*249f0*/  @!P3 IMAD.IADD R70, R70, 0x1, -R15 ;  /* 0x000000014646b824 */ /* 0x000fe200078e0a0f */
[----:B------:R-:W-:Y:S02]  /*24a00*/  ISETP.GE.AND P3, PT, R6, RZ, PT ;  /* 0x000000ff0600720c */ /* 0x000fe40003f66270 */
[----:B--2---:R-:W-:Y:S02]  /*24a10*/  SHF.R.S32.HI R5, RZ, 0x1f, R3 ;  /* 0x0000001fff057819 */ /* 0x004fe40000011403 */
[----:B------:R-:W-:Y:S01]  /*24a20*/  IADD3 R6, P4, PT, R3, R13, RZ ;  /* 0x0000000d03067210 */ /* 0x000fe20007f9e0ff */
[----:B------:R-:W-:Y:S01]  /*24a30*/  @!P5 IMAD.IADD R73, R73, 0x1, -R15 ;  /* 0x000000014949d824 */ /* 0x000fe200078e0a0f */
[----:B------:R-:W-:-:S03]  /*24a40*/  ISETP.GE.AND P5, PT, R7, RZ, PT ;  /* 0x000000ff0700720c */ /* 0x000fc60003fa6270 */
[----:B------:R-:W-:Y:S01]  /*24a50*/  IMAD.X R5, R5, 0x1, R12, P4 ;  /* 0x0000000105057824 */ /* 0x000fe200020e060c */
[----:B------:R2:W-:Y:S03]  /*24a60*/  STL [R1+0x1a84], R69 ;  /* 0x001a844501007387 */ /* 0x0005e60000100800 */
[----:B------:R-:W-:Y:S02]  /*24a70*/  @P0 IMAD.MOV.U32 R7, RZ, RZ, R5 ;  /* 0x000000ffff070224 */ /* 0x000fe400078e0005 */
[----:B--2---:R-:W-:Y:S02]  /*24a80*/  IMAD.MOV.U32 R69, RZ, RZ, R76 ;  /* 0x000000ffff457224 */ /* 0x004fe400078e004c */
[----:B------:R-:W2:Y:S01]  /*24a90*/  LDL R76, [R1+0x22dc] ;  /* 0x0022dc00014c7983 */ /* 0x000ea20000100800 */
[----:B---3--:R-:W-:-:S06]  /*24aa0*/  PRMT R64, RZ, 0x7610, R64 ;  /* 0x00007610ff407816 */ /* 0x008fcc0000000040 */
[----:B------:R3:W2:Y:S01]  /*24ab0*/  @P0 LDG.E.U8 R64, desc[UR20][R6.64] ;  /* 0x0000001406400981 */ /* 0x0006a2000c1e1100 */
        /* <DEDUP_REMOVED lines=10> */
[----:B0-----:R-:W-:Y:S01]  /*24b60*/  IMAD R4, R4, UR5, RZ ;  /* 0x0000000504047c24 */ /* 0x001fe2000f8e02ff */
[----:B----4-:R-:W-:Y:S01]  /*24b70*/  PRMT R71, RZ, 0x7610, R71 ;  /* 0x00007610ff477816 */ /* 0x010fe20000000047 */
[----:B------:R0:W-:Y:S01]  /*24b80*/  STL [R1+0x1434], R5 ;  /* 0x0014340501007387 */ /* 0x0001e20000100800 */
[----:B-1----:R-:W-:Y:S01]  /*24b90*/  IMAD R3, R3, UR6, RZ ;  /* 0x0000000603037c24 */ /* 0x002fe2000f8e02ff */
[----:B------:R-:W-:Y:S01]  /*24ba0*/  ISETP.GT.U32.AND P4, PT, R15, R77, PT ;  /* 0x0000004d0f00720c */ /* 0x000fe20003f84070 */
[--C-:B------:R-:W-:Y:S01]  /*24bb0*/  @!P6 IMAD.IADD R68, R68, 0x1, -R15.reuse ;  /* 0x000000014444e824 */ /* 0x100fe200078e0a0f */
[----:B------:R-:W4:Y:S01]  /*24bc0*/  LDL R73, [R1+0x2318] ;  /* 0x0023180001497983 */ /* 0x000f220000100800 */
[----:B------:R-:W-:Y:S01]  /*24bd0*/  @!P3 IMAD.IADD R2, R2, 0x1, -R15 ;  /* 0x000000010202b824 */ /* 0x000fe200078e0a0f */
[----:B---3--:R-:W-:Y:S01]  /*24be0*/  IADD3 R6, P3, PT, R3, R13, RZ ;  /* 0x0000000d03067210 */ /* 0x008fe20007f7e0ff */
[----:B------:R-:W1:Y:S01]  /*24bf0*/  LDCU UR5, c[0x0][0x3b0] ;  /* 0x00007600ff0577ac */ /* 0x000e620008000800 */
[----:B0-----:R-:W-:Y:S01]  /*24c00*/  SHF.R.S32.HI R5, RZ, 0x1f, R4 ;  /* 0x0000001fff057819 */ /* 0x001fe20000011404 */
[----:B------:R-:W0:Y:S01]  /*24c10*/  LDCU UR6, c[0x0][0x3b0] ;  /* 0x00007600ff0677ac */ /* 0x000e220008000800 */
[----:B--2---:R-:W-:-:S02]  /*24c20*/  ISETP.GE.AND P5, PT, R76, RZ, PT ;  /* 0x000000ff4c00720c */ /* 0x004fc40003fa6270 */
        /* <DEDUP_REMOVED lines=13> */
[----:B------:R-:W-:Y:S04]  /*24d00*/  STL [R1+0x1448], R6 ;  /* 0x0014480601007387 */ /* 0x000fe80000100800 */
[----:B------:R-:W-:Y:S04]  /*24d10*/  STL [R1+0x143c], R5 ;  /* 0x00143c0501007387 */ /* 0x000fe80000100800 */
[----:B------:R-:W3:Y:S01]  /*24d20*/  @P0 LDG.E.U8 R75, desc[UR20][R6.64] ;  /* 0x00000014064b0981 */ /* 0x000ee2000c1e1100 */
[----:B0-----:R-:W-:-:S03]  /*24d30*/  IMAD.MOV.U32 R4, RZ, RZ, R77 ;  /* 0x000000ffff047224 */ /* 0x001fc600078e004d */
[----:B------:R-:W3:Y:S01]  /*24d40*/  LDL.LU R64, [R1+0x2878] ;  /* 0x0028780001407983 */ /* 0x000ee20000300800 */
[C---:B------:R-:W-:Y:S02]  /*24d50*/  ISETP.GT.U32.AND P4, PT, R15.reuse, R69, PT ;  /* 0x000000450f00720c */ /* 0x040fe40003f84070 */
[----:B------:R-:W-:Y:S01]  /*24d60*/  ISETP.GT.U32.AND P6, PT, R15, R2, PT ;  /* 0x000000020f00720c */ /* 0x000fe20003fc4070 */
[----:B--2---:R0:W-:Y:S04]  /*24d70*/  STL [R1+0x1a7c], R71 ;  /* 0x001a7c4701007387 */ /* 0x0041e80000100800 */
[----:B0-----:R-:W2:Y:S04]  /*24d80*/  LDL.LU R71, [R1+0x2874] ;  /* 0x0028740001477983 */ /* 0x001ea80000300800 */
[----:B------:R-:W-:Y:S04]  /*24d90*/  STL [R1+0x1444], R7 ;  /* 0x0014440701007387 */ /* 0x000fe80000100800 */
[----:B------:R-:W2:Y:S01]  /*24da0*/  LDL.LU R77, [R1+0x2870] ;  /* 0x00287000014d7983 */ /* 0x000ea20000300800 */
[----:B------:R-:W-:Y:S01]  /*24db0*/  ISETP.GE.AND P3, PT, R3, RZ, PT ;  /* 0x000000ff0300720c */ /* 0x000fe20003f66270 */
[----:B------:R-:W-:-:S02]  /*24dc0*/  @!P4 IMAD.IADD R69, R69, 0x1, -R15 ;  /* 0x000000014545c824 */ /* 0x000fc400078e0a0f */
[----:B------:R-:W-:Y:S02]  /*24dd0*/  IMAD.MOV.U32 R3, RZ, RZ, R68 ;  /* 0x000000ffff037224 */ /* 0x000fe400078e0044 */
[----:B------:R-:W-:Y:S01]  /*24de0*/  @!P5 IMAD.MOV R4, RZ, RZ, -R4 ;  /* 0x000000ffff04d224 */ /* 0x000fe200078e0a04 */
[----:B----4-:R-:W-:Y:S01]  /*24df0*/  ISETP.GE.AND P5, PT, R73, RZ, PT ;  /* 0x000000ff4900720c */ /* 0x010fe20003fa6270 */
[----:B------:R-:W-:Y:S01]  /*24e00*/  @!P6 IMAD.IADD R2, R2, 0x1, -R15 ;  /* 0x000000010202e824 */ /* 0x000fe200078e0a0f */
[----:B------:R-:W-:Y:S02]  /*24e10*/  ISETP.GT.U32.AND P4, PT, R15, R69, PT ;  /* 0x000000450f00720c */ /* 0x000fe40003f84070 */
[----:B------:R-:W-:-:S03]  /*24e20*/  SEL R5, R14, R4, !P1 ;  /* 0x000000040e057207 */ /* 0x000fc60004800000 */
[----:B------:R-:W-:Y:S02]  /*24e30*/  @!P3 IMAD.MOV R3, RZ, RZ, -R3 ;  /* 0x000000ffff03b224 */ /* 0x000fe400078e0a03 */
[----:B------:R-:W-:Y:S01]  /*24e40*/  IMAD R5, R5, UR13, RZ ;  /* 0x0000000d05057c24 */ /* 0x000fe2000f8e02ff */
[----:B---3--:R0:W-:Y:S05]  /*24e50*/  STL [R1+0x1a78], R75 ;  /* 0x001a784b01007387 */ /* 0x0081ea0000100800 */
[----:B------:R-:W-:Y:S01]  /*24e60*/  @!P4 IMAD.IADD R69, R69, 0x1, -R15 ;  /* 0x000000014545c824 */ /* 0x000fe200078e0a0f */
[----:B------:R-:W-:Y:S01]  /*24e70*/  SEL R4, R14, R3, !P1 ;  /* 0x000000030e047207 */ /* 0x000fe20004800000 */
[----:B------:R-:W-:Y:S01]  /*24e80*/  IMAD.MOV.U32 R3, RZ, RZ, R2 ;  /* 0x000000ffff037224 */ /* 0x000fe200078e0002 */
[----:B------:R-:W-:Y:S01]  /*24e90*/  SHF.R.S32.HI R6, RZ, 0x1f, R5 ;  /* 0x0000001fff067819 */ /* 0x000fe20000011405 */
[----:B------:R-:W3:Y:S01]  /*24ea0*/  LDCU UR13, c[0x0][0x3b0] ;  /* 0x00007600ff0d77ac */ /* 0x000ee20008000800 */
[----:B0-----:R-:W4:Y:S01]  /*24eb0*/  LDL R75, [R1+0x233c] ;  /* 0x00233c00014b7983 */ /* 0x001f220000100800 */
[----:B-1----:R-:W-:-:S02]  /*24ec0*/  IMAD R4, R4, UR5, RZ ;  /* 0x0000000504047c24 */ /* 0x002fc4000f8e02ff */
[----:B------:R-:W-:Y:S01]  /*24ed0*/  @!P5 IMAD.MOV R3, RZ, RZ, -R3 ;  /* 0x000000ffff03d224 */ /* 0x000fe200078e0a03 */
[-C--:B------:R-:W-:Y:S01]  /*24ee0*/  IADD3 R68, P5, PT, R5, R13.reuse, RZ ;  /* 0x0000000d05447210 */ /* 0x080fe20007fbe0ff */
[----:B------:R-:W3:Y:S01]  /*24ef0*/  LDL.LU R2, [R1+0x2c4] ;  /* 0x0002c40001027983 */ /* 0x000ee20000300800 */
[----:B------:R-:W-:Y:S01]  /*24f00*/  SHF.R.S32.HI R5, RZ, 0x1f, R4 ;  /* 0x0000001fff057819 */ /* 0x000fe20000011404 */
[----:B------:R-:W0:Y:S01]  /*24f10*/  LDCU UR5, c[0x0][0x3b0] ;  /* 0x00007600ff0577ac */ /* 0x000e220008000800 */
[----:B------:R-:W-:Y:S01]  /*24f20*/  IADD3 R73, P4, PT, R4, R13, RZ ;  /* 0x0000000d04497210 */ /* 0x000fe20007f9e0ff */
[--C-:B------:R-:W-:Y:S01]  /*24f30*/  IMAD.X R4, R6, 0x1, R12.reuse, P5 ;  /* 0x0000000106047824 */ /* 0x100fe200028e060c */
[----:B------:R-:W-:Y:S03]  /*24f40*/  STL [R1+0x1450], R68 ;  /* 0x0014504401007387 */ /* 0x000fe60000100800 */
[----:B------:R-:W-:Y:S01]  /*24f50*/  IMAD.X R6, R5, 0x1, R12, P4 ;  /* 0x0000000105067824 */ /* 0x000fe200020e060c */
[----:B------:R-:W-:Y:S01]  /*24f60*/  STL [R1+0x1458], R73 ;  /* 0x0014584901007387 */ /* 0x000fe20000100800 */
[----:B------:R-:W-:-:S03]  /*24f70*/  @P0 IMAD.MOV.U32 R5, RZ, RZ, R4 ;  /* 0x000000ffff050224 */ /* 0x000fc600078e0004 */
[----:B------:R1:W-:Y:S02]  /*24f80*/  STL [R1+0x144c], R4 ;  /* 0x00144c0401007387 */ /* 0x0003e40000100800 */
[----:B-1----:R-:W-:Y:S01]  /*24f90*/  @P0 IMAD.MOV.U32 R4, RZ, RZ, R68 ;  /* 0x000000ffff040224 */ /* 0x002fe200078e0044 */
[----:B--2---:R-:W-:-:S06]  /*24fa0*/  PRMT R77, RZ, 0x7610, R77 ;  /* 0x00007610ff4d7816 */ /* 0x004fcc000000004d */
[----:B------:R1:W2:Y:S01]  /*24fb0*/  @P0 LDG.E.U8 R77, desc[UR20][R4.64] ;  /* 0x00000014044d0981 */ /* 0x0002a2000c1e1100 */
[----:B------:R-:W-:Y:S02]  /*24fc0*/  SEL R3, R14, R3, !P1 ;  /* 0x000000030e037207 */ /* 0x000fe40004800000 */
[----:B------:R-:W-:Y:S01]  /*24fd0*/  PRMT R71, RZ, 0x7610, R71 ;  /* 0x00007610ff477816 */ /* 0x000fe20000000047 */
[----:B-1----:R-:W-:Y:S02]  /*24fe0*/  IMAD.MOV.U32 R4, RZ, RZ, R69 ;  /* 0x000000ffff047224 */ /* 0x002fe400078e0045 */
[----:B------:R-:W-:Y:S01]  /*24ff0*/  IMAD.MOV.U32 R5, RZ, RZ, R6 ;  /* 0x000000ffff057224 */ /* 0x000fe200078e0006 */
[----:B----4-:R-:W-:Y:S02]  /*25000*/  ISETP.GE.AND P5, PT, R75, RZ, PT ;  /* 0x000000ff4b00720c */ /* 0x010fe40003fa6270 */
[----:B------:R-:W4:Y:S04]  /*25010*/  LDL R75, [R1+0x22f4] ;  /* 0x0022f400014b7983 */ /* 0x000f280000100800 */
[----:B------:R-:W3:Y:S04]  /*25020*/  LDL.LU R68, [R1+0x286c] ;  /* 0x00286c0001447983 */ /* 0x000ee80000300800 */
[----:B--2---:R1:W-:Y:S04]  /*25030*/  STL [R1+0x6f0], R77 ;  /* 0x0006f04d01007387 */ /* 0x0043e80000100800 */
[----:B-1----:R-:W2:Y:S04]  /*25040*/  LDL.LU R77, [R1+0x2868] ;  /* 0x00286800014d7983 */ /* 0x002ea80000300800 */
[----:B------:R1:W-:Y:S01]  /*25050*/  STL [R1+0x1454], R6 ;  /* 0x0014540601007387 */ /* 0x0003e20000100800 */
[----:B------:R-:W-:-:S03]  /*25060*/  ISETP.GT.U32.AND P6, PT, R15, R76, PT ;  /* 0x0000004c0f00720c */ /* 0x000fc60003fc4070 */
[----:B------:R-:W2:Y:S01]  /*25070*/  LDL R69, [R1+0x22fc] ;  /* 0x0022fc0001457983 */ /* 0x000ea20000100800 */
[----:B-1----:R-:W-:Y:S01]  /*25080*/  IMAD R6, R3, UR6, RZ ;  /* 0x0000000603067c24 */ /* 0x002fe2000f8e02ff */
[----:B------:R-:W-:Y:S01]  /*25090*/  PRMT R7, RZ, 0x7610, R7 ;  /* 0x00007610ff077816 */ /* 0x000fe20000000007 */
[----:B------:R-:W-:Y:S01]  /*250a0*/  IMAD.MOV.U32 R3, RZ, RZ, R4 ;  /* 0x000000ffff037224 */ /* 0x000fe200078e0004 */
[----:B------:R-:W-:Y:S01]  /*250b0*/  ISETP.GT.U32.AND P3, PT, R15, R70, PT ;  /* 0x000000460f00720c */ /* 0x000fe20003f64070 */
[----:B------:R-:W-:Y:S01]  /*250c0*/  @P0 IMAD.MOV.U32 R4, RZ, RZ, R73 ;  /* 0x000000ffff040224 */ /* 0x000fe200078e0049 */
[----:B------:R-:W-:-:S04]  /*250d0*/  PRMT R64, RZ, 0x7610, R64 ;  /* 0x00007610ff407816 */ /* 0x000fc80000000040 */
[----:B------:R-:W-:Y:S01]  /*250e0*/  @!P6 IMAD.IADD R76, R76, 0x1, -R15 ;  /* 0x000000014c4ce824 */ /* 0x000fe200078e0a0f */
[----:B------:R-:W2:Y:S01]  /*250f0*/  LDL.LU R73, [R1+0x2cc] ;  /* 0x0002cc0001497983 */ /* 0x000ea20000300800 */
[----:B------:R-:W1:Y:S03]  /*25100*/  LDCU UR6, c[0x0][0x3b0] ;  /* 0x00007600ff0677ac */ /* 0x000e660008000800 */
[----:B------:R0:W2:Y:S02]  /*25110*/  @P0 LDG.E.U8 R71, desc[UR20][R4.64] ;  /* 0x0000001404470981 */ /* 0x0000a4000c1e1100 */
[----:B0-----:R-:W-:Y:S02]  /*25120*/  SHF.R.S32.HI R4, RZ, 0x1f, R6 ;  /* 0x0000001fff047819 */ /* 0x001fe40000011406 */
        /* <DEDUP_REMOVED lines=16> */
[----:B----4-:R-:W-:Y:S01]  /*25230*/  ISETP.GE.AND P5, PT, R75, RZ, PT ;  /* 0x000000ff4b00720c */ /* 0x010fe20003fa6270 */
[----:B------:R-:W1:Y:S01]  /*25240*/  LDCU UR5, c[0x0][0x3b0] ;  /* 0x00007600ff0577ac */ /* 0x000e620008000800 */
[----:B------:R-:W4:Y:S01]  /*25250*/  LDL R75, [R1+0x2304] ;  /* 0x00230400014b7983 */ /* 0x000f220000100800 */
        /* <DEDUP_REMOVED lines=12> */
[----:B---3--:R-:W-:Y:S02]  /*25320*/  ISETP.GT.U32.AND P6, PT, R15, R2, PT ;  /* 0x000000020f00720c */ /* 0x008fe40003fc4070 */
[----:B------:R-:W-:Y:S01]  /*25330*/  ISETP.GE.AND P4, PT, R69, RZ, PT ;  /* 0x000000ff4500720c */ /* 0x000fe20003f86270 */
[----:B------:R-:W-:Y:S01]  /*25340*/  IMAD.MOV.U32 R3, RZ, RZ, R70 ;  /* 0x000000ffff037224 */ /* 0x000fe200078e0046 */
[----:B------:R-:W3:Y:S01]  /*25350*/  LDL.LU R69, [R1+0x2d4] ;  /* 0x0002d40001457983 */ /* 0x000ee20000300800 */
[----:B------:R-:W-:-:S03]  /*25360*/  @!P5 IMAD.MOV R4, RZ, RZ, -R4 ;  /* 0x000000ffff04d224 */ /* 0x000fc600078e0a04 */
[----:B------:R-:W3:Y:S05]  /*25370*/  LDL R6, [R1+0x2334] ;  /* 0x0023340001067983 */ /* 0x000eea0000100800 */
[----:B------:R-:W-:Y:S01]  /*25380*/  @!P6 IMAD.IADD R2, R2, 0x1, -R15 ;  /* 0x000000010202e824 */ /* 0x000fe200078e0a0f */
[C---:B------:R-:W-:Y:S01]  /*25390*/  ISETP.GT.U32.AND P6, PT, R15.reuse, R71, PT ;  /* 0x000000470f00720c */ /* 0x040fe20003fc4070 */
[----:B------:R-:W-:Y:S01]  /*253a0*/  @!P4 IMAD.MOV R3, RZ, RZ, -R3 ;  /* 0x000000ffff03c224 */ /* 0x000fe200078e0a03 */
[----:B------:R-:W3:Y:S02]  /*253b0*/  LDL R7, [R1+0x2344] ;  /* 0x0023440001077983 */ /* 0x000ee40000100800 */
[----:B------:R-:W-:-:S02]  /*253c0*/  ISETP.GT.U32.AND P5, PT, R15, R2, PT ;  /* 0x000000020f00720c */ /* 0x000fc40003fa4070 */
[C---:B------:R-:W-:Y:S02]  /*253d0*/  SEL R4, R14.reuse, R4, !P1 ;  /* 0x000000040e047207 */ /* 0x040fe40004800000 */
[----:B------:R-:W-:-:S03]  /*253e0*/  SEL R3, R14, R3, !P1 ;  /* 0x000000030e037207 */ /* 0x000fc60004800000 */
[----:B------:R-:W-:Y:S01]  /*253f0*/  IMAD R4, R4, UR6, RZ ;  /* 0x0000000604047c24 */ /* 0x000fe2000f8e02ff */
[----:B----4-:R-:W-:Y:S01]  /*25400*/  ISETP.GE.AND P4, PT, R75, RZ, PT ;  /* 0x000000ff4b00720c */ /* 0x010fe20003f86270 */
[----:B-1----:R-:W-:Y:S01]  /*25410*/  IMAD R3, R3, UR5, RZ ;  /* 0x0000000503037c24 */ /* 0x002fe2000f8e02ff */
[----:B------:R-:W-:Y:S01]  /*25420*/  PRMT R68, RZ, 0x7610, R68 ;  /* 0x00007610ff447816 */ /* 0x000fe20000000044 */
[--C-:B------:R-:W-:Y:S01]  /*25430*/  @!P6 IMAD.IADD R71, R71, 0x1, -R15.reuse ;  /* 0x000000014747e824 */ /* 0x100fe200078e0a0f */
[----:B------:R-:W-:Y:S01]  /*25440*/  SHF.R.S32.HI R5, RZ, 0x1f, R4 ;  /* 0x0000001fff057819 */ /* 0x000fe20000011404 */
[----:B------:R-:W-:Y:S01]  /*25450*/  @!P5 IMAD.IADD R2, R2, 0x1, -R15 ;  /* 0x000000010202d824 */ /* 0x000fe200078e0a0f */
[----:B------:R-:W-:Y:S01]  /*25460*/  IADD3 R75, P6, PT, R3, R13, RZ ;  /* 0x0000000d034b7210 */ /* 0x000fe20007fde0ff */
        /* <DEDUP_REMOVED lines=10> */
[----:B------:R2:W4:Y:S01]  /*25510*/  @P0 LDG.E.U8 R68, desc[UR20][R4.64] ;  /* 0x0000001404440981 */ /* 0x000522000c1e1100 */
[----:B------:R-:W-:-:S03]  /*25520*/  IMAD.MOV.U32 R3, RZ, RZ, R2 ;  /* 0x000000ffff037224 */ /* 0x000fc600078e0002 */
[----:B------:R0:W-:Y:S04]  /*25530*/  STL [R1+0x1470], R64 ;  /* 0x0014704001007387 */ /* 0x0001e80000100800 */
[----:B------:R-:W3:Y:S04]  /*25540*/  LDL.LU R2, [R1+0x2d8] ;  /* 0x0002d80001027983 */ /* 0x000ee80000300800 */
[----:B------:R-:W-:Y:S04]  /*25550*/  STL [R1+0x1478], R75 ;  /* 0x0014784b01007387 */ /* 0x000fe80000100800 */
[----:B------:R2:W-:Y:S04]  /*25560*/  STL [R1+0x146c], R5 ;  /* 0x00146c0501007387 */ /* 0x0005e80000100800 */
[----:B0-----:R-:W3:Y:S04]  /*25570*/  LDL.LU R64, [R1+0x2864] ;  /* 0x0028640001407983 */ /* 0x001ee80000300800 */
[----:B------:R-:W-:Y:S01]  /*25580*/  STL [R1+0x1474], R70 ;  /* 0x0014744601007387 */ /* 0x000fe20000100800 */
[----:B--2---:R-:W-:-:S02]  /*25590*/  @P0 IMAD.MOV.U32 R5, RZ, RZ, R70 ;  /* 0x000000ffff050224 */ /* 0x004fc400078e0046 */
[----:B------:R-:W-:-:S05]  /*255a0*/  @P0 IMAD.MOV.U32 R4, RZ, RZ, R75 ;  /* 0x000000ffff040224 */ /* 0x000fca00078e004b */
[----:B------:R0:W2:Y:S04]  /*255b0*/  @P0 LDG.E.U8 R77, desc[UR20][R4.64] ;  /* 0x00000014044d0981 */ /* 0x0000a8000c1e1100 */
[----:B----4-:R4:W-:Y:S04]  /*255c0*/  STL [R1+0x1a68], R68 ;  /* 0x001a684401007387 */ /* 0x0109e80000100800 */
[----:B----4-:R-:W4:Y:S04]  /*255d0*/  LDL.LU R68, [R1+0x2860] ;  /* 0x0028600001447983 */ /* 0x010f280000300800 */
[----:B------:R-:W4:Y:S01]  /*255e0*/  LDL.LU R70, [R1+0x285c] ;  /* 0x00285c0001467983 */ /* 0x000f220000300800 */
[----:B------:R-:W-:-:S02]  /*255f0*/  @!P3 IMAD.IADD R73, R73, 0x1, -R15 ;  /* 0x000000014949b824 */ /* 0x000fc400078e0a0f */
[----:B------:R-:W-:Y:S01]  /*25600*/  @!P4 IMAD.MOV R3, RZ, RZ, -R3 ;  /* 0x000000ffff03c224 */ /* 0x000fe200078e0a03 */
[C---:B------:R-:W-:Y:S01]  /*25610*/  ISETP.GT.U32.AND P4, PT, R15.reuse, R76, PT ;  /* 0x0000004c0f00720c */ /* 0x040fe20003f84070 */
[----:B------:R-:W4:Y:S01]  /*25620*/  LDL.LU R75, [R1+0x2858] ;  /* 0x00285800014b7983 */ /* 0x000f220000300800 */
[C---:B------:R-:W-:Y:S02]  /*25630*/  ISETP.GT.U32.AND P3, PT, R15.reuse, R73, PT ;  /* 0x000000490f00720c */ /* 0x040fe40003f64070 */
[----:B------:R-:W-:Y:S02]  /*25640*/  SEL R3, R14, R3, !P1 ;  /* 0x000000030e037207 */ /* 0x000fe40004800000 */
        /* <DEDUP_REMOVED lines=11> */
[----:B------:R-:W-:-:S04]  /*25700*/  IMAD.X R5, R5, 0x1, R12, P4 ;  /* 0x0000000105057824 */ /* 0x000fc800020e060c */
[----:B------:R-:W-:Y:S01]  /*25710*/  @P0 IMAD.MOV.U32 R7, RZ, RZ, R5 ;  /* 0x000000ffff070224 */ /* 0x000fe200078e0005 */
[----:B--2---:R0:W-:Y:S04]  /*25720*/  STL [R1+0x1a64], R77 ;  /* 0x001a644d01007387 */ /* 0x0041e80000100800 */
[----:B0-----:R-:W2:Y:S01]  /*25730*/  LDL R77, [R1+0x230c] ;  /* 0x00230c00014d7983 */ /* 0x001ea20000100800 */
[----:B----4-:R-:W-:-:S06]  /*25740*/  PRMT R70, RZ, 0x7610, R70 ;  /* 0x00007610ff467816 */ /* 0x010fcc0000000046 */
[----:B------:R0:W4:Y:S01]  /*25750*/  @P0 LDG.E.U8 R70, desc[UR20][R6.64] ;  /* 0x0000001406460981 */ /* 0x000122000c1e1100 */
[----:B------:R-:W-:Y:S02]  /*25760*/  IMAD.MOV.U32 R4, RZ, RZ, R73 ;  /* 0x000000ffff047224 */ /* 0x000fe400078e0049 */
[----:B------:R-:W-:Y:S02]  /*25770*/  @!P6 IMAD.IADD R69, R69, 0x1, -R15 ;  /* 0x000000014545e824 */ /* 0x000fe400078e0a0f */
[----:B------:R-:W-:Y:S02]  /*25780*/  @!P3 IMAD.MOV R4, RZ, RZ, -R4 ;  /* 0x000000ffff04b224 */ /* 0x000fe400078e0a04 */
[----:B------:R-:W-:Y:S01]  /*25790*/  IMAD.MOV.U32 R3, RZ, RZ, R71 ;  /* 0x000000ffff037224 */ /* 0x000fe200078e0047 */
[C---:B------:R-:W-:Y:S02]  /*257a0*/  ISETP.GT.U32.AND P6, PT, R15.reuse, R69, PT ;  /* 0x000000450f00720c */ /* 0x040fe40003fc4070 */
[----:B------:R-:W-:Y:S01]  /*257b0*/  ISETP.GT.U32.AND P3, PT, R15, R2, PT ;  /* 0x000000020f00720c */ /* 0x000fe20003f64070 */
[----:B------:R-:W-:Y:S01]  /*257c0*/  @!P5 IMAD.MOV R3, RZ, RZ, -R3 ;  /* 0x000000ffff03d224 */ /* 0x000fe200078e0a03 */
[----:B------:R-:W-:-:S04]  /*257d0*/  SEL R4, R14, R4, !P1 ;  /* 0x000000040e047207 */ /* 0x000fc80004800000 */
[----:B------:R-:W-:Y:S01]  /*257e0*/  SEL R3, R14, R3, !P1 ;  /* 0x000000030e037207 */ /* 0x000fe20004800000 */
[----:B------:R-:W-:Y:S01]  /*257f0*/  IMAD R4, R4, UR5, RZ ;  /* 0x0000000504047c24 */ /* 0x000fe2000f8e02ff */
[----:B------:R-:W-:Y:S01]  /*25800*/  STL [R1+0x1480], R6 ;  /* 0x0014800601007387 */ /* 0x000fe20000100800 */
[----:B------:R-:W-:Y:S01]  /*25810*/  PRMT R75, RZ, 0x7610, R75 ;  /* 0x00007610ff4b7816 */ /* 0x000fe2000000004b */
[----:B------:R-:W2:Y:S01]  /*25820*/  LDCU UR5, c[0x0][0x3b0] ;  /* 0x00007600ff0577ac */ /* 0x000ea20008000800 */
[----:B-1----:R-:W-:Y:S01]  /*25830*/  IMAD R3, R3, UR6, RZ ;  /* 0x0000000603037c24 */ /* 0x002fe2000f8e02ff */
[----:B------:R1:W-:Y:S01]  /*25840*/  STL [R1+0x147c], R5 ;  /* 0x00147c0501007387 */ /* 0x0003e20000100800 */
[--C-:B------:R-:W-:Y:S01]  /*25850*/  @!P6 IMAD.IADD R69, R69, 0x1, -R15.reuse ;  /* 0x000000014545e824 */ /* 0x100fe200078e0a0f */
[----:B------:R-:W-:Y:S01]  /*25860*/  IADD3 R71, P6, PT, R4, R13, RZ ;  /* 0x0000000d04477210 */ /* 0x000fe20007fde0ff */
[----:B------:R-:W-:Y:S01]  /*25870*/  @!P3 IMAD.IADD R2, R2, 0x1, -R15 ;  /* 0x000000010202b824 */ /* 0x000fe200078e0a0f */
[----:B------:R-:W3:Y:S01]  /*25880*/  LDL R73, [R1+0x2324] ;  /* 0x0023240001497983 */ /* 0x000ee20000100800 */
[----:B------:R-:W-:Y:S01]  /*25890*/  ISETP.GT.U32.AND P4, PT, R15, R76, PT ;  /* 0x0000004c0f00720c */ /* 0x000fe20003f84070 */
[----:B------:R-:W3:Y:S01]  /*258a0*/  LDCU UR6, c[0x0][0x3b0] ;  /* 0x00007600ff0677ac */ /* 0x000ee20008000800 */
[----:B-1----:R-:W-:-:S02]  /*258b0*/  SHF.R.S32.HI R5, RZ, 0x1f, R4 ;  /* 0x0000001fff057819 */ /* 0x002fc40000011404 */
[----:B0-----:R-:W-:Y:S02]  /*258c0*/  IADD3 R6, P3, PT, R3, R13, RZ ;  /* 0x0000000d03067210 */ /* 0x001fe40007f7e0ff */
[----:B------:R-:W-:Y:S01]  /*258d0*/  SHF.R.S32.HI R4, RZ, 0x1f, R3 ;  /* 0x0000001fff047819 */ /* 0x000fe20000011403 */
[----:B------:R-:W-:Y:S01]  /*258e0*/  IMAD.X R5, R5, 0x1, R12, P6 ;  /* 0x0000000105057824 */ /* 0x000fe200030e060c */
[----:B--2---:R-:W-:-:S03]  /*258f0*/  ISETP.GE.AND P5, PT, R77, RZ, PT ;  /* 0x000000ff4d00720c */ /* 0x004fc60003fa6270 */
[----:B------:R-:W-:Y:S01]  /*25900*/  IMAD.X R7, R4, 0x1, R12, P3 ;  /* 0x0000000104077824 */ /* 0x000fe200018e060c */
[----:B----4-:R0:W-:Y:S04]  /*25910*/  STL [R1+0x1a60], R70 ;  /* 0x001a604601007387 */ /* 0x0101e80000100800 */
[----:B0-----:R-:W2:Y:S04]  /*25920*/  LDL.LU R70, [R1+0x2e8] ;  /* 0x0002e80001467983 */ /* 0x001ea80000300800 */
[----:B------:R-:W4:Y:S04]  /*25930*/  LDL.LU R77, [R1+0x2dc] ;  /* 0x0002dc00014d7983 */ /* 0x000f280000300800 */
[----:B------:R0:W-:Y:S04]  /*25940*/  STL [R1+0x1488], R71 ;  /* 0x0014884701007387 */ /* 0x0001e80000100800 */
[----:B------:R-:W-:Y:S04]  /*25950*/  STL [R1+0x1490], R6 ;  /* 0x0014900601007387 */ /* 0x000fe80000100800 */
[----:B------:R-:W-:Y:S04]  /*25960*/  STL [R1+0x1484], R5 ;  /* 0x0014840501007387 */ /* 0x000fe80000100800 */
[----:B------:R-:W2:Y:S01]  /*25970*/  LDL R4, [R1+0x231c] ;  /* 0x00231c0001047983 */ /* 0x000ea20000100800 */
[----:B------:R-:W-:-:S06]  /*25980*/  PRMT R3, RZ, 0x7610, R3 ;  /* 0x00007610ff037816 */ /* 0x000fcc0000000003 */
[----:B------:R-:W3:Y:S01]  /*25990*/  @P0 LDG.E.U8 R3, desc[UR20][R6.64] ;  /* 0x0000001406030981 */ /* 0x000ee2000c1e1100 */
[----:B--2---:R-:W-:Y:S01]  /*259a0*/  ISETP.GE.AND P3, PT, R4, RZ, PT ;  /* 0x000000ff0400720c */ /* 0x004fe20003f66270 */
[----:B------:R-:W-:Y:S02]  /*259b0*/  @P0 IMAD.MOV.U32 R4, RZ, RZ, R71 ;  /* 0x000000ffff040224 */ /* 0x000fe400078e0047 */
[----:B------:R-:W-:Y:S01]  /*259c0*/  @!P4 IMAD.IADD R76, R76, 0x1, -R15 ;  /* 0x000000014c4cc824 */ /* 0x000fe200078e0a0f */
[----:B0-----:R-:W2:Y:S04]  /*259d0*/  LDL.LU R71, [R1+0x2854] ;  /* 0x0028540001477983 */ /* 0x001ea80000300800 */
[----:B------:R0:W2:Y:S01]  /*259e0*/  @P0 LDG.E.U8 R75, desc[UR20][R4.64] ;  /* 0x00000014044b0981 */ /* 0x0000a2000c1e1100 */
[C---:B------:R-:W-:Y:S01]  /*259f0*/  ISETP.GT.U32.AND P4, PT, R15.reuse, R78, PT ;  /* 0x0000004e0f00720c */ /* 0x040fe20003f84070 */
[----:B0-----:R-:W-:Y:S01]  /*25a00*/  IMAD.MOV.U32 R4, RZ, RZ, R76 ;  /* 0x000000ffff047224 */ /* 0x001fe200078e004c */
[----:B------:R-:W-:-:S03]  /*25a10*/  ISETP.GT.U32.AND P6, PT, R15, R2, PT ;  /* 0x000000020f00720c */ /* 0x000fc60003fc4070 */
[----:B------:R-:W-:Y:S01]  /*25a20*/  @!P5 IMAD.MOV R4, RZ, RZ, -R4 ;  /* 0x000000ffff04d224 */ /* 0x000fe200078e0a04 */
[----:B---3--:R-:W-:Y:S01]  /*25a30*/  ISETP.GE.AND P5, PT, R73, RZ, PT ;  /* 0x000000ff4900720c */ /* 0x008fe20003fa6270 */
[----:B--2---:R0:W-:Y:S04]  /*25a40*/  STL [R1+0x1a5c], R75 ;  /* 0x001a5c4b01007387 */ /* 0x0041e80000100800 */
[----:B0-----:R-:W2:Y:S04]  /*25a50*/  LDL.LU R75, [R1+0x2850] ;  /* 0x00285000014b7983 */ /* 0x001ea80000300800 */
[----:B------:R0:W-:Y:S04]  /*25a60*/  STL [R1+0x148c], R7 ;  /* 0x00148c0701007387 */ /* 0x0001e80000100800 */
[----:B------:R-:W3:Y:S01]  /*25a70*/  LDL.LU R76, [R1+0x284c] ;  /* 0x00284c00014c7983 */ /* 0x000ee20000300800 */
[----:B0-----:R-:W-:-:S03]  /*25a80*/  IMAD.MOV.U32 R7, RZ, RZ, R78 ;  /* 0x000000ffff077224 */ /* 0x001fc600078e004e */
[----:B------:R-:W4:Y:S01]  /*25a90*/  LDL R78, [R1+0x2330] ;  /* 0x00233000014e7983 */ /* 0x000f220000100800 */
[----:B------:R-:W-:-:S03]  /*25aa0*/  @!P4 IMAD.IADD R7, R7, 0x1, -R15 ;  /* 0x000000010707c824 */ /* 0x000fc600078e0a0f */
[----:B------:R0:W-:Y:S01]  /*25ab0*/  STL [R1+0x6ec], R3 ;  /* 0x0006ec0301007387 */ /* 0x0001e20000100800 */
[----:B------:R-:W-:Y:S01]  /*25ac0*/  SEL R5, R14, R4, !P1 ;  /* 0x000000040e057207 */ /* 0x000fe20004800000 */
[----:B------:R-:W-:Y:S01]  /*25ad0*/  @!P6 IMAD.IADD R2, R2, 0x1, -R15 ;  /* 0x000000010202e824 */ /* 0x000fe200078e0a0f */
[----:B------:R-:W-:Y:S01]  /*25ae0*/  ISETP.GT.U32.AND P4, PT, R15, R7, PT ;  /* 0x000000070f00720c */ /* 0x000fe20003f84070 */
[----:B0-----:R-:W-:-:S04]  /*25af0*/  IMAD.MOV.U32 R3, RZ, RZ, R69 ;  /* 0x000000ffff037224 */ /* 0x001fc800078e0045 */
[----:B------:R-:W-:Y:S02]  /*25b00*/  @!P3 IMAD.MOV R3, RZ, RZ, -R3 ;  /* 0x000000ffff03b224 */ /* 0x000fe400078e0a03 */
[----:B------:R-:W-:-:S06]  /*25b10*/  IMAD R5, R5, UR13, RZ ;  /* 0x0000000d05057c24 */ /* 0x000fcc000f8e02ff */
[----:B------:R-:W-:Y:S01]  /*25b20*/  @!P4 IMAD.IADD R7, R7, 0x1, -R15 ;  /* 0x000000010707c824 */ /* 0x000fe200078e0a0f */
[----:B------:R-:W-:Y:S01]  /*25b30*/  SEL R4, R14, R3, !P1 ;  /* 0x000000030e047207 */ /* 0x000fe20004800000 */
[----:B------:R-:W-:Y:S01]  /*25b40*/  IMAD.MOV.U32 R3, RZ, RZ, R2 ;  /* 0x000000ffff037224 */ /* 0x000fe200078e0002 */
[----:B------:R-:W-:Y:S01]  /*25b50*/  SHF.R.S32.HI R6, RZ, 0x1f, R5 ;  /* 0x0000001fff067819 */ /* 0x000fe20000011405 */
[----:B------:R-:W4:Y:S01]  /*25b60*/  LDL.LU R2, [R1+0x2e4] ;  /* 0x0002e40001027983 */ /* 0x000f220000300800 */
[----:B--2---:R-:W-:Y:S01]  /*25b70*/  PRMT R75, RZ, 0x7610, R75 ;  /* 0x00007610ff4b7816 */ /* 0x004fe2000000004b */
[----:B------:R-:W-:Y:S01]  /*25b80*/  IMAD R4, R4, UR5, RZ ;  /* 0x0000000504047c24 */ /* 0x000fe2000f8e02ff */
[----:B---3--:R-:W-:Y:S01]  /*25b90*/  PRMT R76, RZ, 0x7610, R76 ;  /* 0x00007610ff4c7816 */ /* 0x008fe2000000004c */
[----:B------:R-:W-:Y:S01]  /*25ba0*/  @!P5 IMAD.MOV R3, RZ, RZ, -R3 ;  /* 0x000000ffff03d224 */ /* 0x000fe200078e0a03 */
[----:B------:R-:W-:Y:S01]  /*25bb0*/  IADD3 R69, P5, PT, R5, R13, RZ ;  /* 0x0000000d05457210 */ /* 0x000fe20007fbe0ff */
[----:B------:R-:W0:Y:S01]  /*25bc0*/  LDCU UR5, c[0x0][0x3b0] ;  /* 0x00007600ff0577ac */ /* 0x000e220008000800 */
[----:B------:R-:W-:-:S02]  /*25bd0*/  SHF.R.S32.HI R5, RZ, 0x1f, R4 ;  /* 0x0000001fff057819 */ /* 0x000fc40000011404 */
[----:B------:R-:W-:Y:S01]  /*25be0*/  IADD3 R73, P4, PT, R4, R13, RZ ;  /* 0x0000000d04497210 */ /* 0x000fe20007f9e0ff */
[--C-:B------:R-:W-:Y:S01]  /*25bf0*/  IMAD.X R4, R6, 0x1, R12.reuse, P5 ;  /* 0x0000000106047824 */ /* 0x100fe200028e060c */
[----:B----4-:R-:W-:Y:S01]  /*25c00*/  ISETP.GE.AND P5, PT, R78, RZ, PT ;  /* 0x000000ff4e00720c */ /* 0x010fe20003fa6270 */
[----:B------:R-:W-:Y:S01]  /*25c10*/  STL [R1+0x1498], R69 ;  /* 0x0014984501007387 */ /* 0x000fe20000100800 */
[----:B------:R-:W-:Y:S01]  /*25c20*/  ISETP.GT.U32.AND P6, PT, R15, R70, PT ;  /* 0x000000460f00720c */ /* 0x000fe20003fc4070 */
[----:B------:R-:W-:Y:S01]  /*25c30*/  IMAD.X R78, R5, 0x1, R12, P4 ;  /* 0x00000001054e7824 */ /* 0x000fe200020e060c */
[----:B------:R-:W-:Y:S01]  /*25c40*/  ISETP.GT.U32.AND P3, PT, R15, R77, PT ;  /* 0x0000004d0f00720c */ /* 0x000fe20003f64070 */
[----:B------:R1:W-:Y:S01]  /*25c50*/  STL [R1+0x1494], R4 ;  /* 0x0014940401007387 */ /* 0x0003e20000100800 */
[----:B------:R-:W-:Y:S01]  /*25c60*/  @P0 IMAD.MOV.U32 R5, RZ, RZ, R4 ;  /* 0x000000ffff050224 */ /* 0x000fe200078e0004 */
[----:B------:R-:W-:Y:S01]  /*25c70*/  PRMT R68, RZ, 0x7610, R68 ;  /* 0x00007610ff447816 */ /* 0x000fe20000000044 */
[----:B------:R-:W2:Y:S01]  /*25c80*/  LDCU UR13, c[0x0][0x3b0] ;  /* 0x00007600ff0d77ac */ /* 0x000ea20008000800 */
[----:B-1----:R-:W-:-:S05]  /*25c90*/  @P0 IMAD.MOV.U32 R4, RZ, RZ, R69 ;  /* 0x000000ffff040224 */ /* 0x002fca00078e0045 */
[----:B------:R1:W3:Y:S01]  /*25ca0*/  @P0 LDG.E.U8 R75, desc[UR20][R4.64] ;  /* 0x00000014044b0981 */ /* 0x0002e2000c1e1100 */
[----:B------:R-:W-:Y:S01]  /*25cb0*/  IMAD.MOV.U32 R6, RZ, RZ, R7 ;  /* 0x000000ffff067224 */ /* 0x000fe200078e0007 */
[----:B------:R-:W-:-:S03]  /*25cc0*/  SEL R3, R14, R3, !P1 ;  /* 0x000000030e037207 */ /* 0x000fc60004800000 */
[----:B-1----:R-:W-:Y:S02]  /*25cd0*/  IMAD.MOV.U32 R5, RZ, RZ, R6 ;  /* 0x000000ffff057224 */ /* 0x002fe400078e0006 */
[----:B------:R-:W-:Y:S01]  /*25ce0*/  IMAD R6, R3, UR6, RZ ;  /* 0x0000000603067c24 */ /* 0x000fe2000f8e02ff */
[----:B------:R-:W-:Y:S01]  /*25cf0*/  STL [R1+0x14a0], R73 ;  /* 0x0014a04901007387 */ /* 0x000fe20000100800 */
[----:B------:R-:W-:Y:S01]  /*25d00*/  IMAD.MOV.U32 R3, RZ, RZ, R5 ;  /* 0x000000ffff037224 */ /* 0x000fe200078e0005 */
[----:B------:R-:W1:Y:S01]  /*25d10*/  LDCU UR6, c[0x0][0x3b0] ;  /* 0x00007600ff0677ac */ /* 0x000e620008000800 */
[----:B------:R-:W-:Y:S01]  /*25d20*/  @P0 IMAD.MOV.U32 R4, RZ, RZ, R73 ;  /* 0x000000ffff040224 */ /* 0x000fe200078e0049 */
[----:B------:R-:W4:Y:S01]  /*25d30*/  LDL R7, [R1+0x2360] ;  /* 0x0023600001077983 */ /* 0x000f220000100800 */
[----:B------:R-:W-:-:S03]  /*25d40*/  @P0 IMAD.MOV.U32 R5, RZ, RZ, R78 ;  /* 0x000000ffff050224 */ /* 0x000fc600078e004e */
[----:B------:R-:W2:Y:S04]  /*25d50*/  LDL R69, [R1+0x2314] ;  /* 0x0023140001457983 */ /* 0x000ea80000100800 */
[----:B------:R0:W2:Y:S04]  /*25d60*/  @P0 LDG.E.U8 R76, desc[UR20][R4.64] ;  /* 0x00000014044c0981 */ /* 0x0000a8000c1e1100 */
[----:B---3--:R3:W-:Y:S04]  /*25d70*/  STL [R1+0x1a58], R75 ;  /* 0x001a584b01007387 */ /* 0x0087e80000100800 */
[----:B---3--:R-:W3:Y:S04]  /*25d80*/  LDL.LU R75, [R1+0x2848] ;  /* 0x00284800014b7983 */ /* 0x008ee80000300800 */
[----:B------:R0:W-:Y:S04]  /*25d90*/  STL [R1+0x149c], R78 ;  /* 0x00149c4e01007387 */ /* 0x0001e80000100800 */
[----:B0-----:R-:W3:Y:S01]  /*25da0*/  LDL.LU R78, [R1+0x2844] ;  /* 0x00284400014e7983 */ /* 0x001ee20000300800 */
[----:B------:R-:W-:Y:S01]  /*25db0*/  @!P6 IMAD.IADD R70, R70, 0x1, -R15 ;  /* 0x000000014646e824 */ /* 0x000fe200078e0a0f */
[----:B------:R-:W-:-:S02]  /*25dc0*/  SHF.R.S32.HI R4, RZ, 0x1f, R6 ;  /* 0x0000001fff047819 */ /* 0x000fc40000011406 */
[----:B------:R-:W-:Y:S01]  /*25dd0*/  IADD3 R5, P6, PT, R6, R13, RZ ;  /* 0x0000000d06057210 */ /* 0x000fe20007fde0ff */
[----:B------:R-:W4:Y:S04]  /*25de0*/  LDL.LU R73, [R1+0x2f0] ;  /* 0x0002f00001497983 */ /* 0x000f280000300800 */
[----:B------:R-:W-:Y:S01]  /*25df0*/  IMAD.X R4, R4, 0x1, R12, P6 ;  /* 0x0000000104047824 */ /* 0x000fe200030e060c */
[----:B--2---:R0:W-:Y:S04]  /*25e00*/  STL [R1+0x1a54], R76 ;  /* 0x001a544c01007387 */ /* 0x0041e80000100800 */
[----:B0-----:R-:W2:Y:S04]  /*25e10*/  LDL.LU R76, [R1+0x2ec] ;  /* 0x0002ec00014c7983 */ /* 0x001ea80000300800 */
[----:B------:R0:W-:Y:S04]  /*25e20*/  STL [R1+0x14a8], R5 ;  /* 0x0014a80501007387 */ /* 0x0001e80000100800 */
[----:B------:R1:W-:Y:S01]  /*25e30*/  STL [R1+0x14a4], R4 ;  /* 0x0014a40401007387 */ /* 0x0003e20000100800 */
[----:B0-----:R-:W-:-:S04]  /*25e40*/  @P0 LOP3.LUT R5, R5, R4, RZ, 0x3c, !PT ;  /* 0x0000000405050212 */ /* 0x001fc800078e3cff */
[----:B-1----:R-:W-:-:S04]  /*25e50*/  @P0 LOP3.LUT R4, R5, R4, RZ, 0x3c, !PT ;  /* 0x0000000405040212 */ /* 0x002fc800078e3cff */
[----:B------:R-:W-:Y:S02]  /*25e60*/  @P0 LOP3.LUT R5, R5, R4, RZ, 0x3c, !PT ;  /* 0x0000000405050212 */ /* 0x000fe400078e3cff */
[----:B---3--:R-:W-:-:S06]  /*25e70*/  PRMT R78, RZ, 0x7610, R78 ;  /* 0x00007610ff4e7816 */ /* 0x008fcc000000004e */
[----:B------:R0:W3:Y:S01]  /*25e80*/  @P0 LDG.E.U8 R78, desc[UR20][R4.64] ;  /* 0x00000014044e0981 */ /* 0x0000e2000c1e1100 */
[----:B------:R-:W-:Y:S02]  /*25e90*/  @!P3 IMAD.IADD R77, R77, 0x1, -R15 ;  /* 0x000000014d4db824 */ /* 0x000fe400078e0a0f */
[----:B------:R-:W-:-:S03]  /*25ea0*/  @!P5 IMAD.MOV R3, RZ, RZ, -R3 ;  /* 0x000000ffff03d224 */ /* 0x000fc600078e0a03 */
[----:B------:R-:W-:Y:S02]  /*25eb0*/  ISETP.GT.U32.AND P3, PT, R15, R77, PT ;  /* 0x0000004d0f00720c */ /* 0x000fe40003f64070 */
[----:B------:R-:W-:-:S05]  /*25ec0*/  SEL R3, R14, R3, !P1 ;  /* 0x000000030e037207 */ /* 0x000fca0004800000 */
[----:B------:R-:W-:Y:S01]  /*25ed0*/  IMAD R3, R3, UR5, RZ ;  /* 0x0000000503037c24 */ /* 0x000fe2000f8e02ff */
[----:B----4-:R-:W-:Y:S01]  /*25ee0*/  ISETP.GE.AND P5, PT, R7, RZ, PT ;  /* 0x000000ff0700720c */ /* 0x010fe20003fa6270 */
[----:B------:R-:W1:Y:S03]  /*25ef0*/  LDCU UR5, c[0x0][0x3b0] ;  /* 0x00007600ff0577ac */ /* 0x000e660008000800 */
[----:B0-----:R-:W-:Y:S01]  /*25f00*/  SHF.R.S32.HI R5, RZ, 0x1f, R3 ;  /* 0x0000001fff057819 */ /* 0x001fe20000011403 */
[----:B------:R-:W-:Y:S01]  /*25f10*/  @!P3 IMAD.IADD R77, R77, 0x1, -R15 ;  /* 0x000000014d4db824 */ /* 0x000fe200078e0a0f */
[----:B------:R-:W-:-:S05]  /*25f20*/  IADD3 R6, P3, PT, R3, R13, RZ ;  /* 0x0000000d03067210 */ /* 0x000fca0007f7e0ff */
[----:B------:R-:W-:-:S04]  /*25f30*/  IMAD.X R5, R5, 0x1, R12, P3 ;  /* 0x0000000105057824 */ /* 0x000fc800018e060c */
[----:B------:R-:W-:-:S05]  /*25f40*/  @P0 IMAD.MOV.U32 R7, RZ, RZ, R5 ;  /* 0x000000ffff070224 */ /* 0x000fca00078e0005 */
[----:B------:R-:W4:Y:S01]  /*25f50*/  @P0 LDG.E.U8 R68, desc[UR20][R6.64] ;  /* 0x0000001406440981 */ /* 0x000f22000c1e1100 */
[----:B------:R-:W-:-:S03]  /*25f60*/  ISETP.GT.U32.AND P4, PT, R15, R70, PT ;  /* 0x000000460f00720c */ /* 0x000fc60003f84070 */
[----:B---3--:R0:W-:Y:S04]  /*25f70*/  STL [R1+0x1a50], R78 ;  /* 0x001a504e01007387 */ /* 0x0081e80000100800 */
[----:B0-----:R-:W3:Y:S01]  /*25f80*/  LDL R78, [R1+0x2338] ;  /* 0x00233800014e7983 */ /* 0x001ee20000100800 */
[----:B------:R-:W-:-:S05]  /*25f90*/  ISETP.GT.U32.AND P6, PT, R15, R2, PT ;  /* 0x000000020f00720c */ /* 0x000fca0003fc4070 */
[----:B------:R-:W-:Y:S01]  /*25fa0*/  @!P4 IMAD.IADD R70, R70, 0x1, -R15 ;  /* 0x000000014646c824 */ /* 0x000fe200078e0a0f */
[----:B------:R-:W-:Y:S01]  /*25fb0*/  ISETP.GE.AND P4, PT, R69, RZ, PT ;  /* 0x000000ff4500720c */ /* 0x000fe20003f86270 */
[----:B------:R-:W-:Y:S02]  /*25fc0*/  IMAD.MOV.U32 R3, RZ, RZ, R77 ;  /* 0x000000ffff037224 */ /* 0x000fe400078e004d */
[----:B------:R-:W-:-:S04]  /*25fd0*/  IMAD.MOV.U32 R4, RZ, RZ, R70 ;  /* 0x000000ffff047224 */ /* 0x000fc800078e0046 */
[----:B------:R-:W-:Y:S02]  /*25fe0*/  @!P5 IMAD.MOV R4, RZ, RZ, -R4 ;  /* 0x000000ffff04d224 */ /* 0x000fe400078e0a04 */
[----:B------:R-:W-:Y:S01]  /*25ff0*/  @!P6 IMAD.IADD R2, R2, 0x1, -R15 ;  /* 0x000000010202e824 */ /* 0x000fe200078e0a0f */
[----:B--2---:R-:W-:-:S03]  /*26000*/  ISETP.GT.U32.AND P6, PT, R15, R76, PT ;  /* 0x0000004c0f00720c */ /* 0x004fc60003fc4070 */
[----:B------:R-:W-:Y:S01]  /*26010*/  @!P4 IMAD.MOV R3, RZ, RZ, -R3 ;  /* 0x000000ffff03c224 */ /* 0x000fe200078e0a03 */
[----:B------:R-:W-:Y:S02]  /*26020*/  ISETP.GT.U32.AND P5, PT, R15, R2, PT ;  /* 0x000000020f00720c */ /* 0x000fe40003fa4070 */
[C---:B------:R-:W-:Y:S02]  /*26030*/  SEL R4, R14.reuse, R4, !P1 ;  /* 0x000000040e047207 */ /* 0x040fe40004800000 */
[----:B------:R-:W-:Y:S01]  /*26040*/  SEL R3, R14, R3, !P1 ;  /* 0x000000030e037207 */ /* 0x000fe20004800000 */
[----:B------:R0:W-:Y:S02]  /*26050*/  STL [R1+0x14b0], R6 ;  /* 0x0014b00601007387 */ /* 0x0001e40000100800 */
[----:B------:R-:W-:Y:S01]  /*26060*/  IMAD R4, R4, UR6, RZ ;  /* 0x0000000604047c24 */ /* 0x000fe2000f8e02ff */
[----:B------:R-:W-:Y:S01]  /*26070*/  PRMT R71, RZ, 0x7610, R71 ;  /* 0x00007610ff477816 */ /* 0x000fe20000000047 */
[----:B------:R-:W2:Y:S01]  /*26080*/  LDL.LU R69, [R1+0x2fc] ;  /* 0x0002fc0001457983 */ /* 0x000ea20000300800 */
[----:B-1----:R-:W-:Y:S01]  /*26090*/  IMAD R3, R3, UR5, RZ ;  /* 0x0000000503037c24 */ /* 0x002fe2000f8e02ff */
[----:B------:R-:W-:Y:S01]  /*260a0*/  ISETP.GT.U32.AND P3, PT, R15, R73, PT ;  /* 0x000000490f00720c */ /* 0x000fe20003f64070 */
[--C-:B------:R-:W-:Y:S01]  /*260b0*/  @!P6 IMAD.IADD R76, R76, 0x1, -R15.reuse ;  /* 0x000000014c4ce824 */ /* 0x100fe200078e0a0f */
[----:B------:R1:W-:Y:S01]  /*260c0*/  STL [R1+0x14ac], R5 ;  /* 0x0014ac0501007387 */ /* 0x0003e20000100800 */
[----:B------:R-:W-:Y:S01]  /*260d0*/  @!P5 IMAD.IADD R2, R2, 0x1, -R15 ;  /* 0x000000010202d824 */ /* 0x000fe200078e0a0f */
[----:B------:R-:W-:Y:S01]  /*260e0*/  PRMT R75, RZ, 0x7610, R75 ;  /* 0x00007610ff4b7816 */ /* 0x000fe2000000004b */
[----:B------:R-:W2:Y:S01]  /*260f0*/  LDCU UR5, c[0x0][0x3b0] ;  /* 0x00007600ff0577ac */ /* 0x000ea20008000800 */
[----:B------:R-:W2:Y:S01]  /*26100*/  LDL.LU R70, [R1+0x2f4] ;  /* 0x0002f40001467983 */ /* 0x000ea20000300800 */
[----:B------:R-:W2:Y:S03]  /*26110*/  LDCU UR6, c[0x0][0x3b0] ;  /* 0x00007600ff0677ac */ /* 0x000ea60008000800 */
[----:B0-----:R-:W2:Y:S01]  /*26120*/  LDL R6, [R1+0x2348] ;  /* 0x0023480001067983 */ /* 0x001ea20000100800 */
[----:B-1----:R-:W-:-:S03]  /*26130*/  SHF.R.S32.HI R5, RZ, 0x1f, R4 ;  /* 0x0000001fff057819 */ /* 0x002fc60000011404 */
[----:B------:R-:W2:Y:S04]  /*26140*/  LDL R7, [R1+0x2350] ;  /* 0x0023500001077983 */ /* 0x000ea80000100800 */
[----:B----4-:R0:W-:Y:S02]  /*26150*/  STL [R1+0x1a4c], R68 ;  /* 0x001a4c4401007387 */ /* 0x0101e40000100800 */
[----:B0-----:R-:W-:Y:S02]  /*26160*/  IADD3 R68, P5, PT, R4, R13, RZ ;  /* 0x0000000d04447210 */ /* 0x001fe40007fbe0ff */
[----:B------:R-:W-:-:S03]  /*26170*/  SHF.R.S32.HI R4, RZ, 0x1f, R3 ;  /* 0x0000001fff047819 */ /* 0x000fc60000011403 */
[----:B------:R-:W-:Y:S01]  /*26180*/  IMAD.X R5, R5, 0x1, R12, P5 ;  /* 0x0000000105057824 */ /* 0x000fe200028e060c */
[----:B---3--:R-:W-:Y:S02]  /*26190*/  ISETP.GE.AND P4, PT, R78, RZ, PT ;  /* 0x000000ff4e00720c */ /* 0x008fe40003f86270 */
[----:B------:R-:W-:-:S05]  /*261a0*/  IADD3 R78, P6, PT, R3, R13, RZ ;  /* 0x0000000d034e7210 */ /* 0x000fca0007fde0ff */
[----:B------:R-:W-:Y:S02]  /*261b0*/  IMAD.X R77, R4, 0x1, R12, P6 ;  /* 0x00000001044d7824 */ /* 0x000fe400030e060c */
[----:B------:R-:W-:-:S05]  /*261c0*/  @P0 IMAD.MOV.U32 R4, RZ, RZ, R68 ;  /* 0x000000ffff040224 */ /* 0x000fca00078e0044 */
[----:B------:R-:W3:Y:S01]  /*261d0*/  @P0 LDG.E.U8 R71, desc[UR20][R4.64] ;  /* 0x0000001404470981 */ /* 0x000ee2000c1e1100 */
[----:B------:R-:W-:Y:S02]  /*261e0*/  IMAD.MOV.U32 R3, RZ, RZ, R2 ;  /* 0x000000ffff037224 */ /* 0x000fe400078e0002 */
[----:B------:R-:W-:Y:S01]  /*261f0*/  IMAD.MOV.U32 R2, RZ, RZ, R16 ;  /* 0x000000ffff027224 */ /* 0x000fe200078e0010 */
[----:B------:R0:W-:Y:S04]  /*26200*/  STL [R1+0x14b8], R68 ;  /* 0x0014b84401007387 */ /* 0x0001e80000100800 */
[----:B------:R-:W4:Y:S04]  /*26210*/  LDL.LU R16, [R1+0x2f8] ;  /* 0x0002f80001107983 */ /* 0x000f280000300800 */
[----:B------:R-:W-:Y:S04]  /*26220*/  STL [R1+0x14c0], R78 ;  /* 0x0014c04e01007387 */ /* 0x000fe80000100800 */
[----:B------:R-:W-:Y:S04]  /*26230*/  STL [R1+0x14b4], R5 ;  /* 0x0014b40501007387 */ /* 0x000fe80000100800 */
[----:B0-----:R-:W4:Y:S04]  /*26240*/  LDL.LU R68, [R1+0x2840] ;  /* 0x0028400001447983 */ /* 0x001f280000300800 */
[----:B------:R-:W-:Y:S01]  /*26250*/  STL [R1+0x14bc], R77 ;  /* 0x0014bc4d01007387 */ /* 0x000fe20000100800 */
[----:B------:R-:W-:-:S03]  /*26260*/  @!P3 IMAD.IADD R73, R73, 0x1, -R15 ;  /* 0x000000014949b824 */ /* 0x000fc600078e0a0f */
[----:B---3--:R0:W-:Y:S04]  /*26270*/  STL [R1+0x1a48], R71 ;  /* 0x001a484701007387 */ /* 0x0081e80000100800 */
[----:B0-----:R-:W3:Y:S01]  /*26280*/  LDL.LU R71, [R1+0x283c] ;  /* 0x00283c0001477983 */ /* 0x001ee20000300800 */
[C---:B------:R-:W-:Y:S01]  /*26290*/  ISETP.GT.U32.AND P3, PT, R15.reuse, R73, PT ;  /* 0x000000490f00720c */ /* 0x040fe20003f64070 */
[----:B------:R-:W-:Y:S01]  /*262a0*/  @!P4 IMAD.MOV R3, RZ, RZ, -R3 ;  /* 0x000000ffff03c224 */ /* 0x000fe200078e0a03 */
[----:B--2---:R-:W-:-:S04]  /*262b0*/  ISETP.GT.U32.AND P4, PT, R15, R69, PT ;  /* 0x000000450f00720c */ /* 0x004fc80003f84070 */
[----:B------:R-:W-:Y:S01]  /*262c0*/  SEL R3, R14, R3, !P1 ;  /* 0x000000030e037207 */ /* 0x000fe20004800000 */
[----:B------:R-:W-:Y:S01]  /*262d0*/  @P0 IMAD.MOV.U32 R4, RZ, RZ, R78 ;  /* 0x000000ffff040224 */ /* 0x000fe200078e004e */
[----:B------:R-:W-:Y:S01]  /*262e0*/  ISETP.GT.U32.AND P5, PT, R15, R76, PT ;  /* 0x0000004c0f00720c */ /* 0x000fe20003fa4070 */
[----:B------:R-:W-:Y:S02]  /*262f0*/  @P0 IMAD.MOV.U32 R5, RZ, RZ, R77 ;  /* 0x000000ffff050224 */ /* 0x000fe400078e004d */
[----:B------:R-:W-:Y:S01]  /*26300*/  IMAD R3, R3, UR13, RZ ;  /* 0x0000000d03037c24 */ /* 0x000fe2000f8e02ff */
[----:B------:R-:W2:Y:S01]  /*26310*/  LDL.LU R77, [R1+0x2838] ;  /* 0x00283800014d7983 */ /* 0x000ea20000300800 */
[--C-:B------:R-:W-:Y:S01]  /*26320*/  @!P3 IMAD.IADD R73, R73, 0x1, -R15.reuse ;  /* 0x000000014949b824 */ /* 0x100fe200078e0a0f */
[----:B------:R-:W-:Y:S01]  /*26330*/  ISETP.GE.AND P3, PT, R6, RZ, PT ;  /* 0x000000ff0600720c */ /* 0x000fe20003f66270 */
[----:B------:R-:W-:Y:S01]  /*26340*/  @!P4 IMAD.IADD R69, R69, 0x1, -R15 ;  /* 0x000000014545c824 */ /* 0x000fe200078e0a0f */
[----:B------:R0:W2:Y:S01]  /*26350*/  @P0 LDG.E.U8 R75, desc[UR20][R4.64] ;  /* 0x00000014044b0981 */ /* 0x0000a2000c1e1100 */
[----:B------:R-:W-:Y:S01]  /*26360*/  IADD3 R6, P4, PT, R3, R13, RZ ;  /* 0x0000000d03067210 */ /* 0x000fe20007f9e0ff */
[----:B------:R-:W1:Y:S02]  /*26370*/  LDCU UR13, c[0x0][0x3b0] ;  /* 0x00007600ff0d77ac */ /* 0x000e640008000800 */
[----:B------:R-:W2:Y:S01]  /*26380*/  LDL R78, [R1+0x235c] ;  /* 0x00235c00014e7983 */ /* 0x000ea20000100800 */
[----:B0-----:R-:W-:Y:S01]  /*26390*/  SHF.R.S32.HI R5, RZ, 0x1f, R3 ;  /* 0x0000001fff057819 */ /* 0x001fe20000011403 */
[----:B------:R-:W-:Y:S01]  /*263a0*/  @!P5 IMAD.IADD R76, R76, 0x1, -R15 ;  /* 0x000000014c4cd824 */ /* 0x000fe200078e0a0f */
[----:B------:R-:W-:-:S03]  /*263b0*/  ISETP.GE.AND P5, PT, R7, RZ, PT ;  /* 0x000000ff0700720c */ /* 0x000fc60003fa6270 */
[----:B------:R-:W-:-:S04]  /*263c0*/  IMAD.X R5, R5, 0x1, R12, P4 ;  /* 0x0000000105057824 */ /* 0x000fc800020e060c */
[----:B------:R-:W-:Y:S01]  /*263d0*/  @P0 IMAD.MOV.U32 R7, RZ, RZ, R5 ;  /* 0x000000ffff070224 */ /* 0x000fe200078e0005 */
[----:B---3--:R-:W-:-:S06]  /*263e0*/  PRMT R71, RZ, 0x7610, R71 ;  /* 0x00007610ff477816 */ /* 0x008fcc0000000047 */
[----:B------:R0:W3:Y:S01]  /*263f0*/  @P0 LDG.E.U8 R71, desc[UR20][R6.64] ;  /* 0x0000001406470981 */ /* 0x0000e2000c1e1100 */
[----:B------:R-:W-:Y:S01]  /*26400*/  ISETP.GT.U32.AND P6, PT, R15, R70, PT ;  /* 0x000000460f00720c */ /* 0x000fe20003fc4070 */
[----:B------:R-:W-:Y:S02]  /*26410*/  IMAD.MOV.U32 R4, RZ, RZ, R73 ;  /* 0x000000ffff047224 */ /* 0x000fe400078e0049 */
[----:B------:R-:W-:Y:S02]  /*26420*/  IMAD.MOV.U32 R3, RZ, RZ, R76 ;  /* 0x000000ffff037224 */ /* 0x000fe400078e004c */
[----:B------:R-:W-:-:S08]  /*26430*/  @!P3 IMAD.MOV R4, RZ, RZ, -R4 ;  /* 0x000000ffff04b224 */ /* 0x000fd000078e0a04 */
[----:B------:R-:W-:Y:S01]  /*26440*/  @!P6 IMAD.IADD R70, R70, 0x1, -R15 ;  /* 0x000000014646e824 */ /* 0x000fe200078e0a0f */
[----:B----4-:R-:W-:Y:S01]  /*26450*/  ISETP.GT.U32.AND P3, PT, R15, R16, PT ;  /* 0x000000100f00720c */ /* 0x010fe20003f64070 */
[----:B------:R-:W-:-:S03]  /*26460*/  @!P5 IMAD.MOV R3, RZ, RZ, -R3 ;  /* 0x000000ffff03d224 */ /* 0x000fc600078e0a03 */
[----:B------:R-:W-:Y:S02]  /*26470*/  ISETP.GT.U32.AND P6, PT, R15, R70, PT ;  /* 0x000000460f00720c */ /* 0x000fe40003fc4070 */
[C---:B------:R-:W-:Y:S02]  /*26480*/  SEL R4, R14.reuse, R4, !P1 ;  /* 0x000000040e047207 */ /* 0x040fe40004800000 */
[----:B------:R-:W-:Y:S01]  /*26490*/  SEL R3, R14, R3, !P1 ;  /* 0x000000030e037207 */ /* 0x000fe20004800000 */
[----:B--2---:R2:W-:Y:S02]  /*264a0*/  STL [R1+0x1a44], R75 ;  /* 0x001a444b01007387 */ /* 0x0045e40000100800 */
[----:B------:R-:W-:Y:S01]  /*264b0*/  IMAD R4, R4, UR5, RZ ;  /* 0x0000000504047c24 */ /* 0x000fe2000f8e02ff */
[----:B------:R-:W-:Y:S01]  /*264c0*/  ISETP.GE.AND P5, PT, R78, RZ, PT ;  /* 0x000000ff4e00720c */ /* 0x000fe20003fa6270 */
[----:B------:R-:W-:Y:S01]  /*264d0*/  IMAD R3, R3, UR6, RZ ;  /* 0x0000000603037c24 */ /* 0x000fe2000f8e02ff */
[----:B------:R-:W-:Y:S01]  /*264e0*/  PRMT R77, RZ, 0x7610, R77 ;  /* 0x00007610ff4d7816 */ /* 0x000fe2000000004d */
[--C-:B------:R-:W-:Y:S01]  /*264f0*/  @!P3 IMAD.IADD R16, R16, 0x1, -R15.reuse ;  /* 0x000000011010b824 */ /* 0x100fe200078e0a0f */
[----:B------:R-:W-:Y:S01]  /*26500*/  ISETP.GT.U32.AND P4, PT, R15, R69, PT ;  /* 0x000000450f00720c */ /* 0x000fe20003f84070 */
[----:B------:R-:W-:Y:S01]  /*26510*/  @!P6 IMAD.IADD R70, R70, 0x1, -R15 ;  /* 0x000000014646e824 */ /* 0x000fe200078e0a0f */
[----:B--2---:R-:W2:Y:S01]  /*26520*/  LDL.LU R75, [R1+0x300] ;  /* 0x00030000014b7983 */ /* 0x004ea20000300800 */
[-C--:B------:R-:W-:Y:S01]  /*26530*/  IADD3 R76, P6, PT, R4, R13.reuse, RZ ;  /* 0x0000000d044c7210 */ /* 0x080fe20007fde0ff */
[----:B------:R-:W4:Y:S02]  /*26540*/  LDCU UR5, c[0x0][0x3b0] ;  /* 0x00007600ff0577ac */ /* 0x000f240008000800 */
[----:B------:R0:W-:Y:S01]  /*26550*/  STL [R1+0x14c8], R6 ;  /* 0x0014c80601007387 */ /* 0x0001e20000100800 */
[----:B------:R-:W1:Y:S03]  /*26560*/  LDCU UR6, c[0x0][0x3b0] ;  /* 0x00007600ff0677ac */ /* 0x000e660008000800 */
[----:B------:R4:W-:Y:S04]  /*26570*/  STL [R1+0x14c4], R5 ;  /* 0x0014c40501007387 */ /* 0x0009e80000100800 */
[----:B------:R-:W2:Y:S01]  /*26580*/  LDL R73, [R1+0x2340] ;  /* 0x0023400001497983 */ /* 0x000ea20000100800 */
[----:B0-----:R-:W-:-:S03]  /*26590*/  IADD3 R6, P3, PT, R3, R13, RZ ;  /* 0x0000000d03067210 */ /* 0x001fc60007f7e0ff */
[----:B------:R-:W2:Y:S01]  /*265a0*/  LDL.LU R78, [R1+0x30c] ;  /* 0x00030c00014e7983 */ /* 0x000ea20000300800 */
[----:B----4-:R-:W-:Y:S02]  /*265b0*/  SHF.R.S32.HI R5, RZ, 0x1f, R4 ;  /* 0x0000001fff057819 */ /* 0x010fe40000011404 */
[----:B------:R-:W-:-:S03]  /*265c0*/  SHF.R.S32.HI R4, RZ, 0x1f, R3 ;  /* 0x0000001fff047819 */ /* 0x000fc60000011403 */
[--C-:B------:R-:W-:Y:S02]  /*265d0*/  IMAD.X R5, R5, 0x1, R12.reuse, P6 ;  /* 0x0000000105057824 */ /* 0x100fe400030e060c */
[----:B------:R-:W-:Y:S01]  /*265e0*/  IMAD.X R7, R4, 0x1, R12, P3 ;  /* 0x0000000104077824 */ /* 0x000fe200018e060c */
[----:B---3--:R0:W-:Y:S04]  /*265f0*/  STL [R1+0x1a40], R71 ;  /* 0x001a404701007387 */ /* 0x0081e80000100800 */
[----:B0-----:R-:W3:Y:S04]  /*26600*/  LDL.LU R71, [R1+0x308] ;  /* 0x0003080001477983 */ /* 0x001ee80000300800 */
[----:B------:R0:W-:Y:S04]  /*26610*/  STL [R1+0x14d0], R76 ;  /* 0x0014d04c01007387 */ /* 0x0001e80000100800 */
[----:B------:R-:W-:Y:S04]  /*26620*/  STL [R1+0x14d8], R6 ;  /* 0x0014d80601007387 */ /* 0x000fe80000100800 */
[----:B------:R4:W-:Y:S04]  /*26630*/  STL [R1+0x14cc], R5 ;  /* 0x0014cc0501007387 */ /* 0x0009e80000100800 */
[----:B------:R-:W2:Y:S01]  /*26640*/  LDL R4, [R1+0x232c] ;  /* 0x00232c0001047983 */ /* 0x000ea20000100800 */
[----:B------:R-:W-:-:S06]  /*26650*/  PRMT R3, RZ, 0x7610, R3 ;  /* 0x00007610ff037816 */ /* 0x000fcc0000000003 */
[----:B------:R-:W3:Y:S01]  /*26660*/  @P0 LDG.E.U8 R3, desc[UR20][R6.64] ;  /* 0x0000001406030981 */ /* 0x000ee2000c1e1100 */
[----:B--2---:R-:W-:Y:S01]  /*26670*/  ISETP.GE.AND P3, PT, R4, RZ, PT ;  /* 0x000000ff0400720c */ /* 0x004fe20003f66270 */
[----:B------:R-:W-:Y:S02]  /*26680*/  @P0 IMAD.MOV.U32 R4, RZ, RZ, R76 ;  /* 0x000000ffff040224 */ /* 0x000fe400078e004c */
[----:B0-----:R-:W2:Y:S04]  /*26690*/  LDL.LU R76, [R1+0x2834] ;  /* 0x00283400014c7983 */ /* 0x001ea80000300800 */
[----:B------:R0:W2:Y:S01]  /*266a0*/  @P0 LDG.E.U8 R77, desc[UR20][R4.64] ;  /* 0x00000014044d0981 */ /* 0x0000a2000c1e1100 */
[----:B------:R-:W-:Y:S01]  /*266b0*/  @!P4 IMAD.IADD R69, R69, 0x1, -R15 ;  /* 0x000000014545c824 */ /* 0x000fe200078e0a0f */
[----:B------:R-:W-:-:S02]  /*266c0*/  ISETP.GT.U32.AND P4, PT, R15, R75, PT ;  /* 0x0000004b0f00720c */ /* 0x000fc40003f84070 */
[----:B------:R-:W-:Y:S01]  /*266d0*/  ISETP.GT.U32.AND P6, PT, R15, R16, PT ;  /* 0x000000100f00720c */ /* 0x000fe20003fc4070 */
[----:B0-----:R-:W-:-:S04]  /*266e0*/  IMAD.MOV.U32 R4, RZ, RZ, R69 ;  /* 0x000000ffff047224 */ /* 0x001fc800078e0045 */
[----:B------:R-:W-:Y:S01]  /*266f0*/  @!P5 IMAD.MOV R4, RZ, RZ, -R4 ;  /* 0x000000ffff04d224 */ /* 0x000fe200078e0a04 */
[----:B------:R-:W-:-:S05]  /*26700*/  ISETP.GE.AND P5, PT, R73, RZ, PT ;  /* 0x000000ff4900720c */ /* 0x000fca0003fa6270 */
[--C-:B------:R-:W-:Y:S02]  /*26710*/  @!P4 IMAD.IADD R75, R75, 0x1, -R15.reuse ;  /* 0x000000014b4bc824 */ /* 0x100fe400078e0a0f */
[----:B------:R-:W-:Y:S01]  /*26720*/  @!P6 IMAD.IADD R16, R16, 0x1, -R15 ;  /* 0x000000011010e824 */ /* 0x000fe200078e0a0f */
[----:B----4-:R-:W-:Y:S01]  /*26730*/  SEL R5, R14, R4, !P1 ;  /* 0x000000040e057207 */ /* 0x010fe20004800000 */
[----:B--2---:R0:W-:Y:S04]  /*26740*/  STL [R1+0x6e8], R77 ;  /* 0x0006e84d01007387 */ /* 0x0041e80000100800 */
[----:B0-----:R-:W2:Y:S04]  /*26750*/  LDL.LU R77, [R1+0x2830] ;  /* 0x00283000014d7983 */ /* 0x001ea80000300800 */
[----:B------:R-:W-:Y:S04]  /*26760*/  STL [R1+0x14d4], R7 ;  /* 0x0014d40701007387 */ /* 0x000fe80000100800 */
[----:B------:R-:W4:Y:S04]  /*26770*/  LDL R69, [R1+0x2364] ;  /* 0x0023640001457983 */ /* 0x000f280000100800 */
[----:B---3--:R0:W-:Y:S01]  /*26780*/  STL [R1+0x1a3c], R3 ;  /* 0x001a3c0301007387 */ /* 0x0081e20000100800 */
[----:B------:R-:W-:Y:S01]  /*26790*/  ISETP.GT.U32.AND P4, PT, R15, R75, PT ;  /* 0x0000004b0f00720c */ /* 0x000fe20003f84070 */
[----:B0-----:R-:W-:-:S04]  /*267a0*/  IMAD.MOV.U32 R3, RZ, RZ, R70 ;  /* 0x000000ffff037224 */ /* 0x001fc800078e0046 */
[----:B------:R-:W-:Y:S02]  /*267b0*/  @!P3 IMAD.MOV R3, RZ, RZ, -R3 ;  /* 0x000000ffff03b224 */ /* 0x000fe400078e0a03 */
[----:B-1----:R-:W-:-:S06]  /*267c0*/  IMAD R5, R5, UR13, RZ ;  /* 0x0000000d05057c24 */ /* 0x002fcc000f8e02ff */
[----:B------:R-:W-:Y:S01]  /*267d0*/  @!P4 IMAD.IADD R75, R75, 0x1, -R15 ;  /* 0x000000014b4bc824 */ /* 0x000fe200078e0a0f */
[----:B------:R-:W-:Y:S01]  /*267e0*/  SEL R4, R14, R3, !P1 ;  /* 0x000000030e047207 */ /* 0x000fe20004800000 */
[----:B------:R-:W-:Y:S01]  /*267f0*/  IMAD.MOV.U32 R3, RZ, RZ, R16 ;  /* 0x000000ffff037224 */ /* 0x000fe200078e0010 */
[----:B------:R-:W-:Y:S01]  /*26800*/  SHF.R.S32.HI R6, RZ, 0x1f, R5 ;  /* 0x0000001fff067819 */ /* 0x000fe20000011405 */
[----:B------:R-:W0:Y:S02]  /*26810*/  LDCU UR13, c[0x0][0x3b0] ;  /* 0x00007600ff0d77ac */ /* 0x000e240008000800 */
[----:B------:R-:W-:Y:S02]  /*26820*/  IMAD R4, R4, UR5, RZ ;  /* 0x0000000504047c24 */ /* 0x000fe4000f8e02ff */
[----:B------:R-:W-:Y:S01]  /*26830*/  @!P5 IMAD.MOV R3, RZ, RZ, -R3 ;  /* 0x000000ffff03d224 */ /* 0x000fe200078e0a03 */
[-C--:B------:R-:W-:Y:S01]  /*26840*/  IADD3 R70, P5, PT, R5, R13.reuse, RZ ;  /* 0x0000000d05467210 */ /* 0x080fe20007fbe0ff */
[----:B------:R-:W-:Y:S01]  /*26850*/  IMAD.MOV.U32 R16, RZ, RZ, R0 ;  /* 0x000000ffff107224 */ /* 0x000fe200078e0000 */
[----:B------:R-:W-:Y:S01]  /*26860*/  SHF.R.S32.HI R5, RZ, 0x1f, R4 ;  /* 0x0000001fff057819 */ /* 0x000fe20000011404 */
[----:B------:R-:W3:Y:S01]  /*26870*/  LDL.LU R0, [R1+0x304] ;  /* 0x0003040001007983 */ /* 0x000ee20000300800 */
[----:B------:R-:W-:Y:S01]  /*26880*/  IADD3 R73, P4, PT, R4, R13, RZ ;  /* 0x0000000d04497210 */ /* 0x000fe20007f9e0ff */
[----:B------:R-:W-:Y:S01]  /*26890*/  IMAD.X R4, R6, 0x1, R12, P5 ;  /* 0x0000000106047824 */ /* 0x000fe200028e060c */
[----:B------:R-:W-:Y:S01]  /*268a0*/  PRMT R76, RZ, 0x7610, R76 ;  /* 0x00007610ff4c7816 */ /* 0x000fe2000000004c */
[----:B------:R-:W-:Y:S01]  /*268b0*/  STL [R1+0x14e0], R70 ;  /* 0x0014e04601007387 */ /* 0x000fe20000100800 */
[----:B--2---:R-:W-:-:S03]  /*268c0*/  PRMT R77, RZ, 0x7610, R77 ;  /* 0x00007610ff4d7816 */ /* 0x004fc6000000004d */
[----:B------:R-:W-:Y:S01]  /*268d0*/  STL [R1+0x14e8], R73 ;  /* 0x0014e84901007387 */ /* 0x000fe20000100800 */
[----:B------:R-:W-:Y:S01]  /*268e0*/  IMAD.X R6, R5, 0x1, R12, P4 ;  /* 0x0000000105067824 */ /* 0x000fe200020e060c */
[----:B------:R-:W-:Y:S01]  /*268f0*/  ISETP.GT.U32.AND P6, PT, R15, R78, PT ;  /* 0x0000004e0f00720c */ /* 0x000fe20003fc4070 */
[----:B------:R-:W-:Y:S01]  /*26900*/  @P0 IMAD.MOV.U32 R5, RZ, RZ, R4 ;  /* 0x000000ffff050224 */ /* 0x000fe200078e0004 */
[----:B------:R1:W-:Y:S01]  /*26910*/  STL [R1+0x14dc], R4 ;  /* 0x0014dc0401007387 */ /* 0x0003e20000100800 */
[----:B------:R-:W-:Y:S01]  /*26920*/  PRMT R7, RZ, 0x7610, R7 ;  /* 0x00007610ff077816 */ /* 0x000fe20000000007 */
[----:B------:R-:W2:Y:S01]  /*26930*/  LDCU UR5, c[0x0][0x3b0] ;  /* 0x00007600ff0577ac */ /* 0x000ea20008000800 */
[----:B-1----:R-:W-:Y:S01]  /*26940*/  @P0 IMAD.MOV.U32 R4, RZ, RZ, R70 ;  /* 0x000000ffff040224 */ /* 0x002fe200078e0046 */
[----:B----4-:R-:W-:Y:S01]  /*26950*/  ISETP.GE.AND P5, PT, R69, RZ, PT ;  /* 0x000000ff4500720c */ /* 0x010fe20003fa6270 */
[----:B------:R-:W4:Y:S04]  /*26960*/  LDL R70, [R1+0x2380] ;  /* 0x0023800001467983 */ /* 0x000f280000100800 */
[----:B------:R1:W2:Y:S01]  /*26970*/  @P0 LDG.E.U8 R77, desc[UR20][R4.64] ;  /* 0x00000014044d0981 */ /* 0x0002a2000c1e1100 */
[----:B------:R-:W-:-:S03]  /*26980*/  SEL R3, R14, R3, !P1 ;  /* 0x000000030e037207 */ /* 0x000fc60004800000 */
[----:B------:R-:W3:Y:S01]  /*26990*/  LDL R69, [R1+0x2370] ;  /* 0x0023700001457983 */ /* 0x000ee20000100800 */
[----:B-1----:R-:W-:Y:S02]  /*269a0*/  IMAD.MOV.U32 R5, RZ, RZ, R6 ;  /* 0x000000ffff057224 */ /* 0x002fe400078e0006 */
[----:B------:R-:W-:-:S05]  /*269b0*/  @P0 IMAD.MOV.U32 R4, RZ, RZ, R73 ;  /* 0x000000ffff040224 */ /* 0x000fca00078e0049 */
[----:B------:R-:W3:Y:S01]  /*269c0*/  @P0 LDG.E.U8 R76, desc[UR20][R4.64] ;  /* 0x00000014044c0981 */ /* 0x000ee2000c1e1100 */
[----:B------:R-:W-:Y:S01]  /*269d0*/  @!P6 IMAD.IADD R78, R78, 0x1, -R15 ;  /* 0x000000014e4ee824 */ /* 0x000fe200078e0a0f */
[----:B------:R-:W-:Y:S02]  /*269e0*/  ISETP.GT.U32.AND P3, PT, R15, R71, PT ;  /* 0x000000470f00720c */ /* 0x000fe40003f64070 */
[----:B--2---:R1:W-:Y:S04]  /*269f0*/  STL [R1+0x1a38], R77 ;  /* 0x001a384d01007387 */ /* 0x0043e80000100800 */
[----:B-1----:R-:W2:Y:S04]  /*26a00*/  LDL.LU R77, [R1+0x282c] ;  /* 0x00282c00014d7983 */ /* 0x002ea80000300800 */
[----:B------:R1:W-:Y:S04]  /*26a10*/  STL [R1+0x14e4], R6 ;  /* 0x0014e40601007387 */ /* 0x0003e80000100800 */
[----:B------:R-:W2:Y:S01]  /*26a20*/  LDL.LU R73, [R1+0x314] ;  /* 0x0003140001497983 */ /* 0x000ea20000300800 */
[----:B-1----:R-:W-:-:S03]  /*26a30*/  IMAD R6, R3, UR6, RZ ;  /* 0x0000000603067c24 */ /* 0x002fc6000f8e02ff */
[----:B---3--:R1:W-:Y:S01]  /*26a40*/  STL [R1+0x1a34], R76 ;  /* 0x001a344c01007387 */ /* 0x0083e20000100800 */
[----:B------:R-:W-:Y:S01]  /*26a50*/  IMAD.MOV.U32 R3, RZ, RZ, R75 ;  /* 0x000000ffff037224 */ /* 0x000fe200078e004b */
[----:B------:R-:W-:Y:S01]  /*26a60*/  ISETP.GT.U32.AND P4, PT, R15, R78, PT ;  /* 0x0000004e0f00720c */ /* 0x000fe20003f84070 */
[----:B------:R-:W-:Y:S01]  /*26a70*/  @!P3 IMAD.IADD R71, R71, 0x1, -R15 ;  /* 0x000000014747b824 */ /* 0x000fe200078e0a0f */
[----:B------:R-:W-:Y:S01]  /*26a80*/  SHF.R.S32.HI R4, RZ, 0x1f, R6 ;  /* 0x0000001fff047819 */ /* 0x000fe20000011406 */
[----:B------:R-:W3:Y:S01]  /*26a90*/  LDCU UR6, c[0x0][0x3b0] ;  /* 0x00007600ff0677ac */ /* 0x000ee20008000800 */
[----:B------:R-:W-:Y:S01]  /*26aa0*/  IADD3 R5, P6, PT, R6, R13, RZ ;  /* 0x0000000d06057210 */ /* 0x000fe20007fde0ff */
[----:B-1----:R-:W2:Y:S04]  /*26ab0*/  LDL.LU R76, [R1+0x310] ;  /* 0x00031000014c7983 */ /* 0x002ea80000300800 */
[----:B------:R-:W-:-:S02]  /*26ac0*/  IMAD.X R75, R4, 0x1, R12, P6 ;  /* 0x00000001044b7824 */ /* 0x000fc400030e060c */
[----:B------:R-:W-:Y:S01]  /*26ad0*/  @P0 IMAD.MOV.U32 R4, RZ, RZ, R5 ;  /* 0x000000ffff040224 */ /* 0x000fe200078e0005 */
[----:B------:R1:W-:Y:S02]  /*26ae0*/  STL [R1+0x14f0], R5 ;  /* 0x0014f00501007387 */ /* 0x0003e40000100800 */
[----:B-1----:R-:W-:-:S05]  /*26af0*/  @P0 IMAD.MOV.U32 R5, RZ, RZ, R75 ;  /* 0x000000ffff050224 */ /* 0x002fca00078e004b */
[----:B------:R1:W2:Y:S01]  /*26b00*/  @P0 LDG.E.U8 R7, desc[UR20][R4.64] ;  /* 0x0000001404070981 */ /* 0x0002a2000c1e1100 */
[----:B------:R-:W-:Y:S01]  /*26b10*/  @!P5 IMAD.MOV R3, RZ, RZ, -R3 ;  /* 0x000000ffff03d224 */ /* 0x000fe200078e0a03 */
[----:B------:R-:W-:-:S04]  /*26b20*/  ISETP.GT.U32.AND P3, PT, R15, R71, PT ;  /* 0x000000470f00720c */ /* 0x000fc80003f64070 */
[----:B------:R-:W-:-:S05]  /*26b30*/  SEL R3, R14, R3, !P1 ;  /* 0x000000030e037207 */ /* 0x000fca0004800000 */
[----:B------:R-:W-:Y:S02]  /*26b40*/  IMAD R3, R3, UR5, RZ ;  /* 0x0000000503037c24 */ /* 0x000fe4000f8e02ff */
[--C-:B------:R-:W-:Y:S01]  /*26b50*/  @!P4 IMAD.IADD R78, R78, 0x1, -R15.reuse ;  /* 0x000000014e4ec824 */ /* 0x100fe200078e0a0f */
[----:B------:R0:W-:Y:S01]  /*26b60*/  STL [R1+0x14ec], R75 ;  /* 0x0014ec4b01007387 */ /* 0x0001e20000100800 */
[----:B------:R-:W-:Y:S01]  /*26b70*/  @!P3 IMAD.IADD R71, R71, 0x1, -R15 ;  /* 0x000000014747b824 */ /* 0x000fe200078e0a0f */
[----:B-1----:R-:W-:Y:S01]  /*26b80*/  SHF.R.S32.HI R5, RZ, 0x1f, R3 ;  /* 0x0000001fff057819 */ /* 0x002fe20000011403 */
[----:B------:R-:W1:Y:S01]  /*26b90*/  LDCU UR5, c[0x0][0x3b0] ;  /* 0x00007600ff0577ac */ /* 0x000e620008000800 */
[----:B------:R-:W-:Y:S01]  /*26ba0*/  IADD3 R6, P3, PT, R3, R13, RZ ;  /* 0x0000000d03067210 */ /* 0x000fe20007f7e0ff */
[----:B------:R-:W-:-:S04]  /*26bb0*/  IMAD.MOV.U32 R4, RZ, RZ, R78 ;  /* 0x000000ffff047224 */ /* 0x000fc800078e004e */
[----:B------:R-:W-:Y:S01]  /*26bc0*/  IMAD.X R5, R5, 0x1, R12, P3 ;  /* 0x0000000105057824 */ /* 0x000fe200018e060c */
[----:B0-----:R-:W3:Y:S01]  /*26bd0*/  LDL R75, [R1+0x2328] ;  /* 0x00232800014b7983 */ /* 0x001ee20000100800 */
[----:B------:R-:W-:-:S03]  /*26be0*/  PRMT R68, RZ, 0x7610, R68 ;  /* 0x00007610ff447816 */ /* 0x000fc60000000044 */
[----:B------:R-:W-:Y:S04]  /*26bf0*/  STL [R1+0x14f8], R6 ;  /* 0x0014f80601007387 */ /* 0x000fe80000100800 */
[----:B------:R-:W3:Y:S04]  /*26c00*/  LDL.LU R78, [R1+0x31c] ;  /* 0x00031c00014e7983 */ /* 0x000ee80000300800 */
[----:B------:R-:W-:Y:S04]  /*26c10*/  STL [R1+0x14f4], R5 ;  /* 0x0014f40501007387 */ /* 0x000fe80000100800 */
[----:B--2---:R0:W-:Y:S02]  /*26c20*/  STL [R1+0x1a30], R7 ;  /* 0x001a300701007387 */ /* 0x0041e40000100800 */
[----:B0-----:R-:W-:-:S05]  /*26c30*/  @P0 IMAD.MOV.U32 R7, RZ, RZ, R5 ;  /* 0x000000ffff070224 */ /* 0x001fca00078e0005 */
[----:B------:R0:W2:Y:S01]  /*26c40*/  @P0 LDG.E.U8 R68, desc[UR20][R6.64] ;  /* 0x0000001406440981 */ /* 0x0000a2000c1e1100 */
[----:B------:R-:W-:Y:S02]  /*26c50*/  ISETP.GT.U32.AND P6, PT, R15, R0, PT ;  /* 0x000000000f00720c */ /* 0x000fe40003fc4070 */
[----:B------:R-:W-:Y:S02]  /*26c60*/  ISETP.GE.AND P5, PT, R69, RZ, PT ;  /* 0x000000ff4500720c */ /* 0x000fe40003fa6270 */
[----:B----4-:R-:W-:Y:S01]  /*26c70*/  ISETP.GE.AND P4, PT, R70, RZ, PT ;  /* 0x000000ff4600720c */ /* 0x010fe20003f86270 */
[----:B------:R-:W-:Y:S01]  /*26c80*/  IMAD.MOV.U32 R3, RZ, RZ, R71 ;  /* 0x000000ffff037224 */ /* 0x000fe200078e0047 */
[----:B------:R-:W4:Y:S04]  /*26c90*/  LDL R69, [R1+0x2368] ;  /* 0x0023680001457983 */ /* 0x000f280000100800 */
[----:B------:R-:W4:Y:S03]  /*26ca0*/  LDL R7, [R1+0x2358] ;  /* 0x0023580001077983 */ /* 0x000f260000100800 */
[----:B------:R-:W-:-:S02]  /*26cb0*/  @!P6 IMAD.IADD R0, R0, 0x1, -R15 ;  /* 0x000000010000e824 */ /* 0x000fc400078e0a0f */
[----:B------:R-:W-:Y:S01]  /*26cc0*/  @!P5 IMAD.MOV R4, RZ, RZ, -R4 ;  /* 0x000000ffff04d224 */ /* 0x000fe200078e0a04 */
[C---:B------:R-:W-:Y:S01]  /*26cd0*/  ISETP.GT.U32.AND P6, PT, R15.reuse, R76, PT ;  /* 0x0000004c0f00720c */ /* 0x040fe20003fc4070 */
[----:B------:R-:W-:Y:S01]  /*26ce0*/  @!P4 IMAD.MOV R3, RZ, RZ, -R3 ;  /* 0x000000ffff03c224 */ /* 0x000fe200078e0a03 */
[----:B------:R-:W-:Y:S01]  /*26cf0*/  ISETP.GT.U32.AND P5, PT, R15, R0, PT ;  /* 0x000000000f00720c */ /* 0x000fe20003fa4070 */
[----:B------:R-:W4:Y:S01]  /*26d00*/  LDL.LU R70, [R1+0x324] ;  /* 0x0003240001467983 */ /* 0x000f220000300800 */
[C---:B------:R-:W-:Y:S02]  /*26d10*/  SEL R4, R14.reuse, R4, !P1 ;  /* 0x000000040e047207 */ /* 0x040fe40004800000 */
[----:B------:R-:W-:Y:S01]  /*26d20*/  SEL R3, R14, R3, !P1 ;  /* 0x000000030e037207 */ /* 0x000fe20004800000 */
[----:B------:R-:W4:Y:S02]  /*26d30*/  LDL.LU R71, [R1+0x318] ;  /* 0x0003180001477983 */ /* 0x000f240000300800 */
[----:B---3--:R-:W-:Y:S01]  /*26d40*/  IMAD R4, R4, UR6, RZ ;  /* 0x0000000604047c24 */ /* 0x008fe2000f8e02ff */
[----:B------:R-:W-:Y:S01]  /*26d50*/  ISETP.GE.AND P4, PT, R75, RZ, PT ;  /* 0x000000ff4b00720c */ /* 0x000fe20003f86270 */
[----:B-1----:R-:W-:Y:S01]  /*26d60*/  IMAD R3, R3, UR5, RZ ;  /* 0x0000000503037c24 */ /* 0x002fe2000f8e02ff */
[----:B------:R-:W-:Y:S01]  /*26d70*/  PRMT R77, RZ, 0x7610, R77 ;  /* 0x00007610ff4d7816 */ /* 0x000fe2000000004d */
[--C-:B------:R-:W-:Y:S01]  /*26d80*/  @!P6 IMAD.IADD R76, R76, 0x1, -R15.reuse ;  /* 0x000000014c4ce824 */ /* 0x100fe200078e0a0f */
[----:B------:R-:W-:Y:S01]  /*26d90*/  SHF.R.S32.HI R5, RZ, 0x1f, R4 ;  /* 0x0000001fff057819 */ /* 0x000fe20000011404 */
[----:B------:R-:W-:Y:S01]  /*26da0*/  @!P5 IMAD.IADD R0, R0, 0x1, -R15 ;  /* 0x000000010000d824 */ /* 0x000fe200078e0a0f */
[----:B------:R-:W-:Y:S01]  /*26db0*/  IADD3 R75, P6, PT, R3, R13, RZ ;  /* 0x0000000d034b7210 */ /* 0x000fe20007fde0ff */
[----:B------:R-:W1:Y:S01]  /*26dc0*/  LDCU UR6, c[0x0][0x3b0] ;  /* 0x00007600ff0677ac */ /* 0x000e620008000800 */
[----:B0-----:R-:W-:-:S02]  /*26dd0*/  PRMT R6, RZ, 0x7610, R6 ;  /* 0x00007610ff067816 */ /* 0x001fc40000000006 */
[----:B------:R-:W-:Y:S01]  /*26de0*/  ISETP.GT.U32.AND P3, PT, R15, R73, PT ;  /* 0x000000490f00720c */ /* 0x000fe20003f64070 */
[----:B------:R-:W0:Y:S01]  /*26df0*/  LDCU UR5, c[0x0][0x3b0] ;  /* 0x00007600ff0577ac */ /* 0x000e220008000800 */
[----:B--2---:R2:W-:Y:S02]  /*26e00*/  STL [R1+0x1a2c], R68 ;  /* 0x001a2c4401007387 */ /* 0x0045e40000100800 */
[----:B--2---:R-:W-:Y:S02]  /*26e10*/  IADD3 R68, P5, PT, R4, R13, RZ ;  /* 0x0000000d04447210 */ /* 0x004fe40007fbe0ff */
[----:B------:R-:W-:Y:S01]  /*26e20*/  SHF.R.S32.HI R4, RZ, 0x1f, R3 ;  /* 0x0000001fff047819 */ /* 0x000fe20000011403 */
[----:B------:R-:W-:Y:S02]  /*26e30*/  IMAD.MOV.U32 R3, RZ, RZ, R0 ;  /* 0x000000ffff037224 */ /* 0x000fe400078e0000 */
[--C-:B------:R-:W-:Y:S02]  /*26e40*/  IMAD.X R5, R5, 0x1, R12.reuse, P5 ;  /* 0x0000000105057824 */ /* 0x100fe400028e060c */
[----:B------:R-:W-:-:S02]  /*26e50*/  IMAD.X R0, R4, 0x1, R12, P6 ;  /* 0x0000000104007824 */ /* 0x000fc400030e060c */
[----:B------:R-:W-:-:S05]  /*26e60*/  @P0 IMAD.MOV.U32 R4, RZ, RZ, R68 ;  /* 0x000000ffff040224 */ /* 0x000fca00078e0044 */
[----:B------:R2:W3:Y:S04]  /*26e70*/  @P0 LDG.E.U8 R77, desc[UR20][R4.64] ;  /* 0x00000014044d0981 */ /* 0x0004e8000c1e1100 */
[----:B------:R0:W-:Y:S04]  /*26e80*/  STL [R1+0x1500], R68 ;  /* 0x0015004401007387 */ /* 0x0001e80000100800 */
[----:B------:R-:W-:Y:S01]  /*26e90*/  STL [R1+0x1508], R75 ;  /* 0x0015084b01007387 */ /* 0x000fe20000100800 */
[----:B--2---:R-:W-:-:S03]  /*26ea0*/  @P0 IMAD.MOV.U32 R4, RZ, RZ, R75 ;  /* 0x000000ffff040224 */ /* 0x004fc600078e004b */
[----:B------:R2:W-:Y:S04]  /*26eb0*/  STL [R1+0x14fc], R5 ;  /* 0x0014fc0501007387 */ /* 0x0005e80000100800 */
[----:B0-----:R-:W4:Y:S01]  /*26ec0*/  LDL.LU R68, [R1+0x2828] ;  /* 0x0028280001447983 */ /* 0x001f220000300800 */
[----:B--2---:R-:W-:-:S05]  /*26ed0*/  @P0 IMAD.MOV.U32 R5, RZ, RZ, R0 ;  /* 0x000000ffff050224 */ /* 0x004fca00078e0000 */
[----:B------:R-:W2:Y:S04]  /*26ee0*/  @P0 LDG.E.U8 R6, desc[UR20][R4.64] ;  /* 0x0000001404060981 */ /* 0x000ea8000c1e1100 */
[----:B------:R-:W-:Y:S04]  /*26ef0*/  STL [R1+0x1504], R0 ;  /* 0x0015040001007387 */ /* 0x000fe80000100800 */
[----:B---3--:R0:W-:Y:S04]  /*26f00*/  STL [R1+0x1a28], R77 ;  /* 0x001a284d01007387 */ /* 0x0081e80000100800 */
[----:B0-----:R-:W3:Y:S04]  /*26f10*/  LDL.LU R77, [R1+0x2824] ;  /* 0x00282400014d7983 */ /* 0x001ee80000300800 */
[----:B------:R-:W3:Y:S01]  /*26f20*/  LDL.LU R0, [R1+0x2820] ;  /* 0x0028200001007983 */ /* 0x000ee20000300800 */
[----:B------:R-:W-:Y:S01]  /*26f30*/  @!P4 IMAD.MOV R3, RZ, RZ, -R3 ;  /* 0x000000ffff03c224 */ /* 0x000fe200078e0a03 */
[----:B------:R-:W-:-:S02]  /*26f40*/  ISETP.GT.U32.AND P6, PT, R15, R76, PT ;  /* 0x0000004c0f00720c */ /* 0x000fc40003fc4070 */
[----:B------:R-:W3:Y:S02]  /*26f50*/  LDL R75, [R1+0x2390] ;  /* 0x00239000014b7983 */ /* 0x000ee40000100800 */
[----:B------:R-:W-:-:S05]  /*26f60*/  SEL R3, R14, R3, !P1 ;  /* 0x000000030e037207 */ /* 0x000fca0004800000 */
[----:B------:R-:W-:Y:S01]  /*26f70*/  IMAD R3, R3, UR13, RZ ;  /* 0x0000000d03037c24 */ /* 0x000fe2000f8e02ff */
[----:B----4-:R-:W-:Y:S01]  /*26f80*/  ISETP.GE.AND P4, PT, R7, RZ, PT ;  /* 0x000000ff0700720c */ /* 0x010fe20003f86270 */
[----:B--2---:R0:W-:Y:S01]  /*26f90*/  STL [R1+0x1a24], R6 ;  /* 0x001a240601007387 */ /* 0x0041e20000100800 */
[--C-:B------:R-:W-:Y:S01]  /*26fa0*/  @!P3 IMAD.IADD R73, R73, 0x1, -R15.reuse ;  /* 0x000000014949b824 */ /* 0x100fe200078e0a0f */
[----:B------:R-:W-:Y:S01]  /*26fb0*/  ISETP.GT.U32.AND P5, PT, R15, R78, PT ;  /* 0x0000004e0f00720c */ /* 0x000fe20003fa4070 */
[----:B------:R-:W-:Y:S01]  /*26fc0*/  @!P6 IMAD.IADD R76, R76, 0x1, -R15 ;  /* 0x000000014c4ce824 */ /* 0x000fe200078e0a0f */
[----:B------:R-:W-:Y:S01]  /*26fd0*/  SHF.R.S32.HI R5, RZ, 0x1f, R3 ;  /* 0x0000001fff057819 */ /* 0x000fe20000011403 */
[----:B------:R-:W2:Y:S01]  /*26fe0*/  LDCU UR13, c[0x0][0x3b0] ;  /* 0x00007600ff0d77ac */ /* 0x000ea20008000800 */
[----:B0-----:R-:W-:-:S05]  /*26ff0*/  IADD3 R6, P6, PT, R3, R13, RZ ;  /* 0x0000000d03067210 */ /* 0x001fca0007fde0ff */
[----:B------:R-:W-:-:S04]  /*27000*/  IMAD.X R5, R5, 0x1, R12, P6 ;  /* 0x0000000105057824 */ /* 0x000fc800030e060c */
[----:B------:R-:W-:Y:S01]  /*27010*/  @P0 IMAD.MOV.U32 R7, RZ, RZ, R5 ;  /* 0x000000ffff070224 */ /* 0x000fe200078e0005 */
[----:B------:R-:W-:Y:S02]  /*27020*/  ISETP.GT.U32.AND P3, PT, R15, R73, PT ;  /* 0x000000490f00720c */ /* 0x000fe40003f64070 */
[----:B---3--:R-:W-:-:S06]  /*27030*/  PRMT R0, RZ, 0x7610, R0 ;  /* 0x00007610ff007816 */ /* 0x008fcc0000000000 */
[----:B------:R0:W3:Y:S05]  /*27040*/  @P0 LDG.E.U8 R0, desc[UR20][R6.64] ;  /* 0x0000001406000981 */ /* 0x0000ea000c1e1100 */
[----:B------:R-:W-:Y:S01]  /*27050*/  @!P3 IMAD.IADD R73, R73, 0x1, -R15 ;  /* 0x000000014949b824 */ /* 0x000fe200078e0a0f */
[----:B------:R-:W-:-:S03]  /*27060*/  ISETP.GE.AND P3, PT, R69, RZ, PT ;  /* 0x000000ff4500720c */ /* 0x000fc60003f66270 */
[----:B------:R-:W-:Y:S02]  /*27070*/  IMAD.MOV.U32 R4, RZ, RZ, R73 ;  /* 0x000000ffff047224 */ /* 0x000fe400078e0049 */
[----:B------:R-:W-:Y:S02]  /*27080*/  IMAD.MOV.U32 R3, RZ, RZ, R76 ;  /* 0x000000ffff037224 */ /* 0x000fe400078e004c */
[----:B------:R-:W-:Y:S01]  /*27090*/  @!P5 IMAD.IADD R78, R78, 0x1, -R15 ;  /* 0x000000014e4ed824 */ /* 0x000fe200078e0a0f */
[C---:B------:R-:W-:Y:S01]  /*270a0*/  ISETP.GT.U32.AND P5, PT, R15.reuse, R70, PT ;  /* 0x000000460f00720c */ /* 0x040fe20003fa4070 */
[----:B------:R-:W-:Y:S01]  /*270b0*/  @!P4 IMAD.MOV R4, RZ, RZ, -R4 ;  /* 0x000000ffff04c224 */ /* 0x000fe200078e0a04 */
[----:B------:R-:W-:-:S03]  /*270c0*/  ISETP.GT.U32.AND P4, PT, R15, R71, PT ;  /* 0x000000470f00720c */ /* 0x000fc60003f84070 */
[----:B------:R-:W-:Y:S01]  /*270d0*/  @!P3 IMAD.MOV R3, RZ, RZ, -R3 ;  /* 0x000000ffff03b224 */ /* 0x000fe200078e0a03 */
[----:B------:R-:W-:Y:S02]  /*270e0*/  ISETP.GT.U32.AND P6, PT, R15, R78, PT ;  /* 0x0000004e0f00720c */ /* 0x000fe40003fc4070 */
[C---:B------:R-:W-:Y:S02]  /*270f0*/  SEL R4, R14.reuse, R4, !P1 ;  /* 0x000000040e047207 */ /* 0x040fe40004800000 */
[----:B------:R-:W-:Y:S01]  /*27100*/  SEL R3, R14, R3, !P1 ;  /* 0x000000030e037207 */ /* 0x000fe20004800000 */
[----:B------:R-:W-:Y:S02]  /*27110*/  STL [R1+0x1510], R6 ;  /* 0x0015100601007387 */ /* 0x000fe40000100800 */
[----:B-1----:R-:W-:Y:S02]  /*27120*/  IMAD R4, R4, UR6, RZ ;  /* 0x0000000604047c24 */ /* 0x002fe4000f8e02ff */
[--C-:B------:R-:W-:Y:S01]  /*27130*/  @!P5 IMAD.IADD R70, R70, 0x1, -R15.reuse ;  /* 0x000000014646d824 */ /* 0x100fe200078e0a0f */
[----:B------:R1:W-:Y:S01]  /*27140*/  STL [R1+0x150c], R5 ;  /* 0x00150c0501007387 */ /* 0x0003e20000100800 */
[--C-:B------:R-:W-:Y:S01]  /*27150*/  @!P4 IMAD.IADD R71, R71, 0x1, -R15.reuse ;  /* 0x000000014747c824 */ /* 0x100fe200078e0a0f */
[-C--:B------:R-:W-:Y:S01]  /*27160*/  IADD3 R69, P5, PT, R4, R13.reuse, RZ ;  /* 0x0000000d04457210 */ /* 0x080fe20007fbe0ff */
[----:B------:R-:W-:Y:S01]  /*27170*/  @!P6 IMAD.IADD R78, R78, 0x1, -R15 ;  /* 0x000000014e4ee824 */ /* 0x000fe200078e0a0f */
[----:B------:R-:W4:Y:S01]  /*27180*/  LDL R76, [R1+0x2398] ;  /* 0x00239800014c7983 */ /* 0x000f220000100800 */
[----:B------:R-:W-:Y:S01]  /*27190*/  ISETP.GE.AND P3, PT, R75, RZ, PT ;  /* 0x000000ff4b00720c */ /* 0x000fe20003f66270 */
[----:B------:R-:W2:Y:S01]  /*271a0*/  LDCU UR6, c[0x0][0x3b0] ;  /* 0x00007600ff0677ac */ /* 0x000ea20008000800 */
[----:B-1----:R-:W-:Y:S01]  /*271b0*/  IMAD R5, R3, UR5, RZ ;  /* 0x0000000503057c24 */ /* 0x002fe2000f8e02ff */
[----:B------:R-:W-:Y:S01]  /*271c0*/  LEA.HI.X.SX32 R4, R4, R12, 0x1, P5 ;  /* 0x0000000c04047211 */ /* 0x000fe200028f0eff */
[----:B------:R-:W-:Y:S01]  /*271d0*/  IMAD.MOV.U32 R3, RZ, RZ, R78 ;  /* 0x000000ffff037224 */ /* 0x000fe200078e004e */
[----:B------:R-:W-:Y:S01]  /*271e0*/  PRMT R77, RZ, 0x7610, R77 ;  /* 0x00007610ff4d7816 */ /* 0x000fe2000000004d */
[----:B------:R-:W1:Y:S01]  /*271f0*/  LDCU UR5, c[0x0][0x3b0] ;  /* 0x00007600ff0577ac */ /* 0x000e620008000800 */
[----:B0-----:R-:W-:-:S04]  /*27200*/  IADD3 R7, P4, PT, R5, R13, RZ ;  /* 0x0000000d05077210 */ /* 0x001fc80007f9e0ff */
[----:B------:R-:W-:Y:S01]  /*27210*/  LEA.HI.X.SX32 R78, R5, R12, 0x1, P4 ;  /* 0x0000000c054e7211 */ /* 0x000fe200020f0eff */
[----:B------:R-:W-:Y:S01]  /*27220*/  @P0 IMAD.MOV.U32 R5, RZ, RZ, R4 ;  /* 0x000000ffff050224 */ /* 0x000fe200078e0004 */
[----:B------:R-:W-:Y:S01]  /*27230*/  PRMT R6, RZ, 0x7610, R6 ;  /* 0x00007610ff067816 */ /* 0x000fe20000000006 */
[----:B---3--:R0:W-:Y:S04]  /*27240*/  STL [R1+0x6e4], R0 ;  /* 0x0006e40001007387 */ /* 0x0081e80000100800 */
[----:B0-----:R-:W3:Y:S04]  /*27250*/  LDL R0, [R1+0x234c] ;  /* 0x00234c0001007983 */ /* 0x001ee80000100800 */
[----:B------:R-:W3:Y:S04]  /*27260*/  LDL.LU R73, [R1+0x32c] ;  /* 0x00032c0001497983 */ /* 0x000ee80000300800 */
[----:B------:R-:W3:Y:S04]  /*27270*/  LDL.LU R75, [R1+0x328] ;  /* 0x00032800014b7983 */ /* 0x000ee80000300800 */
[----:B------:R-:W-:Y:S04]  /*27280*/  STL [R1+0xad0], R69 ;  /* 0x000ad04501007387 */ /* 0x000fe80000100800 */
[----:B------:R-:W-:Y:S04]  /*27290*/  STL [R1+0xac8], R7 ;  /* 0x000ac80701007387 */ /* 0x000fe80000100800 */
[----:B------:R0:W-:Y:S02]  /*272a0*/  STL [R1+0xacc], R4 ;  /* 0x000acc0401007387 */ /* 0x0001e40000100800 */
[----:B0-----:R-:W-:-:S05]  /*272b0*/  @P0 IMAD.MOV.U32 R4, RZ, RZ, R69 ;  /* 0x000000ffff040224 */ /* 0x001fca00078e0045 */
[----:B------:R0:W3:Y:S02]  /*272c0*/  @P0 LDG.E.U8 R77, desc[UR20][R4.64] ;  /* 0x00000014044d0981 */ /* 0x0000e4000c1e1100 */
[----:B0-----:R-:W-:Y:S02]  /*272d0*/  @P0 IMAD.MOV.U32 R4, RZ, RZ, R7 ;  /* 0x000000ffff040224 */ /* 0x001fe400078e0007 */
[----:B------:R-:W-:-:S05]  /*272e0*/  @P0 IMAD.MOV.U32 R5, RZ, RZ, R78 ;  /* 0x000000ffff050224 */ /* 0x000fca00078e004e */
[----:B------:R0:W3:Y:S04]  /*272f0*/  @P0 LDG.E.U8 R6, desc[UR20][R4.64] ;  /* 0x0000001404060981 */ /* 0x0000e8000c1e1100 */
[----:B------:R-:W-:Y:S04]  /*27300*/  STL [R1+0xac4], R78 ;  /* 0x000ac44e01007387 */ /* 0x000fe80000100800 */
[----:B------:R-:W3:Y:S01]  /*27310*/  LDL.LU R69, [R1+0x281c] ;  /* 0x00281c0001457983 */ /* 0x000ee20000300800 */
[C---:B------:R-:W-:Y:S01]  /*27320*/  ISETP.GT.U32.AND P6, PT, R15.reuse, R70, PT ;  /* 0x000000460f00720c */ /* 0x040fe20003fc4070 */
[----:B------:R-:W-:Y:S01]  /*27330*/  @!P3 IMAD.MOV R3, RZ, RZ, -R3 ;  /* 0x000000ffff03b224 */ /* 0x000fe200078e0a03 */
[----:B------:R-:W-:-:S04]  /*27340*/  ISETP.GT.U32.AND P5, PT, R15, R2, PT ;  /* 0x000000020f00720c */ /* 0x000fc80003fa4070 */
[----:B------:R-:W-:Y:S02]  /*27350*/  SEL R3, R14, R3, !P1 ;  /* 0x000000030e037207 */ /* 0x000fe40004800000 */
[----:B----4-:R-:W-:-:S03]  /*27360*/  ISETP.GE.AND P3, PT, R76, RZ, PT ;  /* 0x000000ff4c00720c */ /* 0x010fc60003f66270 */
[----:B--2---:R-:W-:Y:S01]  /*27370*/  IMAD R3, R3, UR13, RZ ;  /* 0x0000000d03037c24 */ /* 0x004fe2000f8e02ff */
[----:B------:R-:W-:Y:S01]  /*27380*/  ISETP.GT.U32.AND P4, PT, R15, R71, PT ;  /* 0x000000470f00720c */ /* 0x000fe20003f84070 */
[--C-:B------:R-:W-:Y:S01]  /*27390*/  @!P6 IMAD.IADD R70, R70, 0x1, -R15.reuse ;  /* 0x000000014646e824 */ /* 0x100fe200078e0a0f */
[----:B------:R-:W2:Y:S01]  /*273a0*/  LDCU UR13, c[0x0][0x3b0] ;  /* 0x00007600ff0d77ac */ /* 0x000ea20008000800 */
[----:B------:R-:W-:Y:S01]  /*273b0*/  @!P5 IMAD.IADD R2, R2, 0x1, -R15 ;  /* 0x000000010202d824 */ /* 0x000fe200078e0a0f */
[----:B0-----:R-:W-:Y:S02]  /*273c0*/  SHF.R.S32.HI R5, RZ, 0x1f, R3 ;  /* 0x0000001fff057819 */ /* 0x001fe40000011403 */
[----:B---3--:R-:W-:Y:S01]  /*273d0*/  ISETP.GE.AND P6, PT, R0, RZ, PT ;  /* 0x000000ff0000720c */ /* 0x008fe20003fc6270 */
[----:B------:R0:W-:Y:S04]  /*273e0*/  STL [R1+0x1a20], R77 ;  /* 0x001a204d01007387 */ /* 0x0001e80000100800 */
[----:B0-----:R-:W3:Y:S04]  /*273f0*/  LDL.LU R77, [R1+0x2818] ;  /* 0x00281800014d7983 */ /* 0x001ee80000300800 */
[----:B------:R-:W4:Y:S04]  /*27400*/  LDL.LU R78, [R1+0x2814] ;  /* 0x00281400014e7983 */ /* 0x000f280000300800 */
[----:B------:R-:W2:Y:S04]  /*27410*/  LDL R76, [R1+0x2354] ;  /* 0x00235400014c7983 */ /* 0x000ea80000100800 */
[----:B------:R-:W4:Y:S04]  /*27420*/  LDL.LU R0, [R1+0x338] ;  /* 0x0003380001007983 */ /* 0x000f280000300800 */
[----:B------:R0:W-:Y:S01]  /*27430*/  STL [R1+0x1a1c], R6 ;  /* 0x001a1c0601007387 */ /* 0x0001e20000100800 */
[----:B------:R-:W-:-:S02]  /*27440*/  PRMT R69, RZ, 0x7610, R69 ;  /* 0x00007610ff457816 */ /* 0x000fc40000000045 */
[----:B0-----:R-:W-:-:S05]  /*27450*/  IADD3 R6, P5, PT, R3, R13, RZ ;  /* 0x0000000d03067210 */ /* 0x001fca0007fbe0ff */
[----:B------:R-:W-:-:S04]  /*27460*/  IMAD.X R5, R5, 0x1, R12, P5 ;  /* 0x0000000105057824 */ /* 0x000fc800028e060c */
[----:B------:R-:W-:-:S05]  /*27470*/  @P0 IMAD.MOV.U32 R7, RZ, RZ, R5 ;  /* 0x000000ffff070224 */ /* 0x000fca00078e0005 */
[----:B------:R0:W4:Y:S01]  /*27480*/  @P0 LDG.E.U8 R69, desc[UR20][R6.64] ;  /* 0x0000001406450981 */ /* 0x000122000c1e1100 */
[----:B------:R-:W-:Y:S02]  /*27490*/  @!P4 IMAD.IADD R71, R71, 0x1, -R15 ;  /* 0x000000014747c824 */ /* 0x000fe400078e0a0f */
[----:B------:R-:W-:Y:S02]  /*274a0*/  IMAD.MOV.U32 R4, RZ, RZ, R70 ;  /* 0x000000ffff047224 */ /* 0x000fe400078e0046 */
[----:B------:R-:W-:Y:S01]  /*274b0*/  IMAD.MOV.U32 R3, RZ, RZ, R71 ;  /* 0x000000ffff037224 */ /* 0x000fe200078e0047 */
[C---:B------:R-:W-:Y:S01]  /*274c0*/  ISETP.GT.U32.AND P5, PT, R15.reuse, R75, PT ;  /* 0x0000004b0f00720c */ /* 0x040fe20003fa4070 */
[----:B------:R-:W-:Y:S01]  /*274d0*/  @!P3 IMAD.MOV R4, RZ, RZ, -R4 ;  /* 0x000000ffff04b224 */ /* 0x000fe200078e0a04 */
[C---:B------:R-:W-:Y:S01]  /*274e0*/  ISETP.GT.U32.AND P4, PT, R15.reuse, R73, PT ;  /* 0x000000490f00720c */ /* 0x040fe20003f84070 */
[----:B------:R-:W-:Y:S01]  /*274f0*/  @!P6 IMAD.MOV R3, RZ, RZ, -R3 ;  /* 0x000000ffff03e224 */ /* 0x000fe200078e0a03 */
[----:B------:R-:W-:-:S02]  /*27500*/  ISETP.GT.U32.AND P6, PT, R15, R2, PT ;  /* 0x000000020f00720c */ /* 0x000fc40003fc4070 */
[C---:B------:R-:W-:Y:S01]  /*27510*/  SEL R4, R14.reuse, R4, !P1 ;  /* 0x000000040e047207 */ /* 0x040fe20004800000 */
[----:B------:R-:W-:Y:S01]  /*27520*/  STL [R1+0x1518], R6 ;  /* 0x0015180601007387 */ /* 0x000fe20000100800 */
[----:B------:R-:W-:Y:S01]  /*27530*/  SEL R3, R14, R3, !P1 ;  /* 0x000000030e037207 */ /* 0x000fe20004800000 */
[----:B0-----:R-:W-:Y:S02]  /*27540*/  IMAD.MOV.U32 R7, RZ, RZ, R2 ;  /* 0x000000ffff077224 */ /* 0x001fe400078e0002 */
[----:B------:R1:W-:Y:S01]  /*27550*/  STL [R1+0x1514], R5 ;  /* 0x0015140501007387 */ /* 0x0003e20000100800 */
[----:B------:R-:W-:Y:S01]  /*27560*/  IMAD R4, R4, UR6, RZ ;  /* 0x0000000604047c24 */ /* 0x000fe2000f8e02ff */
[----:B------:R-:W0:Y:S02]  /*27570*/  LDCU UR6, c[0x0][0x3b0] ;  /* 0x00007600ff0677ac */ /* 0x000e240008000800 */
[----:B------:R-:W4:Y:S01]  /*27580*/  LDL R70, [R1+0x2388] ;  /* 0x0023880001467983 */ /* 0x000f220000100800 */
[----:B------:R-:W-:-:S03]  /*27590*/  @!P5 IMAD.IADD R75, R75, 0x1, -R15 ;  /* 0x000000014b4bd824 */ /* 0x000fc600078e0a0f */
[----:B------:R-:W4:Y:S01]  /*275a0*/  LDL R2, [R1+0x2394] ;  /* 0x0023940001027983 */ /* 0x000f220000100800 */
[----:B-1----:R-:W-:Y:S01]  /*275b0*/  IMAD R5, R3, UR5, RZ ;  /* 0x0000000503057c24 */ /* 0x002fe2000f8e02ff */
[----:B------:R-:W1:Y:S02]  /*275c0*/  LDCU UR5, c[0x0][0x3b0] ;  /* 0x00007600ff0577ac */ /* 0x000e640008000800 */
[----:B------:R-:W4:Y:S01]  /*275d0*/  LDL.LU R71, [R1+0x334] ;  /* 0x0003340001477983 */ /* 0x000f220000300800 */
[--C-:B------:R-:W-:Y:S02]  /*275e0*/  @!P4 IMAD.IADD R73, R73, 0x1, -R15.reuse ;  /* 0x000000014949c824 */ /* 0x100fe400078e0a0f */
[----:B------:R-:W-:Y:S01]  /*275f0*/  @!P6 IMAD.IADD R7, R7, 0x1, -R15 ;  /* 0x000000010707e824 */ /* 0x000fe200078e0a0f */
[----:B------:R-:W-:-:S03]  /*27600*/  IADD3 R6, P4, PT, R5, R13, RZ ;  /* 0x0000000d05067210 */ /* 0x000fc60007f9e0ff */
[----:B------:R-:W-:Y:S01]  /*27610*/  IMAD.MOV.U32 R3, RZ, RZ, R7 ;  /* 0x000000ffff037224 */ /* 0x000fe200078e0007 */
[----:B------:R-:W-:Y:S02]  /*27620*/  LEA.HI.X.SX32 R7, R5, R12, 0x1, P4 ;  /* 0x0000000c05077211 */ /* 0x000fe400020f0eff */
[----:B--2---:R-:W-:Y:S02]  /*27630*/  ISETP.GE.AND P3, PT, R76, RZ, PT ;  /* 0x000000ff4c00720c */ /* 0x004fe40003f66270 */
[----:B------:R-:W2:Y:S01]  /*27640*/  LDL.LU R76, [R1+0x330] ;  /* 0x00033000014c7983 */ /* 0x000ea20000300800 */
[----:B---3--:R-:W-:Y:S02]  /*27650*/  PRMT R77, RZ, 0x7610, R77 ;  /* 0x00007610ff4d7816 */ /* 0x008fe4000000004d */
[----:B----4-:R-:W-:Y:S01]  /*27660*/  PRMT R78, RZ, 0x7610, R78 ;  /* 0x00007610ff4e7816 */ /* 0x010fe2000000004e */
[----:B------:R3:W-:Y:S02]  /*27670*/  STL [R1+0x1a18], R69 ;  /* 0x001a184501007387 */ /* 0x0007e40000100800 */
[----:B---3--:R-:W-:-:S04]  /*27680*/  IADD3 R69, P5, PT, R4, R13, RZ ;  /* 0x0000000d04457210 */ /* 0x008fc80007fbe0ff */
[----:B------:R-:W-:Y:S01]  /*27690*/  LEA.HI.X.SX32 R4, R4, R12, 0x1, P5 ;  /* 0x0000000c04047211 */ /* 0x000fe200028f0eff */
[----:B------:R-:W-:Y:S04]  /*276a0*/  STL [R1+0xac0], R69 ;  /* 0x000ac04501007387 */ /* 0x000fe80000100800 */
[----:B------:R-:W-:Y:S01]  /*276b0*/  STL [R1+0xab8], R6 ;  /* 0x000ab80601007387 */ /* 0x000fe20000100800 */
[----:B------:R-:W-:-:S03]  /*276c0*/  @P0 IMAD.MOV.U32 R5, RZ, RZ, R4 ;  /* 0x000000ffff050224 */ /* 0x000fc600078e0004 */
[----:B------:R3:W-:Y:S04]  /*276d0*/  STL [R1+0xabc], R4 ;  /* 0x000abc0401007387 */ /* 0x0007e80000100800 */
[----:B------:R4:W-:Y:S01]  /*276e0*/  STL [R1+0xab4], R7 ;  /* 0x000ab40701007387 */ /* 0x0009e20000100800 */
[----:B---3--:R-:W-:-:S03]  /*276f0*/  @P0 IMAD.MOV.U32 R4, RZ, RZ, R69 ;  /* 0x000000ffff040224 */ /* 0x008fc600078e0045 */
[----:B------:R-:W3:Y:S04]  /*27700*/  LDL.LU R69, [R1+0x2810] ;  /* 0x0028100001457983 */ /* 0x000ee80000300800 */
[----:B------:R0:W2:Y:S02]  /*27710*/  @P0 LDG.E.U8 R77, desc[UR20][R4.64] ;  /* 0x00000014044d0981 */ /* 0x0000a4000c1e1100 */
[----:B0-----:R-:W-:Y:S02]  /*27720*/  @P0 IMAD.MOV.U32 R4, RZ, RZ, R6 ;  /* 0x000000ffff040224 */ /* 0x001fe400078e0006 */
[----:B------:R-:W-:-:S05]  /*27730*/  @P0 IMAD.MOV.U32 R5, RZ, RZ, R7 ;  /* 0x000000ffff050224 */ /* 0x000fca00078e0007 */
[----:B------:R0:W2:Y:S01]  /*27740*/  @P0 LDG.E.U8 R78, desc[UR20][R4.64] ;  /* 0x00000014044e0981 */ /* 0x0000a2000c1e1100 */
[----:B------:R-:W-:Y:S01]  /*27750*/  @!P3 IMAD.MOV R3, RZ, RZ, -R3 ;  /* 0x000000ffff03b224 */ /* 0x000fe200078e0a03 */
[----:B------:R-:W-:-:S04]  /*27760*/  ISETP.GT.U32.AND P5, PT, R15, R0, PT ;  /* 0x000000000f00720c */ /* 0x000fc80003fa4070 */
[----:B------:R-:W-:-:S05]  /*27770*/  SEL R3, R14, R3, !P1 ;  /* 0x000000030e037207 */ /* 0x000fca0004800000 */
[----:B------:R-:W-:Y:S01]  /*27780*/  IMAD R3, R3, UR13, RZ ;  /* 0x0000000d03037c24 */ /* 0x000fe2000f8e02ff */
[----:B---3--:R-:W-:-:S03]  /*27790*/  PRMT R69, RZ, 0x7610, R69 ;  /* 0x00007610ff457816 */ /* 0x008fc60000000045 */
[----:B------:R-:W-:Y:S01]  /*277a0*/  @!P5 IMAD.IADD R0, R0, 0x1, -R15 ;  /* 0x000000010000d824 */ /* 0x000fe200078e0a0f */
[----:B0-----:R-:W-:Y:S01]  /*277b0*/  SHF.R.S32.HI R5, RZ, 0x1f, R3 ;  /* 0x0000001fff057819 */ /* 0x001fe20000011403 */
[----:B------:R-:W0:Y:S01]  /*277c0*/  LDCU UR13, c[0x0][0x3b0] ;  /* 0x00007600ff0d77ac */ /* 0x000e220008000800 */
[----:B------:R-:W-:-:S05]  /*277d0*/  IADD3 R6, P5, PT, R3, R13, RZ ;  /* 0x0000000d03067210 */ /* 0x000fca0007fbe0ff */
[----:B------:R-:W-:-:S04]  /*277e0*/  IMAD.X R5, R5, 0x1, R12, P5 ;  /* 0x0000000105057824 */ /* 0x000fc800028e060c */
[----:B----4-:R-:W-:Y:S01]  /*277f0*/  @P0 IMAD.MOV.U32 R7, RZ, RZ, R5 ;  /* 0x000000ffff070224 */ /* 0x010fe200078e0005 */
[----:B--2---:R2:W-:Y:S04]  /*27800*/  STL [R1+0x1a14], R77 ;  /* 0x001a144d01007387 */ /* 0x0045e80000100800 */
[----:B------:R-:W3:Y:S04]  /*27810*/  @P0 LDG.E.U8 R69, desc[UR20][R6.64] ;  /* 0x0000001406450981 */ /* 0x000ee8000c1e1100 */
[----:B--2---:R-:W2:Y:S04]  /*27820*/  LDL.LU R77, [R1+0x280c] ;  /* 0x00280c00014d7983 */ /* 0x004ea80000300800 */
[----:B------:R4:W-:Y:S04]  /*27830*/  STL [R1+0x1a10], R78 ;  /* 0x001a104e01007387 */ /* 0x0009e80000100800 */
[----:B----4-:R-:W4:Y:S01]  /*27840*/  LDL R78, [R1+0x23a4] ;  /* 0x0023a400014e7983 */ /* 0x010f220000100800 */
[----:B------:R-:W-:-:S02]  /*27850*/  ISETP.GT.U32.AND P6, PT, R15, R73, PT ;  /* 0x000000490f00720c */ /* 0x000fc40003fc4070 */
[----:B------:R-:W-:Y:S02]  /*27860*/  ISETP.GT.U32.AND P4, PT, R15, R75, PT ;  /* 0x0000004b0f00720c */ /* 0x000fe40003f84070 */
[----:B------:R-:W-:-:S09]  /*27870*/  ISETP.GE.AND P3, PT, R70, RZ, PT ;  /* 0x000000ff4600720c */ /* 0x000fd20003f66270 */
[--C-:B------:R-:W-:Y:S01]  /*27880*/  @!P6 IMAD.IADD R73, R73, 0x1, -R15.reuse ;  /* 0x000000014949e824 */ /* 0x100fe200078e0a0f */
[----:B------:R-:W-:Y:S01]  /*27890*/  ISETP.GE.AND P6, PT, R2, RZ, PT ;  /* 0x000000ff0200720c */ /* 0x000fe20003fc6270 */
[----:B------:R-:W-:Y:S01]  /*278a0*/  @!P4 IMAD.IADD R75, R75, 0x1, -R15 ;  /* 0x000000014b4bc824 */ /* 0x000fe200078e0a0f */
[C---:B------:R-:W-:Y:S01]  /*278b0*/  ISETP.GT.U32.AND P5, PT, R15.reuse, R76, PT ;  /* 0x0000004c0f00720c */ /* 0x040fe20003fa4070 */
[----:B------:R-:W-:Y:S01]  /*278c0*/  IMAD.MOV.U32 R4, RZ, RZ, R73 ;  /* 0x000000ffff047224 */ /* 0x000fe200078e0049 */
[----:B------:R-:W3:Y:S01]  /*278d0*/  LDL.LU R2, [R1+0x33c] ;  /* 0x00033c0001027983 */ /* 0x000ee20000300800 */
[----:B------:R-:W-:Y:S02]  /*278e0*/  IMAD.MOV.U32 R3, RZ, RZ, R75 ;  /* 0x000000ffff037224 */ /* 0x000fe400078e004b */
[----:B------:R-:W-:Y:S01]  /*278f0*/  @!P3 IMAD.MOV R4, RZ, RZ, -R4 ;  /* 0x000000ffff04b224 */ /* 0x000fe200078e0a04 */
[----:B------:R-:W-:-:S05]  /*27900*/  ISETP.GT.U32.AND P4, PT, R15, R71, PT ;  /* 0x000000470f00720c */ /* 0x000fca0003f84070 */
[----:B------:R-:W-:Y:S01]  /*27910*/  @!P6 IMAD.MOV R3, RZ, RZ, -R3 ;  /* 0x000000ffff03e224 */ /* 0x000fe200078e0a03 */
[----:B------:R-:W-:Y:S02]  /*27920*/  ISETP.GT.U32.AND P6, PT, R15, R0, PT ;  /* 0x000000000f00720c */ /* 0x000fe40003fc4070 */
[C---:B------:R-:W-:Y:S01]  /*27930*/  SEL R4, R14.reuse, R4, !P1 ;  /* 0x000000040e047207 */ /* 0x040fe20004800000 */
[----:B------:R-:W-:Y:S01]  /*27940*/  STL [R1+0x1520], R6 ;  /* 0x0015200601007387 */ /* 0x000fe20000100800 */
[----:B------:R-:W-:-:S03]  /*27950*/  SEL R3, R14, R3, !P1 ;  /* 0x000000030e037207 */ /* 0x000fc60004800000 */
[----:B------:R1:W-:Y:S01]  /*27960*/  STL [R1+0x151c], R5 ;  /* 0x00151c0501007387 */ /* 0x0003e20000100800 */
[----:B------:R-:W-:Y:S01]  /*27970*/  IMAD R4, R4, UR6, RZ ;  /* 0x0000000604047c24 */ /* 0x000fe2000f8e02ff */
[----:B------:R-:W0:Y:S02]  /*27980*/  LDCU UR6, c[0x0][0x3b0] ;  /* 0x00007600ff0677ac */ /* 0x000e240008000800 */
[----:B------:R-:W3:Y:S01]  /*27990*/  LDL R7, [R1+0x236c] ;  /* 0x00236c0001077983 */ /* 0x000ee20000100800 */
[----:B------:R-:W-:-:S03]  /*279a0*/  @!P5 IMAD.IADD R76, R76, 0x1, -R15 ;  /* 0x000000014c4cd824 */ /* 0x000fc600078e0a0f */
[----:B------:R-:W3:Y:S01]  /*279b0*/  LDL R70, [R1+0x237c] ;  /* 0x00237c0001467983 */ /* 0x000ee20000100800 */
[----:B-1----:R-:W-:Y:S02]  /*279c0*/  IMAD R5, R3, UR5, RZ ;  /* 0x0000000503057c24 */ /* 0x002fe4000f8e02ff */
[--C-:B------:R-:W-:Y:S01]  /*279d0*/  @!P4 IMAD.IADD R71, R71, 0x1, -R15.reuse ;  /* 0x000000014747c824 */ /* 0x100fe200078e0a0f */
[----:B------:R-:W3:Y:S01]  /*279e0*/  LDL.LU R73, [R1+0x348] ;  /* 0x0003480001497983 */ /* 0x000ee20000300800 */
[----:B------:R-:W-:Y:S01]  /*279f0*/  @!P6 IMAD.IADD R0, R0, 0x1, -R15 ;  /* 0x000000010000e824 */ /* 0x000fe200078e0a0f */
[----:B--2---:R-:W-:Y:S02]  /*27a00*/  PRMT R77, RZ, 0x7610, R77 ;  /* 0x00007610ff4d7816 */ /* 0x004fe4000000004d */
[----:B------:R-:W2:Y:S01]  /*27a10*/  LDL.LU R75, [R1+0x344] ;  /* 0x00034400014b7983 */ /* 0x000ea20000300800 */
[----:B----4-:R-:W-:-:S03]  /*27a20*/  ISETP.GE.AND P3, PT, R78, RZ, PT ;  /* 0x000000ff4e00720c */ /* 0x010fc60003f66270 */
[----:B---3--:R1:W-:Y:S01]  /*27a30*/  STL [R1+0x1a0c], R69 ;  /* 0x001a0c4501007387 */ /* 0x0083e20000100800 */
[-C--:B------:R-:W-:Y:S01]  /*27a40*/  IADD3 R78, P4, PT, R5, R13.reuse, RZ ;  /* 0x0000000d054e7210 */ /* 0x080fe20007f9e0ff */
[----:B------:R-:W-:Y:S01]  /*27a50*/  IMAD.MOV.U32 R3, RZ, RZ, R0 ;  /* 0x000000ffff037224 */ /* 0x000fe200078e0000 */
[----:B------:R-:W-:Y:S01]  /*27a60*/  PRMT R6, RZ, 0x7610, R6 ;  /* 0x00007610ff067816 */ /* 0x000fe20000000006 */
[----:B------:R-:W3:Y:S01]  /*27a70*/  LDCU UR5, c[0x0][0x3b0] ;  /* 0x00007600ff0577ac */ /* 0x000ee20008000800 */
[----:B-1----:R-:W-:-:S04]  /*27a80*/  IADD3 R69, P5, PT, R4, R13, RZ ;  /* 0x0000000d04457210 */ /* 0x002fc80007fbe0ff */
[-C--:B------:R-:W-:Y:S01]  /*27a90*/  LEA.HI.X.SX32 R4, R4, R12.reuse, 0x1, P5 ;  /* 0x0000000c04047211 */ /* 0x080fe200028f0eff */
[----:B------:R-:W-:Y:S01]  /*27aa0*/  STL [R1+0xab0], R69 ;  /* 0x000ab04501007387 */ /* 0x000fe20000100800 */
[----:B------:R-:W-:-:S03]  /*27ab0*/  LEA.HI.X.SX32 R0, R5, R12, 0x1, P4 ;  /* 0x0000000c05007211 */ /* 0x000fc600020f0eff */
[----:B------:R-:W-:Y:S01]  /*27ac0*/  STL [R1+0xaa8], R78 ;  /* 0x000aa84e01007387 */ /* 0x000fe20000100800 */
[----:B------:R-:W-:-:S03]  /*27ad0*/  @P0 IMAD.MOV.U32 R5, RZ, RZ, R4 ;  /* 0x000000ffff050224 */ /* 0x000fc600078e0004 */
[----:B------:R1:W-:Y:S02]  /*27ae0*/  STL [R1+0xaac], R4 ;  /* 0x000aac0401007387 */ /* 0x0003e40000100800 */
[----:B-1----:R-:W-:-:S05]  /*27af0*/  @P0 IMAD.MOV.U32 R4, RZ, RZ, R69 ;  /* 0x000000ffff040224 */ /* 0x002fca00078e0045 */
[----:B------:R1:W4:Y:S02]  /*27b00*/  @P0 LDG.E.U8 R77, desc[UR20][R4.64] ;  /* 0x00000014044d0981 */ /* 0x000324000c1e1100 */
[----:B-1----:R-:W-:Y:S02]  /*27b10*/  @P0 IMAD.MOV.U32 R4, RZ, RZ, R78 ;  /* 0x000000ffff040224 */ /* 0x002fe400078e004e */
[----:B------:R-:W-:-:S05]  /*27b20*/  @P0 IMAD.MOV.U32 R5, RZ, RZ, R0 ;  /* 0x000000ffff050224 */ /* 0x000fca00078e0000 */
[----:B------:R-:W2:Y:S04]  /*27b30*/  @P0 LDG.E.U8 R6, desc[UR20][R4.64] ;  /* 0x0000001404060981 */ /* 0x000ea8000c1e1100 */
[----:B------:R-:W-:Y:S04]  /*27b40*/  STL [R1+0xaa4], R0 ;  /* 0x000aa40001007387 */ /* 0x000fe80000100800 */
[----:B------:R-:W2:Y:S04]  /*27b50*/  LDL.LU R69, [R1+0x2808] ;  /* 0x0028080001457983 */ /* 0x000ea80000300800 */
[----:B----4-:R1:W-:Y:S04]  /*27b60*/  STL [R1+0x1a08], R77 ;  /* 0x001a084d01007387 */ /* 0x0103e80000100800 */
[----:B-1----:R-:W4:Y:S04]  /*27b70*/  LDL.LU R77, [R1+0x2804] ;  /* 0x00280400014d7983 */ /* 0x002f280000300800 */
[----:B------:R-:W3:Y:S01]  /*27b80*/  LDL.LU R0, [R1+0x2800] ;  /* 0x0028000001007983 */ /* 0x000ee20000300800 */
[----:B------:R-:W-:Y:S01]  /*27b90*/  @!P3 IMAD.MOV R3, RZ, RZ, -R3 ;  /* 0x000000ffff03b224 */ /* 0x000fe200078e0a03 */
[----:B------:R-:W-:-:S02]  /*27ba0*/  ISETP.GT.U32.AND P5, PT, R15, R2, PT ;  /* 0x000000020f00720c */ /* 0x000fc40003fa4070 */
[----:B------:R-:W4:Y:S02]  /*27bb0*/  LDL R78, [R1+0x2384] ;  /* 0x00238400014e7983 */ /* 0x000f240000100800 */
[----:B------:R-:W-:-:S05]  /*27bc0*/  SEL R3, R14, R3, !P1 ;  /* 0x000000030e037207 */ /* 0x000fca0004800000 */
[----:B0-----:R-:W-:Y:S01]  /*27bd0*/  IMAD R3, R3, UR13, RZ ;  /* 0x0000000d03037c24 */ /* 0x001fe2000f8e02ff */
[----:B--2---:R0:W-:Y:S01]  /*27be0*/  STL [R1+0x6e0], R6 ;  /* 0x0006e00601007387 */ /* 0x0041e20000100800 */
[----:B------:R-:W-:Y:S01]  /*27bf0*/  ISETP.GE.AND P3, PT, R7, RZ, PT ;  /* 0x000000ff0700720c */ /* 0x000fe20003f66270 */
[----:B------:R-:W1:Y:S01]  /*27c00*/  LDCU UR13, c[0x0][0x3b0] ;  /* 0x00007600ff0d77ac */ /* 0x000e620008000800 */
[----:B------:R-:W-:Y:S01]  /*27c10*/  @!P5 IMAD.IADD R2, R2, 0x1, -R15 ;  /* 0x000000010202d824 */ /* 0x000fe200078e0a0f */
[----:B------:R-:W-:Y:S02]  /*27c20*/  SHF.R.S32.HI R5, RZ, 0x1f, R3 ;  /* 0x0000001fff057819 */ /* 0x000fe40000011403 */
[----:B0-----:R-:W-:-:S05]  /*27c30*/  IADD3 R6, P5, PT, R3, R13, RZ ;  /* 0x0000000d03067210 */ /* 0x001fca0007fbe0ff */
[----:B------:R-:W-:-:S04]  /*27c40*/  IMAD.X R5, R5, 0x1, R12, P5 ;  /* 0x0000000105057824 */ /* 0x000fc800028e060c */
[----:B------:R-:W-:Y:S01]  /*27c50*/  @P0 IMAD.MOV.U32 R7, RZ, RZ, R5 ;  /* 0x000000ffff070224 */ /* 0x000fe200078e0005 */
[----:B------:R-:W-:Y:S02]  /*27c60*/  ISETP.GT.U32.AND P6, PT, R15, R71, PT ;  /* 0x000000470f00720c */ /* 0x000fe40003fc4070 */
[----:B---3--:R-:W-:-:S06]  /*27c70*/  PRMT R0, RZ, 0x7610, R0 ;  /* 0x00007610ff007816 */ /* 0x008fcc0000000000 */
[----:B------:R0:W2:Y:S01]  /*27c80*/  @P0 LDG.E.U8 R0, desc[UR20][R6.64] ;  /* 0x0000001406000981 */ /* 0x0000a2000c1e1100 */
[----:B------:R-:W-:-:S04]  /*27c90*/  ISETP.GT.U32.AND P4, PT, R15, R76, PT ;  /* 0x0000004c0f00720c */ /* 0x000fc80003f84070 */
[----:B------:R-:W-:Y:S01]  /*27ca0*/  @!P6 IMAD.IADD R71, R71, 0x1, -R15 ;  /* 0x000000014747e824 */ /* 0x000fe200078e0a0f */
[----:B------:R-:W-:-:S03]  /*27cb0*/  ISETP.GE.AND P6, PT, R70, RZ, PT ;  /* 0x000000ff4600720c */ /* 0x000fc60003fc6270 */
[----:B------:R-:W-:Y:S01]  /*27cc0*/  IMAD.MOV.U32 R4, RZ, RZ, R71 ;  /* 0x000000ffff047224 */ /* 0x000fe200078e0047 */
[----:B------:R-:W-:-:S04]  /*27cd0*/  ISETP.GT.U32.AND P5, PT, R15, R75, PT ;  /* 0x0000004b0f00720c */ /* 0x000fc80003fa4070 */
[----:B------:R-:W-:Y:S02]  /*27ce0*/  @!P4 IMAD.IADD R76, R76, 0x1, -R15 ;  /* 0x000000014c4cc824 */ /* 0x000fe400078e0a0f */
[----:B------:R-:W-:Y:S02]  /*27cf0*/  @!P3 IMAD.MOV R4, RZ, RZ, -R4 ;  /* 0x000000ffff04b224 */ /* 0x000fe400078e0a04 */
[----:B------:R-:W-:Y:S01]  /*27d00*/  IMAD.MOV.U32 R3, RZ, RZ, R76 ;  /* 0x000000ffff037224 */ /* 0x000fe200078e004c */
[----:B------:R-:W-:-:S03]  /*27d10*/  ISETP.GT.U32.AND P4, PT, R15, R73, PT ;  /* 0x000000490f00720c */ /* 0x000fc60003f84070 */
[----:B------:R-:W-:Y:S01]  /*27d20*/  @!P6 IMAD.MOV R3, RZ, RZ, -R3 ;  /* 0x000000ffff03e224 */ /* 0x000fe200078e0a03 */
[----:B------:R-:W-:Y:S02]  /*27d30*/  ISETP.GT.U32.AND P6, PT, R15, R2, PT ;  /* 0x000000020f00720c */ /* 0x000fe40003fc4070 */
[C---:B------:R-:W-:Y:S02]  /*27d40*/  SEL R4, R14.reuse, R4, !P1 ;  /* 0x000000040e047207 */ /* 0x040fe40004800000 */
[----:B------:R-:W-:Y:S01]  /*27d50*/  SEL R3, R14, R3, !P1 ;  /* 0x000000030e037207 */ /* 0x000fe20004800000 */
[----:B------:R-:W-:Y:S02]  /*27d60*/  STL [R1+0x1528], R6 ;  /* 0x0015280601007387 */ /* 0x000fe40000100800 */
[----:B------:R-:W-:Y:S02]  /*27d70*/  IMAD R4, R4, UR6, RZ ;  /* 0x0000000604047c24 */ /* 0x000fe4000f8e02ff */
[--C-:B------:R-:W-:Y:S01]  /*27d80*/  @!P5 IMAD.IADD R75, R75, 0x1, -R15.reuse ;  /* 0x000000014b4bd824 */ /* 0x100fe200078e0a0f */
[----:B------:R3:W-:Y:S01]  /*27d90*/  STL [R1+0x1524], R5 ;  /* 0x0015240501007387 */ /* 0x0007e20000100800 */
[--C-:B------:R-:W-:Y:S01]  /*27da0*/  @!P4 IMAD.IADD R73, R73, 0x1, -R15.reuse ;  /* 0x000000014949c824 */ /* 0x100fe200078e0a0f */
[-C--:B------:R-:W-:Y:S01]  /*27db0*/  IADD3 R70, P5, PT, R4, R13.reuse, RZ ;  /* 0x0000000d04467210 */ /* 0x080fe20007fbe0ff */
[----:B------:R-:W-:Y:S01]  /*27dc0*/  @!P6 IMAD.IADD R2, R2, 0x1, -R15 ;  /* 0x000000010202e824 */ /* 0x000fe200078e0a0f */
[----:B------:R-:W2:Y:S01]  /*27dd0*/  LDL R7, [R1+0x239c] ;  /* 0x00239c0001077983 */ /* 0x000ea20000100800 */
[----:B----4-:R-:W-:Y:S01]  /*27de0*/  ISETP.GE.AND P3, PT, R78, RZ, PT ;  /* 0x000000ff4e00720c */ /* 0x010fe20003f66270 */
[----:B------:R-:W4:Y:S01]  /*27df0*/  LDCU UR6, c[0x0][0x3b0] ;  /* 0x00007600ff0677ac */ /* 0x000f220008000800 */
[----:B---3--:R-:W-:Y:S01]  /*27e00*/  IMAD R5, R3, UR5, RZ ;  /* 0x0000000503057c24 */ /* 0x008fe2000f8e02ff */
[----:B------:R-:W-:Y:S01]  /*27e10*/  LEA.HI.X.SX32 R4, R4, R12, 0x1, P5 ;  /* 0x0000000c04047211 */ /* 0x000fe200028f0eff */
[----:B------:R-:W-:Y:S01]  /*27e20*/  IMAD.MOV.U32 R3, RZ, RZ, R2 ;  /* 0x000000ffff037224 */ /* 0x000fe200078e0002 */
[----:B------:R-:W-:Y:S01]  /*27e30*/  PRMT R77, RZ, 0x7610, R77 ;  /* 0x00007610ff4d7816 */ /* 0x000fe2000000004d */
[----:B------:R-:W3:Y:S01]  /*27e40*/  LDCU UR5, c[0x0][0x3b0] ;  /* 0x00007600ff0577ac */ /* 0x000ee20008000800 */
[----:B------:R-:W-:-:S04]  /*27e50*/  IADD3 R71, P4, PT, R5, R13, RZ ;  /* 0x0000000d05477210 */ /* 0x000fc80007f9e0ff */
[----:B------:R-:W-:Y:S01]  /*27e60*/  LEA.HI.X.SX32 R2, R5, R12, 0x1, P4 ;  /* 0x0000000c05027211 */ /* 0x000fe200020f0eff */
[----:B------:R-:W-:Y:S01]  /*27e70*/  @P0 IMAD.MOV.U32 R5, RZ, RZ, R4 ;  /* 0x000000ffff050224 */ /* 0x000fe200078e0004 */
[----:B0-----:R-:W-:Y:S01]  /*27e80*/  PRMT R6, RZ, 0x7610, R6 ;  /* 0x00007610ff067816 */ /* 0x001fe20000000006 */
[----:B--2---:R0:W-:Y:S04]  /*27e90*/  STL [R1+0x1a04], R0 ;  /* 0x001a040001007387 */ /* 0x0041e80000100800 */
[----:B0-----:R-:W2:Y:S04]  /*27ea0*/  LDL R0, [R1+0x23ac] ;  /* 0x0023ac0001007983 */ /* 0x001ea80000100800 */
        /* <DEDUP_REMOVED lines=9> */
[----:B------:R0:W4:Y:S04]  /*27f40*/  @P0 LDG.E.U8 R6, desc[UR20][R4.64] ;  /* 0x0000001404060981 */ /* 0x000128000c1e1100 */
[----:B------:R-:W-:Y:S04]  /*27f50*/  STL [R1+0xa94], R2 ;  /* 0x000a940201007387 */ /* 0x000fe80000100800 */
[----:B------:R-:W4:Y:S01]  /*27f60*/  LDL.LU R70, [R1+0x27fc] ;  /* 0x0027fc0001467983 */ /* 0x000f220000300800 */
[C---:B------:R-:W-:Y:S01]  /*27f70*/  ISETP.GT.U32.AND P6, PT, R15.reuse, R73, PT ;  /* 0x000000490f00720c */ /* 0x040fe20003fc4070 */
[----:B------:R-:W-:Y:S01]  /*27f80*/  @!P3 IMAD.MOV R3, RZ, RZ, -R3 ;  /* 0x000000ffff03b224 */ /* 0x000fe200078e0a03 */
[----:B------:R-:W-:-:S04]  /*27f90*/  ISETP.GT.U32.AND P5, PT, R15, R16, PT ;  /* 0x000000100f00720c */ /* 0x000fc80003fa4070 */
[----:B------:R-:W-:-:S05]  /*27fa0*/  SEL R3, R14, R3, !P1 ;  /* 0x000000030e037207 */ /* 0x000fca0004800000 */
[----:B-1----:R-:W-:Y:S02]  /*27fb0*/  IMAD R3, R3, UR13, RZ ;  /* 0x0000000d03037c24 */ /* 0x002fe4000f8e02ff */
[--C-:B------:R-:W-:Y:S01]  /*27fc0*/  @!P6 IMAD.IADD R73, R73, 0x1, -R15.reuse ;  /* 0x000000014949e824 */ /* 0x100fe200078e0a0f */
[----:B------:R-:W-:Y:S01]  /*27fd0*/  ISETP.GE.AND P3, PT, R7, RZ, PT ;  /* 0x000000ff0700720c */ /* 0x000fe20003f66270 */
[----:B------:R-:W-:Y:S01]  /*27fe0*/  @!P5 IMAD.IADD R16, R16, 0x1, -R15 ;  /* 0x000000011010d824 */ /* 0x000fe200078e0a0f */
[----:B0-----:R-:W-:Y:S01]  /*27ff0*/  SHF.R.S32.HI R5, RZ, 0x1f, R3 ;  /* 0x0000001fff057819 */ /* 0x001fe20000011403 */
[----:B------:R-:W0:Y:S01]  /*28000*/  LDCU UR13, c[0x0][0x3b0] ;  /* 0x00007600ff0d77ac */ /* 0x000e220008000800 */
[----:B--2---:R-:W-:Y:S01]  /*28010*/  ISETP.GE.AND P6, PT, R0, RZ, PT ;  /* 0x000000ff0000720c */ /* 0x004fe20003fc6270 */
[----:B---3--:R1:W-:Y:S04]  /*28020*/  STL [R1+0x1a00], R77 ;  /* 0x001a004d01007387 */ /* 0x0083e80000100800 */
[----:B-1----:R-:W2:Y:S04]  /*28030*/  LDL.LU R77, [R1+0x27f8] ;  /* 0x0027f800014d7983 */ /* 0x002ea80000300800 */
[----:B------:R-:W3:Y:S04]  /*28040*/  LDL.LU R2, [R1+0x27f4] ;  /* 0x0027f40001027983 */ /* 0x000ee80000300800 */
[----:B------:R-:W2:Y:S04]  /*28050*/  LDL R71, [R1+0x2378] ;  /* 0x0023780001477983 */ /* 0x000ea80000100800 */
[----:B------:R-:W3:Y:S04]  /*28060*/  LDL.LU R0, [R1+0x358] ;  /* 0x0003580001007983 */ /* 0x000ee80000300800 */
[----:B----4-:R1:W-:Y:S01]  /*28070*/  STL [R1+0x19fc], R6 ;  /* 0x0019fc0601007387 */ /* 0x0103e20000100800 */
[----:B------:R-:W-:-:S02]  /*28080*/  PRMT R70, RZ, 0x7610, R70 ;  /* 0x00007610ff467816 */ /* 0x000fc40000000046 */
[----:B-1----:R-:W-:-:S05]  /*28090*/  IADD3 R6, P5, PT, R3, R13, RZ ;  /* 0x0000000d03067210 */ /* 0x002fca0007fbe0ff */
[----:B------:R-:W-:-:S04]  /*280a0*/  IMAD.X R5, R5, 0x1, R12, P5 ;  /* 0x0000000105057824 */ /* 0x000fc800028e060c */
[----:B------:R-:W-:-:S05]  /*280b0*/  @P0 IMAD.MOV.U32 R7, RZ, RZ, R5 ;  /* 0x000000ffff070224 */ /* 0x000fca00078e0005 */
[----:B------:R1:W4:Y:S01]  /*280c0*/  @P0 LDG.E.U8 R70, desc[UR20][R6.64] ;  /* 0x0000001406460981 */ /* 0x000322000c1e1100 */
[C---:B------:R-:W-:Y:S01]  /*280d0*/  ISETP.GT.U32.AND P4, PT, R15.reuse, R75, PT ;  /* 0x0000004b0f00720c */ /* 0x040fe20003f84070 */
[----:B------:R-:W-:Y:S01]  /*280e0*/  IMAD.MOV.U32 R4, RZ, RZ, R73 ;  /* 0x000000ffff047224 */ /* 0x000fe200078e0049 */
[----:B------:R-:W-:-:S03]  /*280f0*/  ISETP.GT.U32.AND P5, PT, R15, R78, PT ;  /* 0x0000004e0f00720c */ /* 0x000fc60003fa4070 */
[----:B------:R-:W-:-:S08]  /*28100*/  @!P3 IMAD.MOV R4, RZ, RZ, -R4 ;  /* 0x000000ffff04b224 */ /* 0x000fd000078e0a04 */
[----:B------:R-:W-:-:S04]  /*28110*/  @!P4 IMAD.IADD R75, R75, 0x1, -R15 ;  /* 0x000000014b4bc824 */ /* 0x000fc800078e0a0f */
[----:B------:R-:W-:Y:S01]  /*28120*/  IMAD.MOV.U32 R3, RZ, RZ, R75 ;  /* 0x000000ffff037224 */ /* 0x000fe200078e004b */
[----:B------:R-:W-:-:S03]  /*28130*/  ISETP.GT.U32.AND P4, PT, R15, R76, PT ;  /* 0x0000004c0f00720c */ /* 0x000fc60003f84070 */
[----:B------:R-:W-:Y:S01]  /*28140*/  @!P6 IMAD.MOV R3, RZ, RZ, -R3 ;  /* 0x000000ffff03e224 */ /* 0x000fe200078e0a03 */
[----:B------:R-:W-:Y:S02]  /*28150*/  ISETP.GT.U32.AND P6, PT, R15, R16, PT ;  /* 0x000000100f00720c */ /* 0x000fe40003fc4070 */
[C---:B------:R-:W-:Y:S02]  /*28160*/  SEL R4, R14.reuse, R4, !P1 ;  /* 0x000000040e047207 */ /* 0x040fe40004800000 */
[----:B------:R-:W-:Y:S01]  /*28170*/  SEL R3, R14, R3, !P1 ;  /* 0x000000030e037207 */ /* 0x000fe20004800000 */
[----:B------:R-:W-:Y:S02]  /*28180*/  STL [R1+0x1530], R6 ;  /* 0x0015300601007387 */ /* 0x000fe40000100800 */
[----:B------:R-:W-:Y:S01]  /*28190*/  IMAD R4, R4, UR6, RZ ;  /* 0x0000000604047c24 */ /* 0x000fe2000f8e02ff */
[----:B------:R-:W0:Y:S01]  /*281a0*/  LDCU UR6, c[0x0][0x3b0] ;  /* 0x00007600ff0677ac */ /* 0x000e220008000800 */
[----:B------:R0:W-:Y:S01]  /*281b0*/  STL [R1+0x152c], R5 ;  /* 0x00152c0501007387 */ /* 0x0001e20000100800 */
[----:B-1----:R-:W-:-:S02]  /*281c0*/  IMAD.MOV.U32 R7, RZ, RZ, R16 ;  /* 0x000000ffff077224 */ /* 0x002fc400078e0010 */
[--C-:B------:R-:W-:Y:S01]  /*281d0*/  @!P5 IMAD.IADD R78, R78, 0x1, -R15.reuse ;  /* 0x000000014e4ed824 */ /* 0x100fe200078e0a0f */
[----:B------:R-:W4:Y:S01]  /*281e0*/  LDL R75, [R1+0x2374] ;  /* 0x00237400014b7983 */ /* 0x000f220000100800 */
[--C-:B------:R-:W-:Y:S02]  /*281f0*/  @!P4 IMAD.IADD R76, R76, 0x1, -R15.reuse ;  /* 0x000000014c4cc824 */ /* 0x100fe400078e0a0f */
[----:B0-----:R-:W-:Y:S01]  /*28200*/  IMAD R5, R3, UR5, RZ ;  /* 0x0000000503057c24 */ /* 0x001fe2000f8e02ff */
[----:B------:R-:W4:Y:S01]  /*28210*/  LDL R16, [R1+0x23a0] ;  /* 0x0023a00001107983 */ /* 0x000f220000100800 */
[----:B------:R-:W-:Y:S01]  /*28220*/  @!P6 IMAD.IADD R7, R7, 0x1, -R15 ;  /* 0x000000010707e824 */ /* 0x000fe200078e0a0f */
[----:B------:R-:W0:Y:S02]  /*28230*/  LDCU UR5, c[0x0][0x3b0] ;  /* 0x00007600ff0577ac */ /* 0x000e240008000800 */
[----:B------:R-:W-:Y:S01]  /*28240*/  IADD3 R6, P4, PT, R5, R13, RZ ;  /* 0x0000000d05067210 */ /* 0x000fe20007f9e0ff */
[----:B------:R-:W-:-:S03]  /*28250*/  IMAD.MOV.U32 R3, RZ, RZ, R7 ;  /* 0x000000ffff037224 */ /* 0x000fc600078e0007 */
[----:B------:R-:W-:Y:S02]  /*28260*/  LEA.HI.X.SX32 R7, R5, R12, 0x1, P4 ;  /* 0x0000000c05077211 */ /* 0x000fe400020f0eff */
[----:B--2---:R-:W-:Y:S02]  /*28270*/  ISETP.GE.AND P3, PT, R71, RZ, PT ;  /* 0x000000ff4700720c */ /* 0x004fe40003f66270 */
[----:B------:R-:W-:-:S04]  /*28280*/  IADD3 R71, P5, PT, R4, R13, RZ ;  /* 0x0000000d04477210 */ /* 0x000fc80007fbe0ff */
[----:B------:R-:W-:Y:S02]  /*28290*/  LEA.HI.X.SX32 R4, R4, R12, 0x1, P5 ;  /* 0x0000000c04047211 */ /* 0x000fe400028f0eff */
[----:B---3--:R-:W-:-:S03]  /*282a0*/  PRMT R2, RZ, 0x7610, R2 ;  /* 0x00007610ff027816 */ /* 0x008fc60000000002 */
[----:B------:R-:W-:Y:S01]  /*282b0*/  @P0 IMAD.MOV.U32 R5, RZ, RZ, R4 ;  /* 0x000000ffff050224 */ /* 0x000fe200078e0004 */
[----:B------:R-:W-:Y:S01]  /*282c0*/  PRMT R77, RZ, 0x7610, R77 ;  /* 0x00007610ff4d7816 */ /* 0x000fe2000000004d */
[----:B----4-:R1:W-:Y:S04]  /*282d0*/  STL [R1+0x19f8], R70 ;  /* 0x0019f84601007387 */ /* 0x0103e80000100800 */
[----:B-1----:R-:W2:Y:S04]  /*282e0*/  LDL.LU R70, [R1+0x360] ;  /* 0x0003600001467983 */ /* 0x002ea80000300800 */
[----:B------:R-:W3:Y:S04]  /*282f0*/  LDL.LU R73, [R1+0x354] ;  /* 0x0003540001497983 */ /* 0x000ee80000300800 */
[----:B------:R-:W-:Y:S04]  /*28300*/  STL [R1+0xa90], R71 ;  /* 0x000a904701007387 */ /* 0x000fe80000100800 */
[----:B------:R-:W-:Y:S04]  /*28310*/  STL [R1+0xa88], R6 ;  /* 0x000a880601007387 */ /* 0x000fe80000100800 */
[----:B------:R1:W-:Y:S02]  /*28320*/  STL [R1+0xa8c], R4 ;  /* 0x000a8c0401007387 */ /* 0x0003e40000100800 */
[----:B-1----:R-:W-:-:S02]  /*28330*/  @P0 IMAD.MOV.U32 R4, RZ, RZ, R71 ;  /* 0x000000ffff040224 */ /* 0x002fc400078e0047 */
[----:B------:R1:W-:Y:S04]  /*28340*/  STL [R1+0xa84], R7 ;  /* 0x000a840701007387 */ /* 0x0003e80000100800 */
[----:B------:R4:W2:Y:S04]  /*28350*/  @P0 LDG.E.U8 R2, desc[UR20][R4.64] ;  /* 0x0000001404020981 */ /* 0x0008a8000c1e1100 */
[----:B------:R-:W3:Y:S01]  /*28360*/  LDL.LU R71, [R1+0x27f0] ;  /* 0x0027f00001477983 */ /* 0x000ee20000300800 */
[----:B----4-:R-:W-:Y:S02]  /*28370*/  @P0 IMAD.MOV.U32 R4, RZ, RZ, R6 ;  /* 0x000000ffff040224 */ /* 0x010fe400078e0006 */
[----:B------:R-:W-:-:S05]  /*28380*/  @P0 IMAD.MOV.U32 R5, RZ, RZ, R7 ;  /* 0x000000ffff050224 */ /* 0x000fca00078e0007 */
[----:B------:R4:W3:Y:S01]  /*28390*/  @P0 LDG.E.U8 R77, desc[UR20][R4.64] ;  /* 0x00000014044d0981 */ /* 0x0008e2000c1e1100 */
[----:B------:R-:W-:Y:S01]  /*283a0*/  @!P3 IMAD.MOV R3, RZ, RZ, -R3 ;  /* 0x000000ffff03b224 */ /* 0x000fe200078e0a03 */
[----:B------:R-:W-:-:S04]  /*283b0*/  ISETP.GT.U32.AND P5, PT, R15, R0, PT ;  /* 0x000000000f00720c */ /* 0x000fc80003fa4070 */
[----:B------:R-:W-:-:S05]  /*283c0*/  SEL R3, R14, R3, !P1 ;  /* 0x000000030e037207 */ /* 0x000fca0004800000 */
[----:B------:R-:W-:Y:S01]  /*283d0*/  IMAD R3, R3, UR13, RZ ;  /* 0x0000000d03037c24 */ /* 0x000fe2000f8e02ff */
[----:B------:R-:W-:Y:S01]  /*283e0*/  ISETP.GT.U32.AND P6, PT, R15, R76, PT ;  /* 0x0000004c0f00720c */ /* 0x000fe20003fc4070 */
[----:B------:R-:W0:Y:S02]  /*283f0*/  LDCU UR13, c[0x0][0x3b0] ;  /* 0x00007600ff0d77ac */ /* 0x000e240008000800 */
[----:B------:R-:W-:Y:S01]  /*28400*/  @!P5 IMAD.IADD R0, R0, 0x1, -R15 ;  /* 0x000000010000d824 */ /* 0x000fe200078e0a0f */
[----:B----4-:R-:W-:Y:S02]  /*28410*/  SHF.R.S32.HI R5, RZ, 0x1f, R3 ;  /* 0x0000001fff057819 */ /* 0x010fe40000011403 */
[----:B------:R-:W-:-:S05]  /*28420*/  IADD3 R6, P5, PT, R3, R13, RZ ;  /* 0x0000000d03067210 */ /* 0x000fca0007fbe0ff */
[----:B------:R-:W-:-:S04]  /*28430*/  IMAD.X R5, R5, 0x1, R12, P5 ;  /* 0x0000000105057824 */ /* 0x000fc800028e060c */
[----:B-1----:R-:W-:Y:S01]  /*28440*/  @P0 IMAD.MOV.U32 R7, RZ, RZ, R5 ;  /* 0x000000ffff070224 */ /* 0x002fe200078e0005 */
[----:B--2---:R1:W-:Y:S01]  /*28450*/  STL [R1+0x19f4], R2 ;  /* 0x0019f40201007387 */ /* 0x0043e20000100800 */
[----:B---3--:R-:W-:-:S03]  /*28460*/  PRMT R71, RZ, 0x7610, R71 ;  /* 0x00007610ff477816 */ /* 0x008fc60000000047 */
[----:B-1----:R-:W2:Y:S04]  /*28470*/  LDL.LU R2, [R1+0x27ec] ;  /* 0x0027ec0001027983 */ /* 0x002ea80000300800 */
[----:B------:R-:W3:Y:S04]  /*28480*/  @P0 LDG.E.U8 R71, desc[UR20][R6.64] ;  /* 0x0000001406470981 */ /* 0x000ee8000c1e1100 */
[----:B------:R1:W-:Y:S04]  /*28490*/  STL [R1+0x19f0], R77 ;  /* 0x0019f04d01007387 */ /* 0x0003e80000100800 */
[----:B-1----:R-:W4:Y:S01]  /*284a0*/  LDL R77, [R1+0x23b4] ;  /* 0x0023b400014d7983 */ /* 0x002f220000100800 */
[----:B------:R-:W-:-:S02]  /*284b0*/  ISETP.GT.U32.AND P4, PT, R15, R78, PT ;  /* 0x0000004e0f00720c */ /* 0x000fc40003f84070 */
[----:B------:R-:W-:Y:S01]  /*284c0*/  ISETP.GE.AND P3, PT, R75, RZ, PT ;  /* 0x000000ff4b00720c */ /* 0x000fe20003f66270 */
[--C-:B------:R-:W-:Y:S01]  /*284d0*/  @!P6 IMAD.IADD R76, R76, 0x1, -R15.reuse ;  /* 0x000000014c4ce824 */ /* 0x100fe200078e0a0f */
[----:B------:R-:W-:Y:S02]  /*284e0*/  ISETP.GE.AND P6, PT, R16, RZ, PT ;  /* 0x000000ff1000720c */ /* 0x000fe40003fc6270 */
[----:B------:R-:W-:Y:S01]  /*284f0*/  ISETP.GT.U32.AND P5, PT, R15, R73, PT ;  /* 0x000000490f00720c */ /* 0x000fe20003fa4070 */
[----:B------:R-:W-:Y:S01]  /*28500*/  IMAD.MOV.U32 R4, RZ, RZ, R76 ;  /* 0x000000ffff047224 */ /* 0x000fe200078e004c */
[----:B------:R-:W3:Y:S05]  /*28510*/  LDL.LU R16, [R1+0x35c] ;  /* 0x00035c0001107983 */ /* 0x000eea0000300800 */
[----:B------:R-:W-:-:S02]  /*28520*/  @!P4 IMAD.IADD R78, R78, 0x1, -R15 ;  /* 0x000000014e4ec824 */ /* 0x000fc400078e0a0f */
[----:B------:R-:W-:Y:S02]  /*28530*/  @!P3 IMAD.MOV R4, RZ, RZ, -R4 ;  /* 0x000000ffff04b224 */ /* 0x000fe400078e0a04 */
[----:B------:R-:W-:Y:S01]  /*28540*/  IMAD.MOV.U32 R3, RZ, RZ, R78 ;  /* 0x000000ffff037224 */ /* 0x000fe200078e004e */
[----:B------:R-:W-:-:S03]  /*28550*/  ISETP.GT.U32.AND P4, PT, R15, R70, PT ;  /* 0x000000460f00720c */ /* 0x000fc60003f84070 */
[----:B------:R-:W-:Y:S01]  /*28560*/  @!P6 IMAD.MOV R3, RZ, RZ, -R3 ;  /* 0x000000ffff03e224 */ /* 0x000fe200078e0a03 */
[----:B------:R-:W-:Y:S02]  /*28570*/  ISETP.GT.U32.AND P6, PT, R15, R0, PT ;  /* 0x000000000f00720c */ /* 0x000fe40003fc4070 */
[C---:B------:R-:W-:Y:S01]  /*28580*/  SEL R4, R14.reuse, R4, !P1 ;  /* 0x000000040e047207 */ /* 0x040fe20004800000 */
[----:B------:R-:W-:Y:S01]  /*28590*/  STL [R1+0x1538], R6 ;  /* 0x0015380601007387 */ /* 0x000fe20000100800 */
[----:B------:R-:W-:-:S03]  /*285a0*/  SEL R3, R14, R3, !P1 ;  /* 0x000000030e037207 */ /* 0x000fc60004800000 */
[----:B------:R0:W-:Y:S01]  /*285b0*/  STL [R1+0x1534], R5 ;  /* 0x0015340501007387 */ /* 0x0001e20000100800 */
[----:B------:R-:W-:Y:S01]  /*285c0*/  IMAD R4, R4, UR6, RZ ;  /* 0x0000000604047c24 */ /* 0x000fe2000f8e02ff */
[----:B------:R-:W1:Y:S02]  /*285d0*/  LDCU UR6, c[0x0][0x3b0] ;  /* 0x00007600ff0677ac */ /* 0x000e640008000800 */
[----:B------:R-:W3:Y:S01]  /*285e0*/  LDL R7, [R1+0x23bc] ;  /* 0x0023bc0001077983 */ /* 0x000ee20000100800 */
[----:B------:R-:W-:-:S03]  /*285f0*/  @!P5 IMAD.IADD R73, R73, 0x1, -R15 ;  /* 0x000000014949d824 */ /* 0x000fc600078e0a0f */
[----:B------:R-:W3:Y:S01]  /*28600*/  LDL R78, [R1+0x238c] ;  /* 0x00238c00014e7983 */ /* 0x000ee20000100800 */
[----:B0-----:R-:W-:Y:S02]  /*28610*/  IMAD R5, R3, UR5, RZ ;  /* 0x0000000503057c24 */ /* 0x001fe4000f8e02ff */
[--C-:B------:R-:W-:Y:S01]  /*28620*/  @!P4 IMAD.IADD R70, R70, 0x1, -R15.reuse ;  /* 0x000000014646c824 */ /* 0x100fe200078e0a0f */
[----:B------:R-:W3:Y:S01]  /*28630*/  LDL.LU R76, [R1+0x368] ;  /* 0x00036800014c7983 */ /* 0x000ee20000300800 */
[----:B------:R-:W-:Y:S01]  /*28640*/  @!P6 IMAD.IADD R0, R0, 0x1, -R15 ;  /* 0x000000010000e824 */ /* 0x000fe200078e0a0f */
[C---:B------:R-:W-:Y:S01]  /*28650*/  IADD3 R75, P4, PT, R5.reuse, R13, RZ ;  /* 0x0000000d054b7210 */ /* 0x040fe20007f9e0ff */
[----:B------:R-:W0:Y:S02]  /*28660*/  LDCU UR5, c[0x0][0x3b0] ;  /* 0x00007600ff0577ac */ /* 0x000e240008000800 */
[----:B------:R-:W-:Y:S01]  /*28670*/  IMAD.MOV.U32 R3, RZ, RZ, R0 ;  /* 0x000000ffff037224 */ /* 0x000fe200078e0000 */
[----:B------:R-:W-:-:S02]  /*28680*/  LEA.HI.X.SX32 R0, R5, R12, 0x1, P4 ;  /* 0x0000000c05007211 */ /* 0x000fc400020f0eff */
[----:B--2---:R-:W-:Y:S02]  /*28690*/  PRMT R2, RZ, 0x7610, R2 ;  /* 0x00007610ff027816 */ /* 0x004fe40000000002 */
[----:B----4-:R-:W-:Y:S02]  /*286a0*/  ISETP.GE.AND P3, PT, R77, RZ, PT ;  /* 0x000000ff4d00720c */ /* 0x010fe40003f66270 */
[----:B------:R-:W2:Y:S04]  /*286b0*/  LDL.LU R77, [R1+0x364] ;  /* 0x00036400014d7983 */ /* 0x000ea80000300800 */
[----:B---3--:R3:W-:Y:S02]  /*286c0*/  STL [R1+0x19ec], R71 ;  /* 0x0019ec4701007387 */ /* 0x0087e40000100800 */
[----:B---3--:R-:W-:-:S04]  /*286d0*/  IADD3 R71, P5, PT, R4, R13, RZ ;  /* 0x0000000d04477210 */ /* 0x008fc80007fbe0ff */
[----:B------:R-:W-:Y:S01]  /*286e0*/  LEA.HI.X.SX32 R4, R4, R12, 0x1, P5 ;  /* 0x0000000c04047211 */ /* 0x000fe200028f0eff */
[----:B------:R-:W-:Y:S04]  /*286f0*/  STL [R1+0xa80], R71 ;  /* 0x000a804701007387 */ /* 0x000fe80000100800 */
[----:B------:R-:W-:Y:S01]  /*28700*/  STL [R1+0xa78], R75 ;  /* 0x000a784b01007387 */ /* 0x000fe20000100800 */
[----:B------:R-:W-:-:S03]  /*28710*/  @P0 IMAD.MOV.U32 R5, RZ, RZ, R4 ;  /* 0x000000ffff050224 */ /* 0x000fc600078e0004 */
[----:B------:R3:W-:Y:S02]  /*28720*/  STL [R1+0xa7c], R4 ;  /* 0x000a7c0401007387 */ /* 0x0007e40000100800 */
[----:B---3--:R-:W-:-:S05]  /*28730*/  @P0 IMAD.MOV.U32 R4, RZ, RZ, R71 ;  /* 0x000000ffff040224 */ /* 0x008fca00078e0047 */
[----:B------:R3:W4:Y:S01]  /*28740*/  @P0 LDG.E.U8 R2, desc[UR20][R4.64] ;  /* 0x0000001404020981 */ /* 0x000722000c1e1100 */
[----:B------:R-:W-:Y:S01]  /*28750*/  PRMT R6, RZ, 0x7610, R6 ;  /* 0x00007610ff067816 */ /* 0x000fe20000000006 */
[----:B---3--:R-:W-:Y:S02]  /*28760*/  @P0 IMAD.MOV.U32 R4, RZ, RZ, R75 ;  /* 0x000000ffff040224 */ /* 0x008fe400078e004b */
[----:B------:R-:W-:-:S05]  /*28770*/  @P0 IMAD.MOV.U32 R5, RZ, RZ, R0 ;  /* 0x000000ffff050224 */ /* 0x000fca00078e0000 */
[----:B------:R3:W2:Y:S04]  /*28780*/  @P0 LDG.E.U8 R6, desc[UR20][R4.64] ;  /* 0x0000001404060981 */ /* 0x0006a8000c1e1100 */
[----:B------:R-:W-:Y:S04]  /*28790*/  STL [R1+0xa74], R0 ;  /* 0x000a740001007387 */ /* 0x000fe80000100800 */
[----:B------:R-:W2:Y:S04]  /*287a0*/  LDL.LU R71, [R1+0x27e8] ;  /* 0x0027e80001477983 */ /* 0x000ea80000300800 */
[----:B----4-:R4:W-:Y:S04]  /*287b0*/  STL [R1+0x6dc], R2 ;  /* 0x0006dc0201007387 */ /* 0x0109e80000100800 */
[----:B----4-:R-:W4:Y:S04]  /*287c0*/  LDL.LU R2, [R1+0x27e4] ;  /* 0x0027e40001027983 */ /* 0x010f280000300800 */
[----:B------:R-:W4:Y:S01]  /*287d0*/  LDL.LU R0, [R1+0x27e0] ;  /* 0x0027e00001007983 */ /* 0x000f220000300800 */
[C---:B------:R-:W-:Y:S01]  /*287e0*/  ISETP.GT.U32.AND P6, PT, R15.reuse, R70, PT ;  /* 0x000000460f00720c */ /* 0x040fe20003fc4070 */
[----:B------:R-:W-:Y:S01]  /*287f0*/  @!P3 IMAD.MOV R3, RZ, RZ, -R3 ;  /* 0x000000ffff03b224 */ /* 0x000fe200078e0a03 */
[----:B------:R-:W-:Y:S01]  /*28800*/  ISETP.GT.U32.AND P5, PT, R15, R16, PT ;  /* 0x000000100f00720c */ /* 0x000fe20003fa4070 */
[----:B------:R-:W4:Y:S03]  /*28810*/  LDL R75, [R1+0x23a8] ;  /* 0x0023a800014b7983 */ /* 0x000f260000100800 */
[----:B------:R-:W-:-:S05]  /*28820*/  SEL R3, R14, R3, !P1 ;  /* 0x000000030e037207 */ /* 0x000fca0004800000 */
[----:B------:R-:W-:Y:S02]  /*28830*/  IMAD R3, R3, UR13, RZ ;  /* 0x0000000d03037c24 */ /* 0x000fe4000f8e02ff */
[--C-:B------:R-:W-:Y:S01]  /*28840*/  @!P6 IMAD.IADD R70, R70, 0x1, -R15.reuse ;  /* 0x000000014646e824 */ /* 0x100fe200078e0a0f */
[----:B------:R-:W-:Y:S01]  /*28850*/  ISETP.GE.AND P6, PT, R78, RZ, PT ;  /* 0x000000ff4e00720c */ /* 0x000fe20003fc6270 */
[----:B------:R-:W-:Y:S01]  /*28860*/  @!P5 IMAD.IADD R16, R16, 0x1, -R15 ;  /* 0x000000011010d824 */ /* 0x000fe200078e0a0f */
[----:B------:R-:W4:Y:S01]  /*28870*/  LDL.LU R78, [R1+0x374] ;  /* 0x00037400014e7983 */ /* 0x000f220000300800 */
[----:B---3--:R-:W-:Y:S01]  /*28880*/  SHF.R.S32.HI R5, RZ, 0x1f, R3 ;  /* 0x0000001fff057819 */ /* 0x008fe20000011403 */
[----:B------:R-:W3:Y:S02]  /*28890*/  LDCU UR13, c[0x0][0x3b0] ;  /* 0x00007600ff0d77ac */ /* 0x000ee40008000800 */
[----:B--2---:R2:W-:Y:S01]  /*288a0*/  STL [R1+0x19e8], R6 ;  /* 0x0019e80601007387 */ /* 0x0045e20000100800 */
[----:B------:R-:W-:-:S02]  /*288b0*/  ISETP.GE.AND P3, PT, R7, RZ, PT ;  /* 0x000000ff0700720c */ /* 0x000fc40003f66270 */
[----:B--2---:R-:W-:-:S05]  /*288c0*/  IADD3 R6, P5, PT, R3, R13, RZ ;  /* 0x0000000d03067210 */ /* 0x004fca0007fbe0ff */
[----:B------:R-:W-:-:S04]  /*288d0*/  IMAD.X R5, R5, 0x1, R12, P5 ;  /* 0x0000000105057824 */ /* 0x000fc800028e060c */
[----:B------:R-:W-:Y:S01]  /*288e0*/  @P0 IMAD.MOV.U32 R7, RZ, RZ, R5 ;  /* 0x000000ffff070224 */ /* 0x000fe200078e0005 */
[----:B----4-:R-:W-:-:S06]  /*288f0*/  PRMT R0, RZ, 0x7610, R0 ;  /* 0x00007610ff007816 */ /* 0x010fcc0000000000 */
        /* <DEDUP_REMOVED lines=19> */
[----:B------:R-:W3:Y:S01]  /*28a30*/  LDL R7, [R1+0x23b0] ;  /* 0x0023b00001077983 */ /* 0x000ee20000100800 */
[----:B------:R-:W-:Y:S01]  /*28a40*/  ISETP.GE.AND P3, PT, R75, RZ, PT ;  /* 0x000000ff4b00720c */ /* 0x000fe20003f66270 */
[----:B------:R-:W1:Y:S01]  /*28a50*/  LDCU UR6, c[0x0][0x3b0] ;  /* 0x00007600ff0677ac */ /* 0x000e620008000800 */
[----:B0-----:R-:W-:Y:S01]  /*28a60*/  IMAD R5, R3, UR5, RZ ;  /* 0x0000000503057c24 */ /* 0x001fe2000f8e02ff */
[----:B------:R-:W-:Y:S01]  /*28a70*/  LEA.HI.X.SX32 R4, R4, R12, 0x1, P5 ;  /* 0x0000000c04047211 */ /* 0x000fe200028f0eff */
[----:B------:R-:W-:Y:S01]  /*28a80*/  IMAD.MOV.U32 R3, RZ, RZ, R16 ;  /* 0x000000ffff037224 */ /* 0x000fe200078e0010 */
[----:B------:R-:W-:Y:S01]  /*28a90*/  PRMT R71, RZ, 0x7610, R71 ;  /* 0x00007610ff477816 */ /* 0x000fe20000000047 */
[----:B------:R-:W0:Y:S01]  /*28aa0*/  LDCU UR5, c[0x0][0x3b0] ;  /* 0x00007600ff0577ac */ /* 0x000e220008000800 */
[----:B--2---:R-:W-:-:S04]  /*28ab0*/  IADD3 R6, P4, PT, R5, R13, RZ ;  /* 0x0000000d05067210 */ /* 0x004fc80007f9e0ff */
[----:B------:R-:W-:Y:S01]  /*28ac0*/  LEA.HI.X.SX32 R16, R5, R12, 0x1, P4 ;  /* 0x0000000c05107211 */ /* 0x000fe200020f0eff */
[----:B------:R-:W-:Y:S01]  /*28ad0*/  @P0 IMAD.MOV.U32 R5, RZ, RZ, R4 ;  /* 0x000000ffff050224 */ /* 0x000fe200078e0004 */
[----:B------:R-:W-:Y:S01]  /*28ae0*/  PRMT R2, RZ, 0x7610, R2 ;  /* 0x00007610ff027816 */ /* 0x000fe20000000002 */
[----:B----4-:R2:W-:Y:S04]  /*28af0*/  STL [R1+0x19e4], R0 ;  /* 0x0019e40001007387 */ /* 0x0105e80000100800 */
[----:B--2---:R-:W2:Y:S04]  /*28b00*/  LDL R0, [R1+0x23b8] ;  /* 0x0023b80001007983 */ /* 0x004ea80000100800 */
[----:B------:R-:W4:Y:S04]  /*28b10*/  LDL.LU R73, [R1+0x370] ;  /* 0x0003700001497983 */ /* 0x000f280000300800 */
[----:B------:R-:W2:Y:S04]  /*28b20*/  LDL.LU R75, [R1+0x36c] ;  /* 0x00036c00014b7983 */ /* 0x000ea80000300800 */
[----:B------:R-:W-:Y:S04]  /*28b30*/  STL [R1+0xa70], R70 ;  /* 0x000a704601007387 */ /* 0x000fe80000100800 */
[----:B------:R-:W-:Y:S04]  /*28b40*/  STL [R1+0xa68], R6 ;  /* 0x000a680601007387 */ /* 0x000fe80000100800 */
[----:B------:R0:W-:Y:S04]  /*28b50*/  STL [R1+0xa6c], R4 ;  /* 0x000a6c0401007387 */ /* 0x0001e80000100800 */
[----:B------:R-:W-:Y:S01]  /*28b60*/  STL [R1+0xa64], R16 ;  /* 0x000a641001007387 */ /* 0x000fe20000100800 */
[----:B0-----:R-:W-:-:S03]  /*28b70*/  @P0 IMAD.MOV.U32 R4, RZ, RZ, R70 ;  /* 0x000000ffff040224 */ /* 0x001fc600078e0046 */
[----:B------:R-:W2:Y:S04]  /*28b80*/  LDL.LU R70, [R1+0x27dc] ;  /* 0x0027dc0001467983 */ /* 0x000ea80000300800 */
[----:B------:R0:W4:Y:S02]  /*28b90*/  @P0 LDG.E.U8 R71, desc[UR20][R4.64] ;  /* 0x0000001404470981 */ /* 0x000124000c1e1100 */
[----:B0-----:R-:W-:Y:S02]  /*28ba0*/  @P0 IMAD.MOV.U32 R4, RZ, RZ, R6 ;  /* 0x000000ffff040224 */ /* 0x001fe400078e0006 */
[----:B------:R-:W-:-:S05]  /*28bb0*/  @P0 IMAD.MOV.U32 R5, RZ, RZ, R16 ;  /* 0x000000ffff050224 */ /* 0x000fca00078e0010 */
[----:B------:R0:W4:Y:S01]  /*28bc0*/  @P0 LDG.E.U8 R2, desc[UR20][R4.64] ;  /* 0x0000001404020981 */ /* 0x000122000c1e1100 */
[----:B------:R-:W-:Y:S01]  /*28bd0*/  @!P3 IMAD.MOV R3, RZ, RZ, -R3 ;  /* 0x000000ffff03b224 */ /* 0x000fe200078e0a03 */
[----:B------:R-:W-:-:S04]  /*28be0*/  ISETP.GT.U32.AND P5, PT, R15, R78, PT ;  /* 0x0000004e0f00720c */ /* 0x000fc80003fa4070 */
[----:B------:R-:W-:-:S05]  /*28bf0*/  SEL R3, R14, R3, !P1 ;  /* 0x000000030e037207 */ /* 0x000fca0004800000 */
[----:B---3--:R-:W-:Y:S01]  /*28c00*/  IMAD R3, R3, UR13, RZ ;  /* 0x0000000d03037c24 */ /* 0x008fe2000f8e02ff */
[----:B------:R-:W-:Y:S01]  /*28c10*/  ISETP.GE.AND P3, PT, R7, RZ, PT ;  /* 0x000000ff0700720c */ /* 0x000fe20003f66270 */
[----:B------:R-:W3:Y:S02]  /*28c20*/  LDCU UR13, c[0x0][0x3b0] ;  /* 0x00007600ff0d77ac */ /* 0x000ee40008000800 */
[----:B------:R-:W-:Y:S01]  /*28c30*/  @!P5 IMAD.IADD R78, R78, 0x1, -R15 ;  /* 0x000000014e4ed824 */ /* 0x000fe200078e0a0f */
[----:B0-----:R-:W-:Y:S02]  /*28c40*/  SHF.R.S32.HI R5, RZ, 0x1f, R3 ;  /* 0x0000001fff057819 */ /* 0x001fe40000011403 */
[----:B------:R-:W-:-:S05]  /*28c50*/  IADD3 R6, P5, PT, R3, R13, RZ ;  /* 0x0000000d03067210 */ /* 0x000fca0007fbe0ff */
[----:B------:R-:W-:-:S04]  /*28c60*/  IMAD.X R5, R5, 0x1, R12, P5 ;  /* 0x0000000105057824 */ /* 0x000fc800028e060c */
[----:B------:R-:W-:Y:S01]  /*28c70*/  @P0 IMAD.MOV.U32 R7, RZ, RZ, R5 ;  /* 0x000000ffff070224 */ /* 0x000fe200078e0005 */
[----:B--2---:R-:W-:Y:S01]  /*28c80*/  PRMT R70, RZ, 0x7610, R70 ;  /* 0x00007610ff467816 */ /* 0x004fe20000000046 */
[----:B----4-:R0:W-:Y:S05]  /*28c90*/  STL [R1+0x19e0], R71 ;  /* 0x0019e04701007387 */ /* 0x0101ea0000100800 */
[----:B------:R-:W2:Y:S04]  /*28ca0*/  @P0 LDG.E.U8 R70, desc[UR20][R6.64] ;  /* 0x0000001406460981 */ /* 0x000ea8000c1e1100 */
[----:B0-----:R-:W4:Y:S04]  /*28cb0*/  LDL.LU R71, [R1+0x27d8] ;  /* 0x0027d80001477983 */ /* 0x001f280000300800 */
[----:B------:R-:W3:Y:S04]  /*28cc0*/  LDL.LU R16, [R1+0x27d4] ;  /* 0x0027d40001107983 */ /* 0x000ee80000300800 */
[----:B------:R0:W-:Y:S04]  /*28cd0*/  STL [R1+0x19dc], R2 ;  /* 0x0019dc0201007387 */ /* 0x0001e80000100800 */
[----:B0-----:R-:W3:Y:S01]  /*28ce0*/  LDL R2, [R1+0x23c0] ;  /* 0x0023c00001027983 */ /* 0x001ee20000100800 */
[----:B------:R-:W-:-:S02]  /*28cf0*/  ISETP.GT.U32.AND P6, PT, R15, R76, PT ;  /* 0x0000004c0f00720c */ /* 0x000fc40003fc4070 */
[----:B------:R-:W-:-:S11]  /*28d00*/  ISETP.GT.U32.AND P4, PT, R15, R77, PT ;  /* 0x0000004d0f00720c */ /* 0x000fd60003f84070 */
        /* <DEDUP_REMOVED lines=12> */
[----:B------:R0:W-:Y:S01]  /*28dd0*/  STL [R1+0x1548], R6 ;  /* 0x0015480601007387 */ /* 0x0001e20000100800 */
[----:B------:R-:W-:-:S03]  /*28de0*/  SEL R3, R14, R3, !P1 ;  /* 0x000000030e037207 */ /* 0x000fc60004800000 */
[----:B------:R0:W-:Y:S01]  /*28df0*/  STL [R1+0x1544], R5 ;  /* 0x0015440501007387 */ /* 0x0001e20000100800 */
[----:B-1----:R-:W-:Y:S01]  /*28e00*/  IMAD R4, R4, UR6, RZ ;  /* 0x0000000604047c24 */ /* 0x002fe2000f8e02ff */
[----:B------:R-:W1:Y:S02]  /*28e10*/  LDCU UR6, c[0x0][0x3b0] ;  /* 0x00007600ff0677ac */ /* 0x000e640008000800 */
[----:B------:R-:W3:Y:S01]  /*28e20*/  LDL R7, [R1+0x23c4] ;  /* 0x0023c40001077983 */ /* 0x000ee20000100800 */
[----:B------:R-:W-:-:S03]  /*28e30*/  @!P5 IMAD.IADD R75, R75, 0x1, -R15 ;  /* 0x000000014b4bd824 */ /* 0x000fc600078e0a0f */
[----:B0-----:R-:W3:Y:S01]  /*28e40*/  LDL R6, [R1+0x23c8] ;  /* 0x0023c80001067983 */ /* 0x001ee20000100800 */
[----:B------:R-:W-:Y:S01]  /*28e50*/  IMAD R5, R3, UR5, RZ ;  /* 0x0000000503057c24 */ /* 0x000fe2000f8e02ff */
[----:B------:R-:W0:Y:S02]  /*28e60*/  LDCU UR5, c[0x0][0x3b0] ;  /* 0x00007600ff0577ac */ /* 0x000e240008000800 */
[----:B------:R-:W3:Y:S04]  /*28e70*/  LDL.LU R77, [R1+0x384] ;  /* 0x00038400014d7983 */ /* 0x000ee80000300800 */
[----:B------:R-:W3:Y:S01]  /*28e80*/  LDL.LU R76, [R1+0x380] ;  /* 0x00038000014c7983 */ /* 0x000ee20000300800 */
[--C-:B------:R-:W-:Y:S02]  /*28e90*/  @!P4 IMAD.IADD R73, R73, 0x1, -R15.reuse ;  /* 0x000000014949c824 */ /* 0x100fe400078e0a0f */
[----:B------:R-:W-:-:S04]  /*28ea0*/  @!P6 IMAD.IADD R78, R78, 0x1, -R15 ;  /* 0x000000014e4ee824 */ /* 0x000fc800078e0a0f */
[----:B------:R-:W-:Y:S01]  /*28eb0*/  IMAD.MOV.U32 R3, RZ, RZ, R78 ;  /* 0x000000ffff037224 */ /* 0x000fe200078e004e */
[----:B--2---:R2:W-:Y:S02]  /*28ec0*/  STL [R1+0x19d8], R70 ;  /* 0x0019d84601007387 */ /* 0x0045e40000100800 */
[----:B--2---:R-:W-:-:S04]  /*28ed0*/  IADD3 R70, P5, PT, R4, R13, RZ ;  /* 0x0000000d04467210 */ /* 0x004fc80007fbe0ff */
[----:B------:R-:W-:Y:S01]  /*28ee0*/  LEA.HI.X.SX32 R4, R4, R12, 0x1, P5 ;  /* 0x0000000c04047211 */ /* 0x000fe200028f0eff */
[----:B------:R-:W-:Y:S01]  /*28ef0*/  STL [R1+0xa60], R70 ;  /* 0x000a604601007387 */ /* 0x000fe20000100800 */
[----:B----4-:R-:W-:Y:S02]  /*28f00*/  PRMT R71, RZ, 0x7610, R71 ;  /* 0x00007610ff477816 */ /* 0x010fe40000000047 */
[----:B---3--:R-:W-:Y:S02]  /*28f10*/  ISETP.GE.AND P3, PT, R2, RZ, PT ;  /* 0x000000ff0200720c */ /* 0x008fe40003f66270 */
[----:B------:R-:W-:-:S04]  /*28f20*/  IADD3 R2, P4, PT, R5, R13, RZ ;  /* 0x0000000d05027210 */ /* 0x000fc80007f9e0ff */
[----:B------:R-:W-:Y:S01]  /*28f30*/  LEA.HI.X.SX32 R78, R5, R12, 0x1, P4 ;  /* 0x0000000c054e7211 */ /* 0x000fe200020f0eff */
[----:B------:R-:W-:Y:S01]  /*28f40*/  STL [R1+0xa58], R2 ;  /* 0x000a580201007387 */ /* 0x000fe20000100800 */
[----:B------:R-:W-:-:S03]  /*28f50*/  @P0 IMAD.MOV.U32 R5, RZ, RZ, R4 ;  /* 0x000000ffff050224 */ /* 0x000fc600078e0004 */
[----:B------:R2:W-:Y:S02]  /*28f60*/  STL [R1+0xa5c], R4 ;  /* 0x000a5c0401007387 */ /* 0x0005e40000100800 */
[----:B--2---:R-:W-:-:S05]  /*28f70*/  @P0 IMAD.MOV.U32 R4, RZ, RZ, R70 ;  /* 0x000000ffff040224 */ /* 0x004fca00078e0046 */
[----:B------:R2:W3:Y:S01]  /*28f80*/  @P0 LDG.E.U8 R71, desc[UR20][R4.64] ;  /* 0x0000001404470981 */ /* 0x0004e2000c1e1100 */
[----:B------:R-:W-:-:S03]  /*28f90*/  PRMT R16, RZ, 0x7610, R16 ;  /* 0x00007610ff107816 */ /* 0x000fc60000000010 */
[----:B------:R-:W-:Y:S04]  /*28fa0*/  STL [R1+0xa54], R78 ;  /* 0x000a544e01007387 */ /* 0x000fe80000100800 */
[----:B------:R-:W4:Y:S01]  /*28fb0*/  LDL.LU R70, [R1+0x27d0] ;  /* 0x0027d00001467983 */ /* 0x000f220000300800 */
[----:B--2---:R-:W-:Y:S02]  /*28fc0*/  @P0 IMAD.MOV.U32 R4, RZ, RZ, R2 ;  /* 0x000000ffff040224 */ /* 0x004fe400078e0002 */
[----:B------:R-:W-:-:S05]  /*28fd0*/  @P0 IMAD.MOV.U32 R5, RZ, RZ, R78 ;  /* 0x000000ffff050224 */ /* 0x000fca00078e004e */
[----:B------:R2:W2:Y:S01]  /*28fe0*/  @P0 LDG.E.U8 R16, desc[UR20][R4.64] ;  /* 0x0000001404100981 */ /* 0x0004a2000c1e1100 */
[----:B------:R-:W-:Y:S01]  /*28ff0*/  @!P3 IMAD.MOV R3, RZ, RZ, -R3 ;  /* 0x000000ffff03b224 */ /* 0x000fe200078e0a03 */
[C---:B------:R-:W-:Y:S02]  /*29000*/  ISETP.GT.U32.AND P5, PT, R15.reuse, R0, PT ;  /* 0x000000000f00720c */ /* 0x040fe40003fa4070 */
[----:B---3--:R3:W-:Y:S04]  /*29010*/  STL [R1+0x19d4], R71 ;  /* 0x0019d44701007387 */ /* 0x0087e80000100800 */
[----:B---3--:R-:W3:Y:S01]  /*29020*/  LDL.LU R71, [R1+0x27cc] ;  /* 0x0027cc0001477983 */ /* 0x008ee20000300800 */
[----:B------:R-:W-:Y:S02]  /*29030*/  SEL R3, R14, R3, !P1 ;  /* 0x000000030e037207 */ /* 0x000fe40004800000 */
[----:B------:R-:W-:-:S04]  /*29040*/  ISETP.GT.U32.AND P6, PT, R15, R73, PT ;  /* 0x000000490f00720c */ /* 0x000fc80003fc4070 */
[----:B------:R-:W-:Y:S01]  /*29050*/  @!P5 IMAD.IADD R0, R0, 0x1, -R15 ;  /* 0x000000010000d824 */ /* 0x000fe200078e0a0f */
[----:B------:R-:W-:Y:S01]  /*29060*/  ISETP.GE.AND P3, PT, R6, RZ, PT ;  /* 0x000000ff0600720c */ /* 0x000fe20003f66270 */
[----:B------:R-:W-:Y:S01]  /*29070*/  IMAD R3, R3, UR13, RZ ;  /* 0x0000000d03037c24 */ /* 0x000fe2000f8e02ff */
[----:B------:R-:W4:Y:S01]  /*29080*/  LDL.LU R78, [R1+0x27c8] ;  /* 0x0027c800014e7983 */ /* 0x000f220000300800 */
[----:B------:R-:W-:Y:S01]  /*29090*/  ISETP.GT.U32.AND P4, PT, R15, R75, PT ;  /* 0x0000004b0f00720c */ /* 0x000fe20003f84070 */
[----:B------:R-:W0:Y:S02]  /*290a0*/  LDCU UR13, c[0x0][0x3b0] ;  /* 0x00007600ff0d77ac */ /* 0x000e240008000800 */
[----:B--2---:R-:W-:Y:S01]  /*290b0*/  SHF.R.S32.HI R5, RZ, 0x1f, R3 ;  /* 0x0000001fff057819 */ /* 0x004fe20000011403 */
[----:B------:R-:W2:Y:S01]  /*290c0*/  LDL.LU R2, [R1+0x27c4] ;  /* 0x0027c40001027983 */ /* 0x000ea20000300800 */
[----:B------:R-:W-:Y:S01]  /*290d0*/  IADD3 R6, P5, PT, R3, R13, RZ ;  /* 0x0000000d03067210 */ /* 0x000fe20007fbe0ff */
[----:B------:R-:W-:-:S04]  /*290e0*/  @!P6 IMAD.IADD R73, R73, 0x1, -R15 ;  /* 0x000000014949e824 */ /* 0x000fc800078e0a0f */
[----:B------:R-:W-:Y:S01]  /*290f0*/  IMAD.X R5, R5, 0x1, R12, P5 ;  /* 0x0000000105057824 */ /* 0x000fe200028e060c */
[----:B------:R-:W-:Y:S01]  /*29100*/  ISETP.GE.AND P6, PT, R7, RZ, PT ;  /* 0x000000ff0700720c */ /* 0x000fe20003fc6270 */
[----:B------:R0:W-:Y:S02]  /*29110*/  STL [R1+0x19d0], R16 ;  /* 0x0019d01001007387 */ /* 0x0001e40000100800 */
[----:B------:R-:W-:Y:S02]  /*29120*/  @P0 IMAD.MOV.U32 R7, RZ, RZ, R5 ;  /* 0x000000ffff070224 */ /* 0x000fe400078e0005 */
[----:B0-----:R-:W4:Y:S01]  /*29130*/  LDL R16, [R1+0x25d8] ;  /* 0x0025d80001107983 */ /* 0x001f220000100800 */
[----:B---3--:R-:W-:-:S06]  /*29140*/  PRMT R71, RZ, 0x7610, R71 ;  /* 0x00007610ff477816 */ /* 0x008fcc0000000047 */
[----:B------:R0:W3:Y:S01]  /*29150*/  @P0 LDG.E.U8 R71, desc[UR20][R6.64] ;  /* 0x0000001406470981 */ /* 0x0000e2000c1e1100 */
        /* <DEDUP_REMOVED lines=8> */
[C---:B------:R-:W-:Y:S02]  /*291e0*/  SEL R4, R14.reuse, R4, !P1 ;  /* 0x000000040e047207 */ /* 0x040fe40004800000 */
[----:B------:R-:W-:Y:S01]  /*291f0*/  SEL R3, R14, R3, !P1 ;  /* 0x000000030e037207 */ /* 0x000fe20004800000 */
[----:B------:R-:W-:Y:S02]  /*29200*/  STL [R1+0x1550], R6 ;  /* 0x0015500601007387 */ /* 0x000fe40000100800 */
[----:B-1----:R-:W-:Y:S01]  /*29210*/  IMAD R4, R4, UR6, RZ ;  /* 0x0000000604047c24 */ /* 0x002fe2000f8e02ff */
[----:B--2---:R-:W-:Y:S01]  /*29220*/  PRMT R2, RZ, 0x7610, R2 ;  /* 0x00007610ff027816 */ /* 0x004fe20000000002 */
[----:B------:R1:W-:Y:S01]  /*29230*/  STL [R1+0x154c], R5 ;  /* 0x00154c0501007387 */ /* 0x0003e20000100800 */
[--C-:B------:R-:W-:Y:S01]  /*29240*/  @!P5 IMAD.IADD R76, R76, 0x1, -R15.reuse ;  /* 0x000000014c4cd824 */ /* 0x100fe200078e0a0f */
[----:B----4-:R-:W-:Y:S01]  /*29250*/  PRMT R78, RZ, 0x7610, R78 ;  /* 0x00007610ff4e7816 */ /* 0x010fe2000000004e */
[--C-:B------:R-:W-:Y:S01]  /*29260*/  @!P4 IMAD.IADD R77, R77, 0x1, -R15.reuse ;  /* 0x000000014d4dc824 */ /* 0x100fe200078e0a0f */
[----:B------:R-:W-:Y:S01]  /*29270*/  IADD3 R75, P5, PT, R4, R13, RZ ;  /* 0x0000000d044b7210 */ /* 0x000fe20007fbe0ff */
[----:B------:R-:W2:Y:S01]  /*29280*/  LDL R7, [R1+0x25ec] ;  /* 0x0025ec0001077983 */ /* 0x000ea20000100800 */
[----:B------:R-:W-:Y:S01]  /*29290*/  ISETP.GE.AND P3, PT, R16, RZ, PT ;  /* 0x000000ff1000720c */ /* 0x000fe20003f66270 */
[----:B------:R-:W-:Y:S01]  /*292a0*/  @!P6 IMAD.IADD R0, R0, 0x1, -R15 ;  /* 0x000000010000e824 */ /* 0x000fe200078e0a0f */
[----:B------:R-:W4:Y:S01]  /*292b0*/  LDCU UR6, c[0x0][0x3b0] ;  /* 0x00007600ff0677ac */ /* 0x000f220008000800 */
[----:B------:R-:W2:Y:S01]  /*292c0*/  LDL R73, [R1+0x25f0] ;  /* 0x0025f00001497983 */ /* 0x000ea20000100800 */
[----:B-1----:R-:W-:Y:S01]  /*292d0*/  IMAD R5, R3, UR5, RZ ;  /* 0x0000000503057c24 */ /* 0x002fe2000f8e02ff */
[----:B------:R-:W-:-:S02]  /*292e0*/  LEA.HI.X.SX32 R4, R4, R12, 0x1, P5 ;  /* 0x0000000c04047211 */ /* 0x000fc400028f0eff */
[----:B------:R-:W2:Y:S01]  /*292f0*/  LDL.LU R16, [R1+0x38c] ;  /* 0x00038c0001107983 */ /* 0x000ea20000300800 */
[----:B------:R-:W-:Y:S01]  /*29300*/  IMAD.MOV.U32 R3, RZ, RZ, R0 ;  /* 0x000000ffff037224 */ /* 0x000fe200078e0000 */
[C---:B0-----:R-:W-:Y:S01]  /*29310*/  IADD3 R6, P4, PT, R5.reuse, R13, RZ ;  /* 0x0000000d05067210 */ /* 0x041fe20007f9e0ff */
[----:B------:R-:W0:Y:S03]  /*29320*/  LDCU UR5, c[0x0][0x3b0] ;  /* 0x00007600ff0577ac */ /* 0x000e260008000800 */
[----:B------:R-:W-:Y:S01]  /*29330*/  LEA.HI.X.SX32 R0, R5, R12, 0x1, P4 ;  /* 0x0000000c05007211 */ /* 0x000fe200020f0eff */
[----:B------:R-:W-:Y:S01]  /*29340*/  @P0 IMAD.MOV.U32 R5, RZ, RZ, R4 ;  /* 0x000000ffff050224 */ /* 0x000fe200078e0004 */
[----:B---3--:R1:W-:Y:S04]  /*29350*/  STL [R1+0x5a0], R71 ;  /* 0x0005a04701007387 */ /* 0x0083e80000100800 */
[----:B-1----:R-:W3:Y:S04]  /*29360*/  LDL.LU R71, [R1+0x388] ;  /* 0x0003880001477983 */ /* 0x002ee80000300800 */
[----:B------:R-:W-:Y:S04]  /*29370*/  STL [R1+0xa50], R75 ;  /* 0x000a504b01007387 */ /* 0x000fe80000100800 */
[----:B------:R-:W-:Y:S04]  /*29380*/  STL [R1+0xa48], R6 ;  /* 0x000a480601007387 */ /* 0x000fe80000100800 */
[----:B------:R1:W-:Y:S02]  /*29390*/  STL [R1+0xa4c], R4 ;  /* 0x000a4c0401007387 */ /* 0x0003e40000100800 */
[----:B-1----:R-:W-:-:S05]  /*293a0*/  @P0 IMAD.MOV.U32 R4, RZ, RZ, R75 ;  /* 0x000000ffff040224 */ /* 0x002fca00078e004b */
[----:B------:R1:W2:Y:S04]  /*293b0*/  @P0 LDG.E.U8 R2, desc[UR20][R4.64] ;  /* 0x0000001404020981 */ /* 0x0002a8000c1e1100 */
[----:B------:R-:W-:Y:S04]  /*293c0*/  STL [R1+0xa44], R0 ;  /* 0x000a440001007387 */ /* 0x000fe80000100800 */
[----:B------:R-:W3:Y:S01]  /*293d0*/  LDL.LU R75, [R1+0x27c0] ;  /* 0x0027c000014b7983 */ /* 0x000ee20000300800 */
[----:B-1----:R-:W-:Y:S02]  /*293e0*/  @P0 IMAD.MOV.U32 R4, RZ, RZ, R6 ;  /* 0x000000ffff040224 */ /* 0x002fe400078e0006 */
[----:B------:R-:W-:-:S05]  /*293f0*/  @P0 IMAD.MOV.U32 R5, RZ, RZ, R0 ;  /* 0x000000ffff050224 */ /* 0x000fca00078e0000 */
[----:B------:R-:W3:Y:S01]  /*29400*/  @P0 LDG.E.U8 R78, desc[UR20][R4.64] ;  /* 0x00000014044e0981 */ /* 0x000ee2000c1e1100 */
[----:B------:R-:W-:Y:S01]  /*29410*/  @!P3 IMAD.MOV R3, RZ, RZ, -R3 ;  /* 0x000000ffff03b224 */ /* 0x000fe200078e0a03 */
[----:B------:R-:W-:Y:S02]  /*29420*/  ISETP.GT.U32.AND P5, PT, R15, R93, PT ;  /* 0x0000005d0f00720c */ /* 0x000fe40003fa4070 */
[----:B--2---:R1:W-:Y:S04]  /*29430*/  STL [R1+0x19cc], R2 ;  /* 0x0019cc0201007387 */ /* 0x0043e80000100800 */
[----:B-1----:R-:W2:Y:S01]  /*29440*/  LDL.LU R2, [R1+0x27bc] ;  /* 0x0027bc0001027983 */ /* 0x002ea20000300800 */
[----:B------:R-:W-:-:S06]  /*29450*/  SEL R3, R14, R3, !P1 ;  /* 0x000000030e037207 */ /* 0x000fcc0004800000 */
[----:B------:R-:W-:Y:S01]  /*29460*/  @!P5 IMAD.IADD R93, R93, 0x1, -R15 ;  /* 0x000000015d5dd824 */ /* 0x000fe200078e0a0f */
[----:B------:R-:W-:Y:S01]  /*29470*/  ISETP.GE.AND P3, PT, R7, RZ, PT ;  /* 0x000000ff0700720c */ /* 0x000fe20003f66270 */
[----:B------:R-:W4:Y:S01]  /*29480*/  LDL.LU R0, [R1+0x27b8] ;  /* 0x0027b80001007983 */ /* 0x000f220000300800 */
[----:B------:R-:W-:Y:S01]  /*29490*/  IMAD R3, R3, UR13, RZ ;  /* 0x0000000d03037c24 */ /* 0x000fe2000f8e02ff */
[C---:B------:R-:W-:Y:S02]  /*294a0*/  ISETP.GT.U32.AND P6, PT, R15.reuse, R77, PT ;  /* 0x0000004d0f00720c */ /* 0x040fe40003fc4070 */
[----:B---3--:R1:W-:Y:S01]  /*294b0*/  STL [R1+0x19c8], R78 ;  /* 0x0019c84e01007387 */ /* 0x0083e20000100800 */
[----:B------:R-:W-:Y:S01]  /*294c0*/  ISETP.GT.U32.AND P4, PT, R15, R76, PT ;  /* 0x0000004c0f00720c */ /* 0x000fe20003f84070 */
[----:B------:R-:W3:Y:S01]  /*294d0*/  LDCU UR13, c[0x0][0x3b0] ;  /* 0x00007600ff0d77ac */ /* 0x000ee20008000800 */
[----:B------:R-:W-:Y:S02]  /*294e0*/  SHF.R.S32.HI R5, RZ, 0x1f, R3 ;  /* 0x0000001fff057819 */ /* 0x000fe40000011403 */
[----:B------:R-:W-:-:S05]  /*294f0*/  IADD3 R6, P5, PT, R3, R13, RZ ;  /* 0x0000000d03067210 */ /* 0x000fca0007fbe0ff */
[----:B------:R-:W-:Y:S01]  /*29500*/  IMAD.X R5, R5, 0x1, R12, P5 ;  /* 0x0000000105057824 */ /* 0x000fe200028e060c */
[----:B-1----:R-:W3:Y:S03]  /*29510*/  LDL R78, [R1+0x25d4] ;  /* 0x0025d400014e7983 */ /* 0x002ee60000100800 */
[----:B------:R-:W-:Y:S02]  /*29520*/  @P0 IMAD.MOV.U32 R7, RZ, RZ, R5 ;  /* 0x000000ffff070224 */ /* 0x000fe400078e0005 */
[----:B------:R-:W-:Y:S01]  /*29530*/  @!P6 IMAD.IADD R77, R77, 0x1, -R15 ;  /* 0x000000014d4de824 */ /* 0x000fe200078e0a0f */
[----:B------:R-:W-:Y:S02]  /*29540*/  ISETP.GE.AND P6, PT, R73, RZ, PT ;  /* 0x000000ff4900720c */ /* 0x000fe40003fc6270 */
[----:B--2---:R-:W-:-:S06]  /*29550*/  PRMT R2, RZ, 0x7610, R2 ;  /* 0x00007610ff027816 */ /* 0x004fcc0000000002 */
[----:B------:R1:W2:Y:S01]  /*29560*/  @P0 LDG.E.U8 R2, desc[UR20][R6.64] ;  /* 0x0000001406020981 */ /* 0x0002a2000c1e1100 */
[----:B------:R-:W-:Y:S02]  /*29570*/  @!P4 IMAD.IADD R76, R76, 0x1, -R15 ;  /* 0x000000014c4cc824 */ /* 0x000fe400078e0a0f */
[----:B------:R-:W-:Y:S02]  /*29580*/  IMAD.MOV.U32 R4, RZ, RZ, R77 ;  /* 0x000000ffff047224 */ /* 0x000fe400078e004d */
[----:B------:R-:W-:Y:S01]  /*29590*/  IMAD.MOV.U32 R3, RZ, RZ, R76 ;  /* 0x000000ffff037224 */ /* 0x000fe200078e004c */
[C---:B------:R-:W-:Y:S01]  /*295a0*/  ISETP.GT.U32.AND P5, PT, R15.reuse, R71, PT ;  /* 0x000000470f00720c */ /* 0x040fe20003fa4070 */
[----:B------:R-:W-:Y:S01]  /*295b0*/  @!P3 IMAD.MOV R4, RZ, RZ, -R4 ;  /* 0x000000ffff04b224 */ /* 0x000fe200078e0a04 */
[----:B------:R-:W2:Y:S01]  /*295c0*/  LDL.LU R77, [R1+0x394] ;  /* 0x00039400014d7983 */ /* 0x000ea20000300800 */
[----:B------:R-:W-:Y:S01]  /*295d0*/  @!P6 IMAD.MOV R3, RZ, RZ, -R3 ;  /* 0x000000ffff03e224 */ /* 0x000fe200078e0a03 */
[----:B------:R-:W-:-:S02]  /*295e0*/  ISETP.GT.U32.AND P6, PT, R15, R93, PT ;  /* 0x0000005d0f00720c */ /* 0x000fc40003fc4070 */
[C---:B------:R-:W-:Y:S02]  /*295f0*/  SEL R4, R14.reuse, R4, !P1 ;  /* 0x000000040e047207 */ /* 0x040fe40004800000 */
[----:B------:R-:W-:Y:S01]  /*29600*/  SEL R3, R14, R3, !P1 ;  /* 0x000000030e037207 */ /* 0x000fe20004800000 */
[----:B------:R-:W-:Y:S01]  /*29610*/  STL [R1+0x1558], R6 ;  /* 0x0015580601007387 */ /* 0x000fe20000100800 */
[----:B-1----:R-:W-:Y:S02]  /*29620*/  IMAD.MOV.U32 R7, RZ, RZ, R93 ;  /* 0x000000ffff077224 */ /* 0x002fe400078e005d */
[----:B----4-:R-:W-:Y:S01]  /*29630*/  IMAD R4, R4, UR6, RZ ;  /* 0x0000000604047c24 */ /* 0x010fe2000f8e02ff */
[----:B------:R-:W4:Y:S01]  /*29640*/  LDL.LU R76, [R1+0x39c] ;  /* 0x00039c00014c7983 */ /* 0x000f220000300800 */
[--C-:B------:R-:W-:Y:S01]  /*29650*/  @!P5 IMAD.IADD R71, R71, 0x1, -R15.reuse ;  /* 0x000000014747d824 */ /* 0x100fe200078e0a0f */
[----:B---3--:R-:W-:Y:S01]  /*29660*/  ISETP.GE.AND P3, PT, R78, RZ, PT ;  /* 0x000000ff4e00720c */ /* 0x008fe20003f66270 */
[----:B------:R-:W1:Y:S01]  /*29670*/  LDCU UR6, c[0x0][0x3b0] ;  /* 0x00007600ff0677ac */ /* 0x000e620008000800 */
[----:B------:R0:W-:Y:S01]  /*29680*/  STL [R1+0x1554], R5 ;  /* 0x0015540501007387 */ /* 0x0001e20000100800 */
[----:B------:R-:W-:Y:S01]  /*29690*/  @!P6 IMAD.IADD R7, R7, 0x1, -R15 ;  /* 0x000000010707e824 */ /* 0x000fe200078e0a0f */
[----:B------:R-:W-:Y:S01]  /*296a0*/  IADD3 R73, P6, PT, R4, R13, RZ ;  /* 0x0000000d04497210 */ /* 0x000fe20007fde0ff */
[----:B0-----:R-:W-:-:S03]  /*296b0*/  IMAD R5, R3, UR5, RZ ;  /* 0x0000000503057c24 */ /* 0x001fc6000f8e02ff */
[----:B------:R-:W-:Y:S01]  /*296c0*/  LEA.HI.X.SX32 R4, R4, R12, 0x1, P6 ;  /* 0x0000000c04047211 */ /* 0x000fe200030f0eff */
[----:B------:R-:W-:Y:S01]  /*296d0*/  IMAD.MOV.U32 R3, RZ, RZ, R7 ;  /* 0x000000ffff037224 */ /* 0x000fe200078e0007 */
[----:B------:R-:W-:Y:S01]  /*296e0*/  PRMT R0, RZ, 0x7610, R0 ;  /* 0x00007610ff007816 */ /* 0x000fe20000000000 */
[----:B------:R-:W0:Y:S01]  /*296f0*/  LDCU UR5, c[0x0][0x3b0] ;  /* 0x00007600ff0577ac */ /* 0x000e220008000800 */
[----:B------:R-:W-:-:S04]  /*29700*/  IADD3 R6, P5, PT, R5, R13, RZ ;  /* 0x0000000d05067210 */ /* 0x000fc80007fbe0ff */
[----:B------:R-:W-:Y:S01]  /*29710*/  LEA.HI.X.SX32 R7, R5, R12, 0x1, P5 ;  /* 0x0000000c05077211 */ /* 0x000fe200028f0eff */
[----:B------:R-:W-:Y:S01]  /*29720*/  @P0 IMAD.MOV.U32 R5, RZ, RZ, R4 ;  /* 0x000000ffff050224 */ /* 0x000fe200078e0004 */
[----:B--2---:R2:W-:Y:S04]  /*29730*/  STL [R1+0x19c4], R2 ;  /* 0x0019c40201007387 */ /* 0x0045e80000100800 */
[----:B------:R-:W3:Y:S04]  /*29740*/  LDL R93, [R1+0x25e0] ;  /* 0x0025e000015d7983 */ /* 0x000ee80000100800 */
[----:B--2---:R-:W2:Y:S04]  /*29750*/  LDL R2, [R1+0x25dc] ;  /* 0x0025dc0001027983 */ /* 0x004ea80000100800 */
[----:B------:R-:W2:Y:S04]  /*29760*/  LDL.LU R78, [R1+0x390] ;  /* 0x00039000014e7983 */ /* 0x000ea80000300800 */
[----:B------:R-:W-:Y:S04]  /*29770*/  STL [R1+0xa40], R73 ;  /* 0x000a404901007387 */ /* 0x000fe80000100800 */
[----:B------:R-:W-:Y:S04]  /*29780*/  STL [R1+0xa38], R6 ;  /* 0x000a380601007387 */ /* 0x000fe80000100800 */
[----:B------:R0:W-:Y:S02]  /*29790*/  STL [R1+0xa3c], R4 ;  /* 0x000a3c0401007387 */ /* 0x0001e40000100800 */
[----:B0-----:R-:W-:-:S05]  /*297a0*/  @P0 IMAD.MOV.U32 R4, RZ, RZ, R73 ;  /* 0x000000ffff040224 */ /* 0x001fca00078e0049 */
[----:B------:R0:W2:Y:S01]  /*297b0*/  @P0 LDG.E.U8 R0, desc[UR20][R4.64] ;  /* 0x0000001404000981 */ /* 0x0000a2000c1e1100 */
[----:B------:R-:W-:-:S03]  /*297c0*/  PRMT R75, RZ, 0x7610, R75 ;  /* 0x00007610ff4b7816 */ /* 0x000fc6000000004b */
[----:B------:R-:W-:Y:S04]  /*297d0*/  STL [R1+0xa34], R7 ;  /* 0x000a340701007387 */ /* 0x000fe80000100800 */
[----:B------:R-:W3:Y:S01]  /*297e0*/  LDL.LU R73, [R1+0x27b4] ;  /* 0x0027b40001497983 */ /* 0x000ee20000300800 */
[----:B0-----:R-:W-:Y:S02]  /*297f0*/  @P0 IMAD.MOV.U32 R4, RZ, RZ, R6 ;  /* 0x000000ffff040224 */ /* 0x001fe400078e0006 */
[----:B------:R-:W-:-:S05]  /*29800*/  @P0 IMAD.MOV.U32 R5, RZ, RZ, R7 ;  /* 0x000000ffff050224 */ /* 0x000fca00078e0007 */
[----:B------:R-:W3:Y:S01]  /*29810*/  @P0 LDG.E.U8 R75, desc[UR20][R4.64] ;  /* 0x00000014044b0981 */ /* 0x000ee2000c1e1100 */
[----:B------:R-:W-:Y:S01]  /*29820*/  @!P3 IMAD.MOV R3, RZ, RZ, -R3 ;  /* 0x000000ffff03b224 */ /* 0x000fe200078e0a03 */
[----:B------:R-:W-:Y:S02]  /*29830*/  ISETP.GT.U32.AND P3, PT, R15, R77, PT ;  /* 0x0000004d0f00720c */ /* 0x000fe40003f64070 */
[----:B--2---:R0:W-:Y:S04]  /*29840*/  STL [R1+0x19c0], R0 ;  /* 0x0019c00001007387 */ /* 0x0041e80000100800 */
[----:B0-----:R-:W2:Y:S01]  /*29850*/  LDL.LU R0, [R1+0x27b0] ;  /* 0x0027b00001007983 */ /* 0x001ea20000300800 */
[----:B------:R-:W-:-:S06]  /*29860*/  SEL R3, R14, R3, !P1 ;  /* 0x000000030e037207 */ /* 0x000fcc0004800000 */
[----:B------:R-:W-:Y:S02]  /*29870*/  @!P3 IMAD.IADD R77, R77, 0x1, -R15 ;  /* 0x000000014d4db824 */ /* 0x000fe400078e0a0f */
[----:B------:R-:W-:Y:S01]  /*29880*/  IMAD R3, R3, UR13, RZ ;  /* 0x0000000d03037c24 */ /* 0x000fe2000f8e02ff */
[----:B---3--:R0:W-:Y:S01]  /*29890*/  STL [R1+0x19bc], R75 ;  /* 0x0019bc4b01007387 */ /* 0x0081e20000100800 */
[----:B------:R-:W-:Y:S01]  /*298a0*/  ISETP.GT.U32.AND P4, PT, R15, R16, PT ;  /* 0x000000100f00720c */ /* 0x000fe20003f84070 */
[----:B------:R-:W3:Y:S02]  /*298b0*/  LDCU UR13, c[0x0][0x3b0] ;  /* 0x00007600ff0d77ac */ /* 0x000ee40008000800 */
[----:B------:R-:W-:Y:S02]  /*298c0*/  SHF.R.S32.HI R5, RZ, 0x1f, R3 ;  /* 0x0000001fff057819 */ /* 0x000fe40000011403 */
[----:B------:R-:W-:Y:S01]  /*298d0*/  IADD3 R6, P3, PT, R3, R13, RZ ;  /* 0x0000000d03067210 */ /* 0x000fe20007f7e0ff */
[----:B0-----:R-:W3:Y:S04]  /*298e0*/  LDL R75, [R1+0x25e4] ;  /* 0x0025e400014b7983 */ /* 0x001ee80000100800 */
[----:B------:R-:W-:-:S04]  /*298f0*/  IMAD.X R5, R5, 0x1, R12, P3 ;  /* 0x0000000105057824 */ /* 0x000fc800018e060c */
[----:B------:R-:W-:Y:S02]  /*29900*/  @P0 IMAD.MOV.U32 R7, RZ, RZ, R5 ;  /* 0x000000ffff070224 */ /* 0x000fe400078e0005 */
[----:B------:R-:W-:Y:S01]  /*29910*/  @!P4 IMAD.IADD R16, R16, 0x1, -R15 ;  /* 0x000000011010c824 */ /* 0x000fe200078e0a0f */
[----:B------:R-:W-:-:S04]  /*29920*/  ISETP.GT.U32.AND P5, PT, R15, R71, PT ;  /* 0x000000470f00720c */ /* 0x000fc80003fa4070 */
[----:B------:R-:W-:Y:S02]  /*29930*/  ISETP.GT.U32.AND P4, PT, R15, R16, PT ;  /* 0x000000100f00720c */ /* 0x000fe40003f84070 */
[----:B--2---:R-:W-:-:S06]  /*29940*/  PRMT R0, RZ, 0x7610, R0 ;  /* 0x00007610ff007816 */ /* 0x004fcc0000000000 */
[----:B------:R0:W2:Y:S01]  /*29950*/  @P0 LDG.E.U8 R0, desc[UR20][R6.64] ;  /* 0x0000001406000981 */ /* 0x0000a2000c1e1100 */
[----:B----4-:R-:W-:-:S04]  /*29960*/  ISETP.GT.U32.AND P6, PT, R15, R76, PT ;  /* 0x0000004c0f00720c */ /* 0x010fc80003fc4070 */
[--C-:B------:R-:W-:Y:S01]  /*29970*/  @!P4 IMAD.IADD R16, R16, 0x1, -R15.reuse ;  /* 0x000000011010c824 */ /* 0x100fe200078e0a0f */
[----:B------:R-:W-:Y:S01]  /*29980*/  ISETP.GE.AND P4, PT, R2, RZ, PT ;  /* 0x000000ff0200720c */ /* 0x000fe20003f86270 */
[----:B------:R-:W-:Y:S01]  /*29990*/  @!P5 IMAD.IADD R71, R71, 0x1, -R15 ;  /* 0x000000014747d824 */ /* 0x000fe200078e0a0f */
[----:B------:R-:W-:Y:S01]  /*299a0*/  ISETP.GE.AND P5, PT, R93, RZ, PT ;  /* 0x000000ff5d00720c */ /* 0x000fe20003fa6270 */
[----:B------:R-:W-:Y:S01]  /*299b0*/  IMAD.MOV.U32 R4, RZ, RZ, R16 ;  /* 0x000000ffff047224 */ /* 0x000fe200078e0010 */
[----:B------:R-:W4:Y:S01]  /*299c0*/  LDL.LU R93, [R1+0x398] ;  /* 0x00039800015d7983 */ /* 0x000f220000300800 */
[----:B------:R-:W-:-:S03]  /*299d0*/  IMAD.MOV.U32 R3, RZ, RZ, R71 ;  /* 0x000000ffff037224 */ /* 0x000fc600078e0047 */
[----:B------:R-:W4:Y:S01]  /*299e0*/  LDL.LU R16, [R1+0x3a4] ;  /* 0x0003a40001107983 */ /* 0x000f220000300800 */
[----:B------:R-:W-:Y:S01]  /*299f0*/  @!P6 IMAD.IADD R76, R76, 0x1, -R15 ;  /* 0x000000014c4ce824 */ /* 0x000fe200078e0a0f */
[----:B------:R-:W-:-:S03]  /*29a00*/  ISETP.GT.U32.AND P6, PT, R15, R77, PT ;  /* 0x0000004d0f00720c */ /* 0x000fc60003fc4070 */
[----:B------:R-:W-:Y:S02]  /*29a10*/  @!P4 IMAD.MOV R4, RZ, RZ, -R4 ;  /* 0x000000ffff04c224 */ /* 0x000fe400078e0a04 */
[----:B------:R-:W-:Y:S01]  /*29a20*/  @!P5 IMAD.MOV R3, RZ, RZ, -R3 ;  /* 0x000000ffff03d224 */ /* 0x000fe200078e0a03 */
[----:B------:R-:W-:Y:S02]  /*29a30*/  ISETP.GT.U32.AND P4, PT, R15, R76, PT ;  /* 0x0000004c0f00720c */ /* 0x000fe40003f84070 */
[C---:B------:R-:W-:Y:S02]  /*29a40*/  SEL R4, R14.reuse, R4, !P1 ;  /* 0x000000040e047207 */ /* 0x040fe40004800000 */
[----:B------:R-:W-:Y:S01]  /*29a50*/  SEL R3, R14, R3, !P1 ;  /* 0x000000030e037207 */ /* 0x000fe20004800000 */
[----:B------:R-:W-:Y:S02]  /*29a60*/  STL [R1+0x1560], R6 ;  /* 0x0015600601007387 */ /* 0x000fe40000100800 */
[----:B-1----:R-:W-:Y:S01]  /*29a70*/  IMAD R4, R4, UR6, RZ ;  /* 0x0000000604047c24 */ /* 0x002fe2000f8e02ff */
[----:B---3--:R-:W-:Y:S01]  /*29a80*/  ISETP.GE.AND P5, PT, R75, RZ, PT ;  /* 0x000000ff4b00720c */ /* 0x008fe20003fa6270 */
[----:B------:R-:W3:Y:S01]  /*29a90*/  LDL.LU R2, [R1+0x3a8] ;  /* 0x0003a80001027983 */ /* 0x000ee20000300800 */
[----:B------:R-:W-:Y:S01]  /*29aa0*/  @!P6 IMAD.IADD R77, R77, 0x1, -R15 ;  /* 0x000000014d4de824 */ /* 0x000fe200078e0a0f */
[----:B------:R-:W-:Y:S01]  /*29ab0*/  PRMT R73, RZ, 0x7610, R73 ;  /* 0x00007610ff497816 */ /* 0x000fe20000000049 */
[----:B------:R-:W1:Y:S01]  /*29ac0*/  LDCU UR6, c[0x0][0x3b0] ;  /* 0x00007600ff0677ac */ /* 0x000e620008000800 */
[----:B------:R0:W-:Y:S01]  /*29ad0*/  STL [R1+0x155c], R5 ;  /* 0x00155c0501007387 */ /* 0x0001e20000100800 */
[----:B------:R-:W-:Y:S01]  /*29ae0*/  IADD3 R75, P6, PT, R4, R13, RZ ;  /* 0x0000000d044b7210 */ /* 0x000fe20007fde0ff */
[----:B------:R-:W-:-:S02]  /*29af0*/  @!P4 IMAD.IADD R76, R76, 0x1, -R15 ;  /* 0x000000014c4cc824 */ /* 0x000fc400078e0a0f */
[----:B0-----:R-:W-:Y:S01]  /*29b00*/  IMAD R5, R3, UR5, RZ ;  /* 0x0000000503057c24 */ /* 0x001fe2000f8e02ff */
        /* <DEDUP_REMOVED lines=10> */
[----:B------:R-:W-:Y:S04]  /*29bb0*/  STL [R1+0xa30], R75 ;  /* 0x000a304b01007387 */ /* 0x000fe80000100800 */
[----:B------:R-:W-:Y:S04]  /*29bc0*/  STL [R1+0xa28], R7 ;  /* 0x000a280701007387 */ /* 0x000fe80000100800 */
[----:B------:R0:W-:Y:S02]  /*29bd0*/  STL [R1+0xa2c], R4 ;  /* 0x000a2c0401007387 */ /* 0x0001e40000100800 */
[----:B0-----:R-:W-:-:S05]  /*29be0*/  @P0 IMAD.MOV.U32 R4, RZ, RZ, R75 ;  /* 0x000000ffff040224 */ /* 0x001fca00078e004b */
[----:B------:R0:W2:Y:S02]  /*29bf0*/  @P0 LDG.E.U8 R73, desc[UR20][R4.64] ;  /* 0x0000001404490981 */ /* 0x0000a4000c1e1100 */
[----:B0-----:R-:W-:Y:S02]  /*29c00*/  @P0 IMAD.MOV.U32 R4, RZ, RZ, R7 ;  /* 0x000000ffff040224 */ /* 0x001fe400078e0007 */
[----:B------:R-:W-:-:S05]  /*29c10*/  @P0 IMAD.MOV.U32 R5, RZ, RZ, R77 ;  /* 0x000000ffff050224 */ /* 0x000fca00078e004d */
[----:B------:R0:W2:Y:S01]  /*29c20*/  @P0 LDG.E.U8 R6, desc[UR20][R4.64] ;  /* 0x0000001404060981 */ /* 0x0000a2000c1e1100 */
[C---:B------:R-:W-:Y:S01]  /*29c30*/  ISETP.GT.U32.AND P3, PT, R15.reuse, R78, PT ;  /* 0x0000004e0f00720c */ /* 0x040fe20003f64070 */
[----:B------:R-:W-:Y:S01]  /*29c40*/  @!P5 IMAD.MOV R3, RZ, RZ, -R3 ;  /* 0x000000ffff03d224 */ /* 0x000fe200078e0a03 */
[----:B----4-:R-:W-:-:S11]  /*29c50*/  ISETP.GT.U32.AND P5, PT, R15, R16, PT ;  /* 0x000000100f00720c */ /* 0x010fd60003fa4070 */
[----:B------:R-:W-:-:S05]  /*29c60*/  @!P3 IMAD.IADD R78, R78, 0x1, -R15 ;  /* 0x000000014e4eb824 */ /* 0x000fca00078e0a0f */
[----:B------:R-:W-:Y:S02]  /*29c70*/  ISETP.GT.U32.AND P3, PT, R15, R78, PT ;  /* 0x0000004e0f00720c */ /* 0x000fe40003f64070 */
[----:B------:R-:W-:Y:S01]  /*29c80*/  SEL R3, R14, R3, !P1 ;  /* 0x000000030e037207 */ /* 0x000fe20004800000 */
[----:B------:R-:W-:Y:S04]  /*29c90*/  STL [R1+0xa24], R77 ;  /* 0x000a244d01007387 */ /* 0x000fe80000100800 */
[----:B------:R-:W4:Y:S01]  /*29ca0*/  LDL.LU R75, [R1+0x3b0] ;  /* 0x0003b000014b7983 */ /* 0x000f220000300800 */
[----:B------:R-:W-:Y:S01]  /*29cb0*/  IMAD R3, R3, UR13, RZ ;  /* 0x0000000d03037c24 */ /* 0x000fe2000f8e02ff */
[----:B------:R-:W-:Y:S01]  /*29cc0*/  PRMT R68, RZ, 0x7610, R68 ;  /* 0x00007610ff447816 */ /* 0x000fe20000000044 */
[----:B------:R-:W-:Y:S01]  /*29cd0*/  @!P5 IMAD.IADD R16, R16, 0x1, -R15 ;  /* 0x000000011010d824 */ /* 0x000fe200078e0a0f */
[----:B------:R-:W-:-:S02]  /*29ce0*/  ISETP.GT.U32.AND P6, PT, R15, R93, PT ;  /* 0x0000005d0f00720c */ /* 0x000fc40003fc4070 */
[----:B---3--:R-:W-:Y:S01]  /*29cf0*/  ISETP.GT.U32.AND P4, PT, R15, R2, PT ;  /* 0x000000020f00720c */ /* 0x008fe20003f84070 */
[----:B------:R-:W-:Y:S01]  /*29d00*/  @!P3 IMAD.IADD R78, R78, 0x1, -R15 ;  /* 0x000000014e4eb824 */ /* 0x000fe200078e0a0f */
[----:B0-----:R-:W-:Y:S01]  /*29d10*/  SHF.R.S32.HI R5, RZ, 0x1f, R3 ;  /* 0x0000001fff057819 */ /* 0x001fe20000011403 */
[----:B------:R-:W-:Y:S01]  /*29d20*/  IMAD.MOV.U32 R4, RZ, RZ, R76 ;  /* 0x000000ffff047224 */ /* 0x000fe200078e004c */
[----:B------:R-:W-:Y:S01]  /*29d30*/  PRMT R70, RZ, 0x7610, R70 ;  /* 0x00007610ff467816 */ /* 0x000fe20000000046 */
[----:B------:R-:W0:Y:S01]  /*29d40*/  LDCU UR13, c[0x0][0x3b0] ;  /* 0x00007600ff0d77ac */ /* 0x000e220008000800 */
[----:B--2---:R-:W-:Y:S01]  /*29d50*/  ISETP.GE.AND P3, PT, R0, RZ, PT ;  /* 0x000000ff0000720c */ /* 0x004fe20003f66270 */
[----:B------:R2:W-:Y:S04]  /*29d60*/  STL [R1+0x19b4], R73 ;  /* 0x0019b44901007387 */ /* 0x0005e80000100800 */
[----:B--2---:R-:W2:Y:S04]  /*29d70*/  LDL.LU R73, [R1+0x3a0] ;  /* 0x0003a00001497983 */ /* 0x004ea80000300800 */
[----:B------:R-:W3:Y:S04]  /*29d80*/  LDL R77, [R1+0x25c4] ;  /* 0x0025c400014d7983 */ /* 0x000ee80000100800 */
[----:B------:R-:W3:Y:S04]  /*29d90*/  LDL.LU R0, [R1+0x3ac] ;  /* 0x0003ac0001007983 */ /* 0x000ee80000300800 */
[----:B------:R0:W-:Y:S01]  /*29da0*/  STL [R1+0x384], R6 ;  /* 0x0003840601007387 */ /* 0x0001e20000100800 */
[--C-:B------:R-:W-:Y:S01]  /*29db0*/  @!P6 IMAD.IADD R93, R93, 0x1, -R15.reuse ;  /* 0x000000015d5de824 */ /* 0x100fe200078e0a0f */
[----:B0-----:R-:W-:Y:S01]  /*29dc0*/  IADD3 R6, P5, PT, R3, R13, RZ ;  /* 0x0000000d03067210 */ /* 0x001fe20007fbe0ff */
[----:B------:R-:W-:Y:S01]  /*29dd0*/  @!P4 IMAD.IADD R2, R2, 0x1, -R15 ;  /* 0x000000010202c824 */ /* 0x000fe200078e0a0f */
[----:B------:R-:W3:Y:S03]  /*29de0*/  LDL.LU R76, [R1+0x3b8] ;  /* 0x0003b800014c7983 */ /* 0x000ee60000300800 */
[----:B------:R-:W-:-:S04]  /*29df0*/  IMAD.X R5, R5, 0x1, R12, P5 ;  /* 0x0000000105057824 */ /* 0x000fc800028e060c */
[----:B------:R-:W-:-:S05]  /*29e00*/  @P0 IMAD.MOV.U32 R7, RZ, RZ, R5 ;  /* 0x000000ffff070224 */ /* 0x000fca00078e0005 */
[----:B------:R-:W3:Y:S01]  /*29e10*/  @P0 LDG.E.U8 R68, desc[UR20][R6.64] ;  /* 0x0000001406440981 */ /* 0x000ee2000c1e1100 */
[----:B------:R-:W-:Y:S02]  /*29e20*/  ISETP.GE.AND P6, PT, R71, RZ, PT ;  /* 0x000000ff4700720c */ /* 0x000fe40003fc6270 */
[----:B------:R-:W-:Y:S01]  /*29e30*/  ISETP.GT.U32.AND P4, PT, R15, R93, PT ;  /* 0x0000005d0f00720c */ /* 0x000fe20003f84070 */
[----:B------:R-:W-:Y:S02]  /*29e40*/  IMAD.MOV.U32 R3, RZ, RZ, R78 ;  /* 0x000000ffff037224 */ /* 0x000fe400078e004e */
[----:B------:R-:W-:-:S08]  /*29e50*/  @!P3 IMAD.MOV R4, RZ, RZ, -R4 ;  /* 0x000000ffff04b224 */ /* 0x000fd000078e0a04 */
[----:B------:R-:W-:Y:S01]  /*29e60*/  @!P6 IMAD.MOV R3, RZ, RZ, -R3 ;  /* 0x000000ffff03e224 */ /* 0x000fe200078e0a03 */
[----:B----4-:R-:W-:Y:S01]  /*29e70*/  ISETP.GT.U32.AND P6, PT, R15, R75, PT ;  /* 0x0000004b0f00720c */ /* 0x010fe20003fc4070 */
[----:B------:R-:W-:Y:S01]  /*29e80*/  @!P4 IMAD.IADD R93, R93, 0x1, -R15 ;  /* 0x000000015d5dc824 */ /* 0x000fe200078e0a0f */
[C---:B------:R-:W-:Y:S02]  /*29e90*/  SEL R4, R14.reuse, R4, !P1 ;  /* 0x000000040e047207 */ /* 0x040fe40004800000 */
[----:B------:R-:W-:Y:S02]  /*29ea0*/  ISETP.GT.U32.AND P5, PT, R15, R16, PT ;  /* 0x000000100f00720c */ /* 0x000fe40003fa4070 */
[----:B------:R-:W-:Y:S01]  /*29eb0*/  SEL R3, R14, R3, !P1 ;  /* 0x000000030e037207 */ /* 0x000fe20004800000 */
[----:B-1----:R-:W-:Y:S01]  /*29ec0*/  IMAD R4, R4, UR6, RZ ;  /* 0x0000000604047c24 */ /* 0x002fe2000f8e02ff */
[----:B------:R-:W-:Y:S01]  /*29ed0*/  STL [R1+0x1568], R6 ;  /* 0x0015680601007387 */ /* 0x000fe20000100800 */
[----:B------:R-:W-:Y:S01]  /*29ee0*/  PRMT R69, RZ, 0x7610, R69 ;  /* 0x00007610ff457816 */ /* 0x000fe20000000045 */
[----:B------:R-:W0:Y:S02]  /*29ef0*/  LDCU UR6, c[0x0][0x3b0] ;  /* 0x00007600ff0677ac */ /* 0x000e240008000800 */
[----:B------:R1:W-:Y:S01]  /*29f00*/  STL [R1+0x1564], R5 ;  /* 0x0015640501007387 */ /* 0x0003e20000100800 */
[----:B------:R-:W-:-:S03]  /*29f10*/  @!P6 IMAD.IADD R75, R75, 0x1, -R15 ;  /* 0x000000014b4be824 */ /* 0x000fc600078e0a0f */
[----:B------:R-:W4:Y:S01]  /*29f20*/  LDL R78, [R1+0x25c8] ;  /* 0x0025c800014e7983 */ /* 0x000f220000100800 */
[----:B-1----:R-:W-:Y:S01]  /*29f30*/  IMAD R5, R3, UR5, RZ ;  /* 0x0000000503057c24 */ /* 0x002fe2000f8e02ff */
[----:B------:R-:W1:Y:S01]  /*29f40*/  LDCU UR5, c[0x0][0x3b0] ;  /* 0x00007600ff0577ac */ /* 0x000e620008000800 */
[----:B------:R-:W-:Y:S02]  /*29f50*/  IMAD.MOV.U32 R3, RZ, RZ, R93 ;  /* 0x000000ffff037224 */ /* 0x000fe400078e005d */
[----:B------:R-:W-:Y:S01]  /*29f60*/  @!P5 IMAD.IADD R16, R16, 0x1, -R15 ;  /* 0x000000011010d824 */ /* 0x000fe200078e0a0f */
[----:B--2---:R-:W-:Y:S02]  /*29f70*/  ISETP.GT.U32.AND P4, PT, R15, R73, PT ;  /* 0x000000490f00720c */ /* 0x004fe40003f84070 */
[----:B---3--:R-:W-:-:S11]  /*29f80*/  ISETP.GE.AND P5, PT, R77, RZ, PT ;  /* 0x000000ff4d00720c */ /* 0x008fd60003fa6270 */
[----:B------:R-:W-:Y:S01]  /*29f90*/  @!P4 IMAD.IADD R73, R73, 0x1, -R15 ;  /* 0x000000014949c824 */ /* 0x000fe200078e0a0f */
[----:B------:R-:W-:-:S04]  /*29fa0*/  IADD3 R71, P4, PT, R5, R13, RZ ;  /* 0x0000000d05477210 */ /* 0x000fc80007f9e0ff */
[----:B------:R-:W-:Y:S01]  /*29fb0*/  LEA.HI.X.SX32 R77, R5, R12, 0x1, P4 ;  /* 0x0000000c054d7211 */ /* 0x000fe200020f0eff */
[----:B------:R2:W-:Y:S04]  /*29fc0*/  STL [R1+0x19b0], R68 ;  /* 0x0019b04401007387 */ /* 0x0005e80000100800 */
[----:B------:R-:W3:Y:S04]  /*29fd0*/  LDL R6, [R1+0x25cc] ;  /* 0x0025cc0001067983 */ /* 0x000ee80000100800 */
[----:B------:R-:W3:Y:S01]  /*29fe0*/  LDL.LU R93, [R1+0x3b4] ;  /* 0x0003b400015d7983 */ /* 0x000ee20000300800 */
[----:B--2---:R-:W-:-:S04]  /*29ff0*/  IADD3 R68, P6, PT, R4, R13, RZ ;  /* 0x0000000d04447210 */ /* 0x004fc80007fde0ff */
[----:B------:R-:W-:Y:S01]  /*2a000*/  LEA.HI.X.SX32 R4, R4, R12, 0x1, P6 ;  /* 0x0000000c04047211 */ /* 0x000fe200030f0eff */
[----:B------:R-:W-:Y:S04]  /*2a010*/  STL [R1+0xa20], R68 ;  /* 0x000a204401007387 */ /* 0x000fe80000100800 */
[----:B------:R-:W-:Y:S01]  /*2a020*/  STL [R1+0xa18], R71 ;  /* 0x000a184701007387 */ /* 0x000fe20000100800 */
[----:B------:R-:W-:-:S03]  /*2a030*/  @P0 IMAD.MOV.U32 R5, RZ, RZ, R4 ;  /* 0x000000ffff050224 */ /* 0x000fc600078e0004 */
[----:B------:R2:W-:Y:S02]  /*2a040*/  STL [R1+0xa1c], R4 ;  /* 0x000a1c0401007387 */ /* 0x0005e40000100800 */
[----:B--2---:R-:W-:Y:S02]  /*2a050*/  @P0 IMAD.MOV.U32 R4, RZ, RZ, R68 ;  /* 0x000000ffff040224 */ /* 0x004fe400078e0044 */
[----:B------:R-:W-:Y:S01]  /*2a060*/  @!P5 IMAD.MOV R3, RZ, RZ, -R3 ;  /* 0x000000ffff03d224 */ /* 0x000fe200078e0a03 */
[----:B------:R-:W-:Y:S01]  /*2a070*/  ISETP.GT.U32.AND P6, PT, R15, R75, PT ;  /* 0x0000004b0f00720c */ /* 0x000fe20003fc4070 */
[----:B------:R-:W2:Y:S04]  /*2a080*/  LDL.LU R68, [R1+0x27ac] ;  /* 0x0027ac0001447983 */ /* 0x000ea80000300800 */
[----:B------:R0:W2:Y:S02]  /*2a090*/  @P0 LDG.E.U8 R70, desc[UR20][R4.64] ;  /* 0x0000001404460981 */ /* 0x0000a4000c1e1100 */
[----:B0-----:R-:W-:-:S02]  /*2a0a0*/  @P0 IMAD.MOV.U32 R4, RZ, RZ, R71 ;  /* 0x000000ffff040224 */ /* 0x001fc400078e0047 */
[----:B------:R-:W-:-:S05]  /*2a0b0*/  @P0 IMAD.MOV.U32 R5, RZ, RZ, R77 ;  /* 0x000000ffff050224 */ /* 0x000fca00078e004d */
[----:B------:R0:W2:Y:S01]  /*2a0c0*/  @P0 LDG.E.U8 R69, desc[UR20][R4.64] ;  /* 0x0000001404450981 */ /* 0x0000a2000c1e1100 */
[----:B----4-:R-:W-:Y:S02]  /*2a0d0*/  ISETP.GE.AND P4, PT, R78, RZ, PT ;  /* 0x000000ff4e00720c */ /* 0x010fe40003f86270 */
[C---:B------:R-:W-:Y:S02]  /*2a0e0*/  ISETP.GT.U32.AND P5, PT, R15.reuse, R76, PT ;  /* 0x0000004c0f00720c */ /* 0x040fe40003fa4070 */
[----:B------:R-:W-:Y:S02]  /*2a0f0*/  SEL R3, R14, R3, !P1 ;  /* 0x000000030e037207 */ /* 0x000fe40004800000 */
[----:B------:R-:W-:-:S03]  /*2a100*/  ISETP.GT.U32.AND P3, PT, R15, R2, PT ;  /* 0x000000020f00720c */ /* 0x000fc60003f64070 */
[----:B0-----:R-:W-:Y:S01]  /*2a110*/  IMAD R4, R3, UR13, RZ ;  /* 0x0000000d03047c24 */ /* 0x001fe2000f8e02ff */
[----:B------:R-:W-:Y:S01]  /*2a120*/  PRMT R64, RZ, 0x7610, R64 ;  /* 0x00007610ff407816 */ /* 0x000fe20000000040 */
[----:B------:R-:W-:Y:S01]  /*2a130*/  IMAD.MOV.U32 R3, RZ, RZ, R16 ;  /* 0x000000ffff037224 */ /* 0x000fe200078e0010 */
[----:B------:R-:W-:Y:S01]  /*2a140*/  PRMT R7, RZ, 0x7610, R7 ;  /* 0x00007610ff077816 */ /* 0x000fe20000000007 */
[----:B------:R-:W-:Y:S01]  /*2a150*/  @!P6 IMAD.IADD R75, R75, 0x1, -R15 ;  /* 0x000000014b4be824 */ /* 0x000fe200078e0a0f */
[----:B------:R-:W0:Y:S01]  /*2a160*/  LDCU UR13, c[0x0][0x3b0] ;  /* 0x00007600ff0d77ac */ /* 0x000e220008000800 */
[----:B------:R-:W-:Y:S01]  /*2a170*/  @!P4 IMAD.MOV R3, RZ, RZ, -R3 ;  /* 0x000000ffff03c224 */ /* 0x000fe200078e0a03 */
[----:B------:R-:W-:Y:S01]  /*2a180*/  SHF.R.S32.HI R5, RZ, 0x1f, R4 ;  /* 0x0000001fff057819 */ /* 0x000fe20000011404 */
[--C-:B------:R-:W-:Y:S01]  /*2a190*/  @!P5 IMAD.IADD R76, R76, 0x1, -R15.reuse ;  /* 0x000000014c4cd824 */ /* 0x100fe200078e0a0f */
[----:B------:R-:W-:Y:S01]  /*2a1a0*/  IADD3 R4, P5, PT, R4, R13, RZ ;  /* 0x0000000d04047210 */ /* 0x000fe20007fbe0ff */
[----:B------:R-:W-:-:S04]  /*2a1b0*/  @!P3 IMAD.IADD R2, R2, 0x1, -R15 ;  /* 0x000000010202b824 */ /* 0x000fc800078e0a0f */
[----:B------:R-:W-:-:S05]  /*2a1c0*/  IMAD.X R5, R5, 0x1, R12, P5 ;  /* 0x0000000105057824 */ /* 0x000fca00028e060c */
[----:B------:R4:W4:Y:S01]  /*2a1d0*/  @P0 LDG.E.U8 R64, desc[UR20][R4.64] ;  /* 0x0000001404400981 */ /* 0x000922000c1e1100 */
[----:B---3--:R-:W-:Y:S02]  /*2a1e0*/  ISETP.GE.AND P6, PT, R6, RZ, PT ;  /* 0x000000ff0600720c */ /* 0x008fe40003fc6270 */
[----:B------:R-:W-:Y:S01]  /*2a1f0*/  SEL R6, R14, R3, !P1 ;  /* 0x000000030e067207 */ /* 0x000fe20004800000 */
[----:B------:R-:W-:-:S04]  /*2a200*/  IMAD.MOV.U32 R3, RZ, RZ, R2 ;  /* 0x000000ffff037224 */ /* 0x000fc800078e0002 */
[----:B-1----:R-:W-:Y:S01]  /*2a210*/  IMAD R6, R6, UR5, RZ ;  /* 0x0000000506067c24 */ /* 0x002fe2000f8e02ff */
[----:B--2---:R1:W-:Y:S05]  /*2a220*/  STL [R1+0x19ac], R70 ;  /* 0x0019ac4601007387 */ /* 0x0043ea0000100800 */
[----:B------:R-:W-:Y:S01]  /*2a230*/  @!P6 IMAD.MOV R3, RZ, RZ, -R3 ;  /* 0x000000ffff03e224 */ /* 0x000fe200078e0a03 */
[----:B------:R-:W-:Y:S01]  /*2a240*/  ISETP.GT.U32.AND P3, PT, R15, R0, PT ;  /* 0x000000000f00720c */ /* 0x000fe20003f64070 */
[----:B------:R-:W2:Y:S01]  /*2a250*/  LDCU UR5, c[0x0][0x3b0] ;  /* 0x00007600ff0577ac */ /* 0x000ea20008000800 */
[----:B-1----:R-:W3:Y:S04]  /*2a260*/  LDL.LU R70, [R1+0x27a8] ;  /* 0x0027a80001467983 */ /* 0x002ee80000300800 */
[----:B------:R1:W-:Y:S04]  /*2a270*/  STL [R1+0xa14], R77 ;  /* 0x000a144d01007387 */ /* 0x0003e80000100800 */
[----:B-1----:R-:W3:Y:S04]  /*2a280*/  LDL.LU R77, [R1+0x3c8] ;  /* 0x0003c800014d7983 */ /* 0x002ee80000300800 */
[----:B------:R1:W-:Y:S04]  /*2a290*/  STL [R1+0x19a8], R69 ;  /* 0x0019a84501007387 */ /* 0x0003e80000100800 */
[----:B------:R-:W3:Y:S04]  /*2a2a0*/  LDL R71, [R1+0x25ac] ;  /* 0x0025ac0001477983 */ /* 0x000ee80000100800 */
[----:B-1----:R-:W3:Y:S04]  /*2a2b0*/  LDL R69, [R1+0x25d0] ;  /* 0x0025d00001457983 */ /* 0x002ee80000100800 */
[----:B------:R-:W3:Y:S04]  /*2a2c0*/  LDL.LU R78, [R1+0x3bc] ;  /* 0x0003bc00014e7983 */ /* 0x000ee80000300800 */
[----:B------:R-:W3:Y:S04]  /*2a2d0*/  LDL.LU R16, [R1+0x27a4] ;  /* 0x0027a40001107983 */ /* 0x000ee80000300800 */
[----:B------:R4:W-:Y:S04]  /*2a2e0*/  STL [R1+0x1570], R4 ;  /* 0x0015700401007387 */ /* 0x0009e80000100800 */
[----:B------:R1:W-:Y:S01]  /*2a2f0*/  STL [R1+0x156c], R5 ;  /* 0x00156c0501007387 */ /* 0x0003e20000100800 */
[----:B------:R-:W-:Y:S01]  /*2a300*/  @!P3 IMAD.IADD R0, R0, 0x1, -R15 ;  /* 0x000000010000b824 */ /* 0x000fe200078e0a0f */
[----:B----4-:R-:W-:-:S02]  /*2a310*/  IADD3 R4, P6, PT, R6, R13, RZ ;  /* 0x0000000d06047210 */ /* 0x010fc40007fde0ff */
[----:B------:R-:W4:Y:S02]  /*2a320*/  LDL.LU R2, [R1+0x3c0] ;  /* 0x0003c00001027983 */ /* 0x000f240000300800 */
[----:B-1----:R-:W-:-:S05]  /*2a330*/  LEA.HI.X.SX32 R5, R6, R12, 0x1, P6 ;  /* 0x0000000c06057211 */ /* 0x002fca00030f0eff */
[----:B------:R1:W4:Y:S01]  /*2a340*/  @P0 LDG.E.U8 R7, desc[UR20][R4.64] ;  /* 0x0000001404070981 */ /* 0x000322000c1e1100 */
[C---:B------:R-:W-:Y:S02]  /*2a350*/  ISETP.GT.U32.AND P3, PT, R15.reuse, R73, PT ;  /* 0x000000490f00720c */ /* 0x040fe40003f64070 */
[----:B------:R-:W-:-:S11]  /*2a360*/  ISETP.GT.U32.AND P5, PT, R15, R93, PT ;  /* 0x0000005d0f00720c */ /* 0x000fd60003fa4070 */
[--C-:B------:R-:W-:Y:S01]  /*2a370*/  @!P3 IMAD.IADD R73, R73, 0x1, -R15.reuse ;  /* 0x000000014949b824 */ /* 0x100fe200078e0a0f */
[----:B------:R-:W-:Y:S01]  /*2a380*/  ISETP.GT.U32.AND P3, PT, R15, R76, PT ;  /* 0x0000004c0f00720c */ /* 0x000fe20003f64070 */
[----:B------:R-:W-:Y:S01]  /*2a390*/  @!P5 IMAD.IADD R93, R93, 0x1, -R15 ;  /* 0x000000015d5dd824 */ /* 0x000fe200078e0a0f */
[----:B------:R1:W-:Y:S01]  /*2a3a0*/  STL [R1+0xa10], R4 ;  /* 0x000a100401007387 */ /* 0x0003e20000100800 */
[----:B------:R-:W-:-:S10]  /*2a3b0*/  SEL R6, R14, R3, !P1 ;  /* 0x000000030e067207 */ /* 0x000fd40004800000 */
[----:B------:R-:W-:Y:S02]  /*2a3c0*/  @!P3 IMAD.IADD R76, R76, 0x1, -R15 ;  /* 0x000000014c4cb824 */ /* 0x000fe400078e0a0f */
[----:B------:R-:W-:Y:S02]  /*2a3d0*/  IMAD.MOV.U32 R3, RZ, RZ, R75 ;  /* 0x000000ffff037224 */ /* 0x000fe400078e004b */
[----:B--2---:R-:W-:Y:S01]  /*2a3e0*/  IMAD R6, R6, UR5, RZ ;  /* 0x0000000506067c24 */ /* 0x004fe2000f8e02ff */
[----:B------:R-:W-:Y:S01]  /*2a3f0*/  ISETP.GT.U32.AND P4, PT, R15, R0, PT ;  /* 0x000000000f00720c */ /* 0x000fe20003f84070 */
[----:B-1----:R-:W-:Y:S01]  /*2a400*/  IMAD.MOV.U32 R4, RZ, RZ, R73 ;  /* 0x000000ffff047224 */ /* 0x002fe200078e0049 */
[----:B------:R-:W-:Y:S01]  /*2a410*/  PRMT R68, RZ, 0x7610, R68 ;  /* 0x00007610ff447816 */ /* 0x000fe20000000044 */
[----:B------:R-:W1:Y:S01]  /*2a420*/  LDCU UR5, c[0x0][0x3b0] ;  /* 0x00007600ff0577ac */ /* 0x000e620008000800 */
[----:B---3--:R-:W-:Y:S02]  /*2a430*/  ISETP.GE.AND P3, PT, R71, RZ, PT ;  /* 0x000000ff4700720c */ /* 0x008fe40003f66270 */
[----:B------:R-:W2:Y:S01]  /*2a440*/  LDL.LU R71, [R1+0x3d0] ;  /* 0x0003d00001477983 */ /* 0x000ea20000300800 */
[----:B------:R-:W-:-:S03]  /*2a450*/  ISETP.GE.AND P5, PT, R69, RZ, PT ;  /* 0x000000ff4500720c */ /* 0x000fc60003fa6270 */
[----:B------:R3:W-:Y:S04]  /*2a460*/  STL [R1+0xa0c], R5 ;  /* 0x000a0c0501007387 */ /* 0x0007e80000100800 */
[----:B---3--:R-:W3:Y:S04]  /*2a470*/  LDL R5, [R1+0x25b0] ;  /* 0x0025b00001057983 */ /* 0x008ee80000100800 */
[----:B------:R-:W2:Y:S02]  /*2a480*/  LDL.LU R75, [R1+0x3d4] ;  /* 0x0003d400014b7983 */ /* 0x000ea40000300800 */
[----:B------:R-:W-:-:S02]  /*2a490*/  @!P5 IMAD.MOV R3, RZ, RZ, -R3 ;  /* 0x000000ffff03d224 */ /* 0x000fc400078e0a03 */
[----:B------:R0:W-:Y:S04]  /*2a4a0*/  STL [R1+0x1984], R64 ;  /* 0x0019844001007387 */ /* 0x0001e80000100800 */
[----:B0-----:R-:W2:Y:S04]  /*2a4b0*/  LDL R64, [R1+0x25b4] ;  /* 0x0025b40001407983 */ /* 0x001ea80000100800 */
[----:B------:R-:W2:Y:S04]  /*2a4c0*/  LDL.LU R69, [R1+0x3d8] ;  /* 0x0003d80001457983 */ /* 0x000ea80000300800 */
[----:B----4-:R0:W-:Y:S01]  /*2a4d0*/  STL [R1+0x1948], R7 ;  /* 0x0019480701007387 */ /* 0x0101e20000100800 */
[----:B------:R-:W-:-:S02]  /*2a4e0*/  PRMT R16, RZ, 0x7610, R16 ;  /* 0x00007610ff107816 */ /* 0x000fc40000000010 */
[----:B0-----:R-:W-:-:S04]  /*2a4f0*/  IADD3 R7, P5, PT, R6, R13, RZ ;  /* 0x0000000d06077210 */ /* 0x001fc80007fbe0ff */
[----:B------:R-:W-:Y:S01]  /*2a500*/  LEA.HI.X.SX32 R73, R6, R12, 0x1, P5 ;  /* 0x0000000c06497211 */ /* 0x000fe200028f0eff */
[----:B------:R0:W-:Y:S01]  /*2a510*/  STL [R1+0xa08], R7 ;  /* 0x000a080701007387 */ /* 0x0001e20000100800 */
[----:B------:R-:W-:-:S03]  /*2a520*/  @P0 IMAD.MOV.U32 R6, RZ, RZ, R7 ;  /* 0x000000ffff060224 */ /* 0x000fc600078e0007 */
[----:B0-----:R-:W-:-:S05]  /*2a530*/  @P0 IMAD.MOV.U32 R7, RZ, RZ, R73 ;  /* 0x000000ffff070224 */ /* 0x001fca00078e0049 */
[----:B------:R0:W4:Y:S01]  /*2a540*/  @P0 LDG.E.U8 R16, desc[UR20][R6.64] ;  /* 0x0000001406100981 */ /* 0x000122000c1e1100 */
[C---:B------:R-:W-:Y:S01]  /*2a550*/  ISETP.GT.U32.AND P6, PT, R15.reuse, R78, PT ;  /* 0x0000004e0f00720c */ /* 0x040fe20003fc4070 */
[----:B------:R-:W-:Y:S01]  /*2a560*/  @!P4 IMAD.IADD R0, R0, 0x1, -R15 ;  /* 0x000000010000c824 */ /* 0x000fe200078e0a0f */
[----:B------:R-:W-:Y:S02]  /*2a570*/  ISETP.GT.U32.AND P4, PT, R15, R77, PT ;  /* 0x0000004d0f00720c */ /* 0x000fe40003f84070 */
[----:B------:R-:W-:-:S09]  /*2a580*/  SEL R3, R14, R3, !P1 ;  /* 0x000000030e037207 */ /* 0x000fd20004800000 */
[--C-:B------:R-:W-:Y:S02]  /*2a590*/  @!P6 IMAD.IADD R78, R78, 0x1, -R15.reuse ;  /* 0x000000014e4ee824 */ /* 0x100fe400078e0a0f */
[--C-:B------:R-:W-:Y:S01]  /*2a5a0*/  @!P4 IMAD.IADD R77, R77, 0x1, -R15.reuse ;  /* 0x000000014d4dc824 */ /* 0x100fe200078e0a0f */
[C---:B------:R-:W-:Y:S02]  /*2a5b0*/  ISETP.GT.U32.AND P4, PT, R15.reuse, R93, PT ;  /* 0x0000005d0f00720c */ /* 0x040fe40003f84070 */
[----:B------:R-:W-:Y:S01]  /*2a5c0*/  ISETP.GT.U32.AND P6, PT, R15, R78, PT ;  /* 0x0000004e0f00720c */ /* 0x000fe20003fc4070 */
[----:B------:R-:W-:Y:S01]  /*2a5d0*/  IMAD R3, R3, UR13, RZ ;  /* 0x0000000d03037c24 */ /* 0x000fe2000f8e02ff */
[----:B------:R0:W-:Y:S01]  /*2a5e0*/  STL [R1+0xa04], R73 ;  /* 0x000a044901007387 */ /* 0x0001e20000100800 */
[----:B------:R-:W-:Y:S01]  /*2a5f0*/  @!P3 IMAD.MOV R4, RZ, RZ, -R4 ;  /* 0x000000ffff04b224 */ /* 0x000fe200078e0a04 */
[----:B------:R-:W-:Y:S01]  /*2a600*/  ISETP.GT.U32.AND P5, PT, R15, R2, PT ;  /* 0x000000020f00720c */ /* 0x000fe20003fa4070 */
[----:B------:R-:W1:Y:S06]  /*2a610*/  LDCU UR13, c[0x0][0x3b0] ;  /* 0x00007600ff0d77ac */ /* 0x000e6c0008000800 */
[--C-:B------:R-:W-:Y:S01]  /*2a620*/  @!P4 IMAD.IADD R93, R93, 0x1, -R15.reuse ;  /* 0x000000015d5dc824 */ /* 0x100fe200078e0a0f */
[----:B0-----:R-:W2:Y:S01]  /*2a630*/  LDL R73, [R1+0x25b8] ;  /* 0x0025b80001497983 */ /* 0x001ea20000100800 */
[----:B------:R-:W-:Y:S01]  /*2a640*/  @!P6 IMAD.IADD R78, R78, 0x1, -R15 ;  /* 0x000000014e4ee824 */ /* 0x000fe200078e0a0f */
[----:B------:R-:W-:-:S02]  /*2a650*/  IADD3 R6, P6, PT, R3, R13, RZ ;  /* 0x0000000d03067210 */ /* 0x000fc40007fde0ff */
[----:B---3--:R-:W-:Y:S02]  /*2a660*/  ISETP.GE.AND P4, PT, R5, RZ, PT ;  /* 0x000000ff0500720c */ /* 0x008fe40003f86270 */
[----:B------:R-:W-:-:S05]  /*2a670*/  SHF.R.S32.HI R5, RZ, 0x1f, R3 ;  /* 0x0000001fff057819 */ /* 0x000fca0000011403 */
[----:B------:R-:W-:Y:S01]  /*2a680*/  IMAD.X R7, R5, 0x1, R12, P6 ;  /* 0x0000000105077824 */ /* 0x000fe200030e060c */
[----:B------:R-:W-:-:S06]  /*2a690*/  PRMT R5, RZ, 0x7610, R5 ;  /* 0x00007610ff057816 */ /* 0x000fcc0000000005 */
[----:B------:R0:W3:Y:S04]  /*2a6a0*/  @P0 LDG.E.U8 R5, desc[UR20][R6.64] ;  /* 0x0000001406050981 */ /* 0x0000e8000c1e1100 */
[----:B----4-:R4:W-:Y:S04]  /*2a6b0*/  STL [R1+0x3a8], R16 ;  /* 0x0003a81001007387 */ /* 0x0109e80000100800 */
[----:B----4-:R-:W4:Y:S01]  /*2a6c0*/  LDL.LU R16, [R1+0x27a0] ;  /* 0x0027a00001107983 */ /* 0x010f220000300800 */
[----:B------:R-:W-:Y:S01]  /*2a6d0*/  ISETP.GT.U32.AND P3, PT, R15, R77, PT ;  /* 0x0000004d0f00720c */ /* 0x000fe20003f64070 */
[----:B------:R-:W-:-:S02]  /*2a6e0*/  @!P5 IMAD.IADD R2, R2, 0x1, -R15 ;  /* 0x000000010202d824 */ /* 0x000fc400078e0a0f */
[----:B------:R-:W-:-:S10]  /*2a6f0*/  IMAD.MOV.U32 R3, RZ, RZ, R0 ;  /* 0x000000ffff037224 */ /* 0x000fd400078e0000 */
[----:B------:R-:W-:Y:S01]  /*2a700*/  @!P3 IMAD.IADD R77, R77, 0x1, -R15 ;  /* 0x000000014d4db824 */ /* 0x000fe200078e0a0f */
[C---:B--2---:R-:W-:Y:S02]  /*2a710*/  ISETP.GT.U32.AND P3, PT, R15.reuse, R71, PT ;  /* 0x000000470f00720c */ /* 0x044fe40003f64070 */
[C---:B------:R-:W-:Y:S01]  /*2a720*/  ISETP.GT.U32.AND P6, PT, R15.reuse, R2, PT ;  /* 0x000000020f00720c */ /* 0x040fe20003fc4070 */
[----:B------:R-:W-:Y:S01]  /*2a730*/  @!P4 IMAD.MOV R3, RZ, RZ, -R3 ;  /* 0x000000ffff03c224 */ /* 0x000fe200078e0a03 */
[----:B------:R-:W-:Y:S01]  /*2a740*/  ISETP.GT.U32.AND P5, PT, R15, R75, PT ;  /* 0x0000004b0f00720c */ /* 0x000fe20003fa4070 */
[----:B------:R-:W2:Y:S01]  /*2a750*/  LDL.LU R0, [R1+0x3c4] ;  /* 0x0003c40001007983 */ /* 0x000ea20000300800 */
[----:B------:R-:W-:-:S03]  /*2a760*/  SEL R4, R14, R4, !P1 ;  /* 0x000000040e047207 */ /* 0x000fc60004800000 */
[----:B------:R0:W-:Y:S04]  /*2a770*/  STL [R1+0x1578], R6 ;  /* 0x0015780601007387 */ /* 0x0001e80000100800 */
[----:B------:R-:W-:Y:S01]  /*2a780*/  @!P3 IMAD.IADD R71, R71, 0x1, -R15 ;  /* 0x000000014747b824 */ /* 0x000fe200078e0a0f */
[----:B------:R-:W-:Y:S01]  /*2a790*/  ISETP.GE.AND P3, PT, R64, RZ, PT ;  /* 0x000000ff4000720c */ /* 0x000fe20003f66270 */
[----:B------:R-:W-:Y:S01]  /*2a7a0*/  STL [R1+0x1574], R7 ;  /* 0x0015740701007387 */ /* 0x000fe20000100800 */
[----:B------:R-:W-:-:S03]  /*2a7b0*/  SEL R3, R14, R3, !P1 ;  /* 0x000000030e037207 */ /* 0x000fc60004800000 */
[----:B------:R-:W2:Y:S01]  /*2a7c0*/  LDL R64, [R1+0x25bc] ;  /* 0x0025bc0001407983 */ /* 0x000ea20000100800 */
[--C-:B------:R-:W-:Y:S02]  /*2a7d0*/  @!P6 IMAD.IADD R2, R2, 0x1, -R15.reuse ;  /* 0x000000010202e824 */ /* 0x100fe400078e0a0f */
[----:B0-----:R-:W-:Y:S01]  /*2a7e0*/  IMAD R6, R3, UR6, RZ ;  /* 0x0000000603067c24 */ /* 0x001fe2000f8e02ff */
[----:B----4-:R-:W-:Y:S01]  /*2a7f0*/  PRMT R16, RZ, 0x7610, R16 ;  /* 0x00007610ff107816 */ /* 0x010fe20000000010 */
[----:B---3--:R1:W-:Y:S01]  /*2a800*/  STL [R1+0x3a4], R5 ;  /* 0x0003a40501007387 */ /* 0x0083e20000100800 */
[----:B------:R-:W-:Y:S01]  /*2a810*/  @!P5 IMAD.IADD R75, R75, 0x1, -R15 ;  /* 0x000000014b4bd824 */ /* 0x000fe200078e0a0f */
[----:B------:R-:W-:Y:S01]  /*2a820*/  ISETP.GE.AND P5, PT, R73, RZ, PT ;  /* 0x000000ff4900720c */ /* 0x000fe20003fa6270 */
[----:B------:R-:W-:Y:S01]  /*2a830*/  IMAD.MOV.U32 R3, RZ, RZ, R93 ;  /* 0x000000ffff037224 */ /* 0x000fe200078e005d */
[----:B------:R-:W-:Y:S01]  /*2a840*/  ISETP.GT.U32.AND P4, PT, R15, R69, PT ;  /* 0x000000450f00720c */ /* 0x000fe20003f84070 */
[----:B------:R-:W0:Y:S01]  /*2a850*/  LDCU UR6, c[0x0][0x3b0] ;  /* 0x00007600ff0677ac */ /* 0x000e220008000800 */
[----:B-1----:R-:W-:Y:S01]  /*2a860*/  IMAD R5, R4, UR13, RZ ;  /* 0x0000000d04057c24 */ /* 0x002fe2000f8e02ff */
[----:B------:R-:W-:Y:S01]  /*2a870*/  PRMT R47, RZ, 0x7610, R47 ;  /* 0x00007610ff2f7816 */ /* 0x000fe2000000002f */
[----:B------:R-:W-:Y:S01]  /*2a880*/  IMAD.MOV.U32 R4, RZ, RZ, R76 ;  /* 0x000000ffff047224 */ /* 0x000fe200078e004c */
[----:B------:R-:W1:Y:S01]  /*2a890*/  LDCU UR13, c[0x0][0x3b0] ;  /* 0x00007600ff0d77ac */ /* 0x000e620008000800 */
[----:B------:R-:W3:Y:S01]  /*2a8a0*/  LDL.LU R76, [R1+0x3cc] ;  /* 0x0003cc00014c7983 */ /* 0x000ee20000300800 */
[-C--:B------:R-:W-:Y:S01]  /*2a8b0*/  IADD3 R7, P6, PT, R5, R13.reuse, RZ ;  /* 0x0000000d05077210 */ /* 0x080fe20007fde0ff */
[----:B------:R-:W-:Y:S01]  /*2a8c0*/  @!P3 IMAD.MOV R4, RZ, RZ, -R4 ;  /* 0x000000ffff04b224 */ /* 0x000fe200078e0a04 */
[----:B------:R-:W-:-:S02]  /*2a8d0*/  IADD3 R73, P3, PT, R6, R13, RZ ;  /* 0x0000000d06497210 */ /* 0x000fc40007f7e0ff */
[-C--:B------:R-:W-:Y:S01]  /*2a8e0*/  LEA.HI.X.SX32 R93, R5, R12.reuse, 0x1, P6 ;  /* 0x0000000c055d7211 */ /* 0x080fe200030f0eff */
[----:B------:R4:W-:Y:S01]  /*2a8f0*/  STL [R1+0xa00], R7 ;  /* 0x000a000701007387 */ /* 0x0009e20000100800 */
[----:B------:R-:W-:Y:S01]  /*2a900*/  LEA.HI.X.SX32 R5, R6, R12, 0x1, P3 ;  /* 0x0000000c06057211 */ /* 0x000fe200018f0eff */
[----:B------:R-:W-:Y:S02]  /*2a910*/  @P0 IMAD.MOV.U32 R6, RZ, RZ, R7 ;  /* 0x000000ffff060224 */ /* 0x000fe400078e0007 */
[----:B----4-:R-:W-:-:S05]  /*2a920*/  @P0 IMAD.MOV.U32 R7, RZ, RZ, R93 ;  /* 0x000000ffff070224 */ /* 0x010fca00078e005d */
[----:B------:R4:W2:Y:S02]  /*2a930*/  @P0 LDG.E.U8 R16, desc[UR20][R6.64] ;  /* 0x0000001406100981 */ /* 0x0008a4000c1e1100 */
[----:B----4-:R-:W-:Y:S01]  /*2a940*/  SEL R6, R14, R4, !P1 ;  /* 0x000000040e067207 */ /* 0x010fe20004800000 */
[----:B------:R-:W-:-:S05]  /*2a950*/  @P0 IMAD.MOV.U32 R4, RZ, RZ, R73 ;  /* 0x000000ffff040224 */ /* 0x000fca00078e0049 */
[----:B------:R4:W3:Y:S04]  /*2a960*/  @P0 LDG.E.U8 R68, desc[UR20][R4.64] ;  /* 0x0000001404440981 */ /* 0x0008e8000c1e1100 */
[----:B------:R-:W-:Y:S04]  /*2a970*/  STL [R1+0x9f8], R73 ;  /* 0x0009f84901007387 */ /* 0x000fe80000100800 */
[----:B------:R0:W-:Y:S04]  /*2a980*/  STL [R1+0x9fc], R93 ;  /* 0x0009fc5d01007387 */ /* 0x0001e80000100800 */
[----:B0-----:R-:W3:Y:S04]  /*2a990*/  LDL.LU R93, [R1+0x3e4] ;  /* 0x0003e400015d7983 */ /* 0x001ee80000300800 */
[----:B------:R-:W-:Y:S04]  /*2a9a0*/  STL [R1+0x9f4], R5 ;  /* 0x0009f40501007387 */ /* 0x000fe80000100800 */
[----:B--2---:R0:W-:Y:S04]  /*2a9b0*/  STL [R1+0x364], R16 ;  /* 0x0003641001007387 */ /* 0x0041e80000100800 */
[----:B0-----:R-:W2:Y:S01]  /*2a9c0*/  LDL.LU R16, [R1+0x279c] ;  /* 0x00279c0001107983 */ /* 0x001ea20000300800 */
[----:B------:R-:W-:Y:S01]  /*2a9d0*/  ISETP.GT.U32.AND P6, PT, R15, R75, PT ;  /* 0x0000004b0f00720c */ /* 0x000fe20003fc4070 */
[----:B------:R-:W-:-:S02]  /*2a9e0*/  IMAD R6, R6, UR15, RZ ;  /* 0x0000000f06067c24 */ /* 0x000fc4000f8e02ff */
[----:B------:R-:W2:Y:S03]  /*2a9f0*/  LDL.LU R73, [R1+0x3e0] ;  /* 0x0003e00001497983 */ /* 0x000ea60000300800 */
[----:B----4-:R-:W-:-:S07]  /*2aa00*/  SHF.R.S32.HI R4, RZ, 0x1f, R6 ;  /* 0x0000001fff047819 */ /* 0x010fce0000011406 */
[----:B------:R-:W-:Y:S01]  /*2aa10*/  @!P6 IMAD.IADD R75, R75, 0x1, -R15 ;  /* 0x000000014b4be824 */ /* 0x000fe200078e0a0f */
[----:B------:R-:W-:Y:S01]  /*2aa20*/  IADD3 R5, P6, PT, R6, R13, RZ ;  /* 0x0000000d06057210 */ /* 0x000fe20007fde0ff */
[----:B---3--:R0:W-:Y:S04]  /*2aa30*/  STL [R1+0x3a0], R68 ;  /* 0x0003a04401007387 */ /* 0x0081e80000100800 */
[----:B------:R-:W-:Y:S01]  /*2aa40*/  IMAD.X R4, R4, 0x1, R12, P6 ;  /* 0x0000000104047824 */ /* 0x000fe200030e060c */
[----:B0-----:R-:W3:Y:S04]  /*2aa50*/  LDL R68, [R1+0x259c] ;  /* 0x00259c0001447983 */ /* 0x001ee80000100800 */
[----:B------:R0:W-:Y:S04]  /*2aa60*/  STL [R1+0x1580], R5 ;  /* 0x0015800501007387 */ /* 0x0001e80000100800 */
[----:B------:R4:W-:Y:S01]  /*2aa70*/  STL [R1+0x157c], R4 ;  /* 0x00157c0401007387 */ /* 0x0009e20000100800 */
[----:B0-----:R-:W-:-:S04]  /*2aa80*/  @P0 LOP3.LUT R5, R5, R4, RZ, 0x3c, !PT ;  /* 0x0000000405050212 */ /* 0x001fc800078e3cff */
[----:B----4-:R-:W-:-:S04]  /*2aa90*/  @P0 LOP3.LUT R4, R5, R4, RZ, 0x3c, !PT ;  /* 0x0000000405040212 */ /* 0x010fc800078e3cff */
[----:B------:R-:W-:Y:S02]  /*2aaa0*/  @P0 LOP3.LUT R5, R5, R4, RZ, 0x3c, !PT ;  /* 0x0000000405050212 */ /* 0x000fe400078e3cff */
[----:B--2---:R-:W-:-:S06]  /*2aab0*/  PRMT R16, RZ, 0x7610, R16 ;  /* 0x00007610ff107816 */ /* 0x004fcc0000000010 */
[----:B------:R-:W2:Y:S01]  /*2aac0*/  @P0 LDG.E.U8 R16, desc[UR20][R4.64] ;  /* 0x0000001404100981 */ /* 0x000ea2000c1e1100 */
[----:B------:R-:W-:Y:S01]  /*2aad0*/  @!P4 IMAD.IADD R69, R69, 0x1, -R15 ;  /* 0x000000014545c824 */ /* 0x000fe200078e0a0f */
[----:B------:R-:W-:Y:S01]  /*2aae0*/  ISETP.GT.U32.AND P4, PT, R15, R71, PT ;  /* 0x000000470f00720c */ /* 0x000fe20003f84070 */
[----:B------:R-:W-:-:S05]  /*2aaf0*/  @!P5 IMAD.MOV R3, RZ, RZ, -R3 ;  /* 0x000000ffff03d224 */ /* 0x000fca00078e0a03 */
[----:B------:R-:W-:-:S05]  /*2ab00*/  SEL R3, R14, R3, !P1 ;  /* 0x000000030e037207 */ /* 0x000fca0004800000 */
[----:B------:R-:W-:Y:S01]  /*2ab10*/  IMAD R6, R3, UR5, RZ ;  /* 0x0000000503067c24 */ /* 0x000fe2000f8e02ff */
[----:B------:R-:W-:Y:S01]  /*2ab20*/  ISETP.GT.U32.AND P3, PT, R15, R69, PT ;  /* 0x000000450f00720c */ /* 0x000fe20003f64070 */
[----:B------:R-:W-:Y:S01]  /*2ab30*/  @!P4 IMAD.IADD R71, R71, 0x1, -R15 ;  /* 0x000000014747c824 */ /* 0x000fe200078e0a0f */
[----:B------:R-:W-:Y:S01]  /*2ab40*/  ISETP.GE.AND P4, PT, R64, RZ, PT ;  /* 0x000000ff4000720c */ /* 0x000fe20003f86270 */
[----:B------:R-:W-:Y:S01]  /*2ab50*/  IMAD.MOV.U32 R3, RZ, RZ, R77 ;  /* 0x000000ffff037224 */ /* 0x000fe200078e004d */
[C---:B------:R-:W-:Y:S01]  /*2ab60*/  IADD3 R64, P6, PT, R6.reuse, R13, RZ ;  /* 0x0000000d06407210 */ /* 0x040fe20007fde0ff */
[----:B------:R-:W4:Y:S01]  /*2ab70*/  LDL.LU R77, [R1+0x3dc] ;  /* 0x0003dc00014d7983 */ /* 0x000f220000300800 */
[----:B------:R-:W0:Y:S03]  /*2ab80*/  LDCU UR5, c[0x0][0x3b0] ;  /* 0x00007600ff0577ac */ /* 0x000e260008000800 */
[----:B------:R-:W-:Y:S04]  /*2ab90*/  STL [R1+0x9f0], R64 ;  /* 0x0009f04001007387 */ /* 0x000fe80000100800 */
[----:B--2---:R2:W-:Y:S04]  /*2aba0*/  STL [R1+0x39c], R16 ;  /* 0x00039c1001007387 */ /* 0x0045e80000100800 */
[----:B--2---:R-:W2:Y:S04]  /*2abb0*/  LDL.LU R16, [R1+0x2798] ;  /* 0x0027980001107983 */ /* 0x004ea80000300800 */
[----:B------:R-:W3:Y:S01]  /*2abc0*/  LDL R5, [R1+0x2598] ;  /* 0x0025980001057983 */ /* 0x000ee20000100800 */
[----:B------:R-:W-:Y:S01]  /*2abd0*/  LEA.HI.X.SX32 R6, R6, R12, 0x1, P6 ;  /* 0x0000000c06067211 */ /* 0x000fe200030f0eff */
[----:B------:R-:W-:-:S02]  /*2abe0*/  @!P4 IMAD.MOV R3, RZ, RZ, -R3 ;  /* 0x000000ffff03c224 */ /* 0x000fc400078e0a03 */
[----:B------:R-:W-:Y:S01]  /*2abf0*/  @P0 IMAD.MOV.U32 R4, RZ, RZ, R64 ;  /* 0x000000ffff040224 */ /* 0x000fe200078e0040 */
[----:B------:R-:W-:Y:S02]  /*2ac00*/  ISETP.GT.U32.AND P6, PT, R15, R93, PT ;  /* 0x0000005d0f00720c */ /* 0x000fe40003fc4070 */
[----:B--2---:R-:W-:Y:S02]  /*2ac10*/  PRMT R16, RZ, 0x7610, R16 ;  /* 0x00007610ff107816 */ /* 0x004fe40000000010 */
[----:B---3--:R-:W-:Y:S01]  /*2ac20*/  ISETP.GE.AND P4, PT, R5, RZ, PT ;  /* 0x000000ff0500720c */ /* 0x008fe20003f86270 */
[----:B------:R-:W-:-:S05]  /*2ac30*/  @P0 IMAD.MOV.U32 R5, RZ, RZ, R6 ;  /* 0x000000ffff050224 */ /* 0x000fca00078e0006 */
[----:B------:R2:W3:Y:S01]  /*2ac40*/  @P0 LDG.E.U8 R16, desc[UR20][R4.64] ;  /* 0x0000001404100981 */ /* 0x0004e2000c1e1100 */
[----:B------:R-:W-:Y:S02]  /*2ac50*/  SEL R3, R14, R3, !P1 ;  /* 0x000000030e037207 */ /* 0x000fe40004800000 */
[--C-:B------:R-:W-:Y:S02]  /*2ac60*/  @!P6 IMAD.IADD R93, R93, 0x1, -R15.reuse ;  /* 0x000000015d5de824 */ /* 0x100fe400078e0a0f */
[----:B--2---:R-:W-:Y:S02]  /*2ac70*/  IMAD.MOV.U32 R4, RZ, RZ, R78 ;  /* 0x000000ffff047224 */ /* 0x004fe400078e004e */
[----:B------:R-:W-:Y:S01]  /*2ac80*/  IMAD R5, R3, UR6, RZ ;  /* 0x0000000603057c24 */ /* 0x000fe2000f8e02ff */
[----:B------:R2:W-:Y:S01]  /*2ac90*/  STL [R1+0x9ec], R6 ;  /* 0x0009ec0601007387 */ /* 0x0005e20000100800 */
[----:B------:R-:W-:Y:S01]  /*2aca0*/  @!P4 IMAD.MOV R4, RZ, RZ, -R4 ;  /* 0x000000ffff04c224 */ /* 0x000fe200078e0a04 */
[----:B------:R-:W-:Y:S01]  /*2acb0*/  PRMT R70, RZ, 0x7610, R70 ;  /* 0x00007610ff467816 */ /* 0x000fe20000000046 */
[----:B------:R-:W-:Y:S01]  /*2acc0*/  @!P3 IMAD.IADD R69, R69, 0x1, -R15 ;  /* 0x000000014545b824 */ /* 0x000fe200078e0a0f */
[C---:B------:R-:W-:Y:S01]  /*2acd0*/  IADD3 R64, P6, PT, R5.reuse, R13, RZ ;  /* 0x0000000d05407210 */ /* 0x040fe20007fde0ff */
[----:B------:R-:W-:Y:S01]  /*2ace0*/  IMAD.MOV.U32 R3, RZ, RZ, R2 ;  /* 0x000000ffff037224 */ /* 0x000fe200078e0002 */
[----:B------:R-:W-:Y:S01]  /*2acf0*/  PRMT R7, RZ, 0x7610, R7 ;  /* 0x00007610ff077816 */ /* 0x000fe20000000007 */
[----:B------:R-:W0:Y:S01]  /*2ad00*/  LDCU UR6, c[0x0][0x3b0] ;  /* 0x00007600ff0677ac */ /* 0x000e220008000800 */
[----:B------:R-:W-:-:S02]  /*2ad10*/  LEA.HI.X.SX32 R5, R5, R12, 0x1, P6 ;  /* 0x0000000c05057211 */ /* 0x000fc400030f0eff */
[----:B--2---:R-:W-:Y:S01]  /*2ad20*/  SEL R6, R14, R4, !P1 ;  /* 0x000000040e067207 */ /* 0x004fe20004800000 */
[----:B------:R-:W-:-:S05]  /*2ad30*/  @P0 IMAD.MOV.U32 R4, RZ, RZ, R64 ;  /* 0x000000ffff040224 */ /* 0x000fca00078e0040 */
[----:B------:R2:W4:Y:S01]  /*2ad40*/  @P0 LDG.E.U8 R47, desc[UR20][R4.64] ;  /* 0x00000014042f0981 */ /* 0x000522000c1e1100 */
[----:B------:R-:W-:-:S03]  /*2ad50*/  ISETP.GT.U32.AND P3, PT, R15, R76, PT ;  /* 0x0000004c0f00720c */ /* 0x000fc60003f64070 */
[----:B---3--:R3:W-:Y:S04]  /*2ad60*/  STL [R1+0x398], R16 ;  /* 0x0003981001007387 */ /* 0x0087e80000100800 */
[----:B---3--:R-:W3:Y:S01]  /*2ad70*/  LDL R16, [R1+0x25a0] ;  /* 0x0025a00001107983 */ /* 0x008ee20000100800 */
[----:B------:R-:W-:-:S05]  /*2ad80*/  ISETP.GT.U32.AND P6, PT, R15, R93, PT ;  /* 0x0000005d0f00720c */ /* 0x000fca0003fc4070 */
[----:B------:R-:W-:Y:S02]  /*2ad90*/  @!P3 IMAD.IADD R76, R76, 0x1, -R15 ;  /* 0x000000014c4cb824 */ /* 0x000fe400078e0a0f */
[----:B-1----:R-:W-:Y:S01]  /*2ada0*/  IMAD R6, R6, UR13, RZ ;  /* 0x0000000d06067c24 */ /* 0x002fe2000f8e02ff */
[----:B------:R-:W4:Y:S01]  /*2adb0*/  LDL.LU R78, [R1+0x3ec] ;  /* 0x0003ec00014e7983 */ /* 0x000f220000300800 */
[----:B------:R-:W-:Y:S01]  /*2adc0*/  ISETP.GE.AND P3, PT, R68, RZ, PT ;  /* 0x000000ff4400720c */ /* 0x000fe20003f66270 */
[----:B------:R-:W1:Y:S01]  /*2add0*/  LDCU UR13, c[0x0][0x3b0] ;  /* 0x00007600ff0d77ac */ /* 0x000e620008000800 */
[----:B------:R-:W-:Y:S01]  /*2ade0*/  ISETP.GT.U32.AND P4, PT, R15, R76, PT ;  /* 0x0000004c0f00720c */ /* 0x000fe20003f84070 */
[----:B------:R-:W4:Y:S01]  /*2adf0*/  LDL.LU R2, [R1+0x3e8] ;  /* 0x0003e80001027983 */ /* 0x000f220000300800 */
[----:B--2---:R-:W-:-:S03]  /*2ae00*/  SHF.R.S32.HI R4, RZ, 0x1f, R6 ;  /* 0x0000001fff047819 */ /* 0x004fc60000011406 */
[----:B------:R2:W-:Y:S01]  /*2ae10*/  STL [R1+0x9e8], R64 ;  /* 0x0009e84001007387 */ /* 0x0005e20000100800 */
[----:B------:R-:W-:-:S03]  /*2ae20*/  @!P6 IMAD.IADD R93, R93, 0x1, -R15 ;  /* 0x000000015d5de824 */ /* 0x000fc600078e0a0f */
[----:B------:R0:W-:Y:S04]  /*2ae30*/  STL [R1+0x9e4], R5 ;  /* 0x0009e40501007387 */ /* 0x0001e80000100800 */
[----:B------:R-:W-:Y:S01]  /*2ae40*/  @!P4 IMAD.IADD R76, R76, 0x1, -R15 ;  /* 0x000000014c4cc824 */ /* 0x000fe200078e0a0f */
[----:B------:R-:W4:Y:S04]  /*2ae50*/  LDL R68, [R1+0x2584] ;  /* 0x0025840001447983 */ /* 0x000f280000100800 */
[----:B--2---:R-:W2:Y:S01]  /*2ae60*/  LDL R64, [R1+0x25a8] ;  /* 0x0025a80001407983 */ /* 0x004ea20000100800 */
[----:B0-----:R-:W-:-:S05]  /*2ae70*/  IADD3 R5, P6, PT, R6, R13, RZ ;  /* 0x0000000d06057210 */ /* 0x001fca0007fde0ff */
[----:B------:R-:W-:Y:S02]  /*2ae80*/  IMAD.X R4, R4, 0x1, R12, P6 ;  /* 0x0000000104047824 */ /* 0x000fe400030e060c */
[----:B------:R-:W-:-:S05]  /*2ae90*/  @!P3 IMAD.MOV R3, RZ, RZ, -R3 ;  /* 0x000000ffff03b224 */ /* 0x000fca00078e0a03 */
[----:B------:R-:W-:-:S05]  /*2aea0*/  SEL R3, R14, R3, !P1 ;  /* 0x000000030e037207 */ /* 0x000fca0004800000 */
[----:B------:R-:W-:Y:S01]  /*2aeb0*/  IMAD R6, R3, UR5, RZ ;  /* 0x0000000503067c24 */ /* 0x000fe2000f8e02ff */
[----:B------:R-:W-:Y:S01]  /*2aec0*/  ISETP.GT.U32.AND P5, PT, R15, R0, PT ;  /* 0x000000000f00720c */ /* 0x000fe20003fa4070 */
[----:B------:R-:W-:Y:S01]  /*2aed0*/  IMAD.MOV.U32 R3, RZ, RZ, R71 ;  /* 0x000000ffff037224 */ /* 0x000fe200078e0047 */
[----:B------:R-:W-:Y:S01]  /*2aee0*/  PRMT R9, RZ, 0x7610, R9 ;  /* 0x00007610ff097816 */ /* 0x000fe20000000009 */
[----:B------:R-:W0:Y:S01]  /*2aef0*/  LDCU UR5, c[0x0][0x3b0] ;  /* 0x00007600ff0577ac */ /* 0x000e220008000800 */
[----:B---3--:R-:W-:Y:S02]  /*2af00*/  ISETP.GE.AND P4, PT, R16, RZ, PT ;  /* 0x000000ff1000720c */ /* 0x008fe40003f86270 */
[----:B------:R-:W3:Y:S04]  /*2af10*/  LDL.LU R16, [R1+0x3f0] ;  /* 0x0003f00001107983 */ /* 0x000ee80000300800 */
[----:B------:R0:W-:Y:S04]  /*2af20*/  STL [R1+0x1588], R5 ;  /* 0x0015880501007387 */ /* 0x0001e80000100800 */
[----:B----4-:R-:W-:Y:S01]  /*2af30*/  STL [R1+0x394], R47 ;  /* 0x0003942f01007387 */ /* 0x010fe20000100800 */
[----:B0-----:R-:W-:-:S03]  /*2af40*/  @P0 LOP3.LUT R5, R5, R4, RZ, 0x3c, !PT ;  /* 0x0000000405050212 */ /* 0x001fc600078e3cff */
[----:B------:R0:W-:Y:S04]  /*2af50*/  STL [R1+0x1584], R4 ;  /* 0x0015840401007387 */ /* 0x0001e80000100800 */
[----:B------:R-:W4:Y:S01]  /*2af60*/  LDL.LU R71, [R1+0x2794] ;  /* 0x0027940001477983 */ /* 0x000f220000300800 */
[----:B0-----:R-:W-:-:S04]  /*2af70*/  @P0 LOP3.LUT R4, R5, R4, RZ, 0x3c, !PT ;  /* 0x0000000405040212 */ /* 0x001fc800078e3cff */
[----:B------:R-:W-:-:S05]  /*2af80*/  @P0 LOP3.LUT R5, R5, R4, RZ, 0x3c, !PT ;  /* 0x0000000405050212 */ /* 0x000fca00078e3cff */
[----:B------:R0:W2:Y:S04]  /*2af90*/  @P0 LDG.E.U8 R70, desc[UR20][R4.64] ;  /* 0x0000001404460981 */ /* 0x0000a8000c1e1100 */
[----:B------:R-:W2:Y:S01]  /*2afa0*/  LDL R5, [R1+0x25a4] ;  /* 0x0025a40001057983 */ /* 0x000ea20000100800 */
[----:B------:R-:W-:Y:S01]  /*2afb0*/  IADD3 R47, P6, PT, R6, R13, RZ ;  /* 0x0000000d062f7210 */ /* 0x000fe20007fde0ff */
[----:B------:R-:W-:-:S03]  /*2afc0*/  @!P4 IMAD.MOV R3, RZ, RZ, -R3 ;  /* 0x000000ffff03c224 */ /* 0x000fc600078e0a03 */
[----:B------:R-:W-:Y:S01]  /*2afd0*/  LEA.HI.X.SX32 R6, R6, R12, 0x1, P6 ;  /* 0x0000000c06067211 */ /* 0x000fe200030f0eff */
[----:B0-----:R-:W-:Y:S02]  /*2afe0*/  @P0 IMAD.MOV.U32 R4, RZ, RZ, R47 ;  /* 0x000000ffff040224 */ /* 0x001fe400078e002f */
[----:B------:R-:W-:-:S05]  /*2aff0*/  @!P5 IMAD.IADD R0, R0, 0x1, -R15 ;  /* 0x000000010000d824 */ /* 0x000fca00078e0a0f */
[----:B------:R-:W-:-:S13]  /*2b000*/  ISETP.GT.U32.AND P5, PT, R15, R0, PT ;  /* 0x000000000f00720c */ /* 0x000fda0003fa4070 */
[----:B------:R-:W-:Y:S01]  /*2b010*/  @!P5 IMAD.IADD R0, R0, 0x1, -R15 ;  /* 0x000000010000d824 */ /* 0x000fe200078e0a0f */
[----:B------:R-:W-:Y:S02]  /*2b020*/  ISETP.GT.U32.AND P5, PT, R15, R73, PT ;  /* 0x000000490f00720c */ /* 0x000fe40003fa4070 */
[----:B--2---:R-:W-:Y:S01]  /*2b030*/  ISETP.GE.AND P4, PT, R5, RZ, PT ;  /* 0x000000ff0500720c */ /* 0x004fe20003f86270 */
[----:B------:R-:W-:-:S05]  /*2b040*/  @P0 IMAD.MOV.U32 R5, RZ, RZ, R6 ;  /* 0x000000ffff050224 */ /* 0x000fca00078e0006 */
[----:B------:R0:W2:Y:S05]  /*2b050*/  @P0 LDG.E.U8 R7, desc[UR20][R4.64] ;  /* 0x0000001404070981 */ /* 0x0000aa000c1e1100 */
[----:B------:R-:W-:Y:S01]  /*2b060*/  @!P5 IMAD.IADD R73, R73, 0x1, -R15 ;  /* 0x000000014949d824 */ /* 0x000fe200078e0a0f */
[C---:B------:R-:W-:Y:S02]  /*2b070*/  ISETP.GT.U32.AND P5, PT, R15.reuse, R77, PT ;  /* 0x0000004d0f00720c */ /* 0x040fe40003fa4070 */
[----:B------:R-:W-:Y:S01]  /*2b080*/  ISETP.GT.U32.AND P6, PT, R15, R2, PT ;  /* 0x000000020f00720c */ /* 0x000fe20003fc4070 */
[----:B------:R-:W-:Y:S01]  /*2b090*/  STL [R1+0x9e0], R47 ;  /* 0x0009e02f01007387 */ /* 0x000fe20000100800 */
[----:B------:R-:W-:-:S09]  /*2b0a0*/  SEL R3, R14, R3, !P1 ;  /* 0x000000030e037207 */ /* 0x000fd20004800000 */
[----:B------:R-:W-:Y:S01]  /*2b0b0*/  @!P5 IMAD.IADD R77, R77, 0x1, -R15 ;  /* 0x000000014d4dd824 */ /* 0x000fe200078e0a0f */
[----:B------:R-:W-:Y:S01]  /*2b0c0*/  ISETP.GT.U32.AND P5, PT, R15, R78, PT ;  /* 0x0000004e0f00720c */ /* 0x000fe20003fa4070 */
[----:B------:R1:W-:Y:S01]  /*2b0d0*/  STL [R1+0x390], R70 ;  /* 0x0003904601007387 */ /* 0x0003e20000100800 */
[----:B0-----:R-:W-:Y:S02]  /*2b0e0*/  IMAD.MOV.U32 R4, RZ, RZ, R75 ;  /* 0x000000ffff047224 */ /* 0x001fe400078e004b */
[--C-:B------:R-:W-:Y:S01]  /*2b0f0*/  @!P6 IMAD.IADD R2, R2, 0x1, -R15.reuse ;  /* 0x000000010202e824 */ /* 0x100fe200078e0a0f */
[----:B-1----:R-:W3:Y:S08]  /*2b100*/  LDL R70, [R1+0x2588] ;  /* 0x0025880001467983 */ /* 0x002ef00000100800 */
[----:B------:R-:W-:Y:S01]  /*2b110*/  @!P5 IMAD.IADD R78, R78, 0x1, -R15 ;  /* 0x000000014e4ed824 */ /* 0x000fe200078e0a0f */
[----:B------:R0:W-:Y:S01]  /*2b120*/  STL [R1+0x9dc], R6 ;  /* 0x0009dc0601007387 */ /* 0x0001e20000100800 */
[----:B------:R-:W-:-:S03]  /*2b130*/  ISETP.GE.AND P5, PT, R68, RZ, PT ;  /* 0x000000ff4400720c */ /* 0x000fc60003fa6270 */
[----:B------:R-:W3:Y:S04]  /*2b140*/  LDL.LU R75, [R1+0x3f4] ;  /* 0x0003f400014b7983 */ /* 0x000ee80000300800 */
[----:B------:R-:W3:Y:S01]  /*2b150*/  LDL.LU R68, [R1+0x404] ;  /* 0x0004040001447983 */ /* 0x000ee20000300800 */
[----:B0-----:R-:W-:Y:S02]  /*2b160*/  IMAD R6, R3, UR6, RZ ;  /* 0x0000000603067c24 */ /* 0x001fe4000f8e02ff */
[----:B------:R-:W-:Y:S01]  /*2b170*/  IMAD.MOV.U32 R5, RZ, RZ, R0 ;  /* 0x000000ffff057224 */ /* 0x000fe200078e0000 */
[----:B------:R-:W-:Y:S01]  /*2b180*/  ISETP.GT.U32.AND P3, PT, R15, R73, PT ;  /* 0x000000490f00720c */ /* 0x000fe20003f64070 */
[----:B------:R-:W-:Y:S01]  /*2b190*/  IMAD.MOV.U32 R3, RZ, RZ, R69 ;  /* 0x000000ffff037224 */ /* 0x000fe200078e0045 */
[----:B------:R-:W0:Y:S01]  /*2b1a0*/  LDCU UR6, c[0x0][0x3b0] ;  /* 0x00007600ff0677ac */ /* 0x000e220008000800 */
[----:B--2---:R1:W-:Y:S04]  /*2b1b0*/  STL [R1+0x38c], R7 ;  /* 0x00038c0701007387 */ /* 0x0043e80000100800 */
[----:B------:R-:W2:Y:S01]  /*2b1c0*/  LDL.LU R69, [R1+0x3f8] ;  /* 0x0003f80001457983 */ /* 0x000ea20000300800 */
[----:B-1----:R-:W-:-:S04]  /*2b1d0*/  IADD3 R7, P6, PT, R6, R13, RZ ;  /* 0x0000000d06077210 */ /* 0x002fc80007fde0ff */
[----:B------:R-:W-:Y:S01]  /*2b1e0*/  LEA.HI.X.SX32 R6, R6, R12, 0x1, P6 ;  /* 0x0000000c06067211 */ /* 0x000fe200030f0eff */
[----:B------:R1:W-:Y:S04]  /*2b1f0*/  STL [R1+0x9d8], R7 ;  /* 0x0009d80701007387 */ /* 0x0003e80000100800 */
[----:B------:R-:W2:Y:S01]  /*2b200*/  LDL.LU R0, [R1+0x400] ;  /* 0x0004000001007983 */ /* 0x000ea20000300800 */
[----:B-1----:R-:W-:-:S03]  /*2b210*/  @P0 LOP3.LUT R7, R7, R6, RZ, 0x3c, !PT ;  /* 0x0000000607070212 */ /* 0x002fc600078e3cff */
[----:B------:R1:W-:Y:S02]  /*2b220*/  STL [R1+0x9d4], R6 ;  /* 0x0009d40601007387 */ /* 0x0003e40000100800 */
[----:B-1----:R-:W-:-:S04]  /*2b230*/  @P0 LOP3.LUT R6, R7, R6, RZ, 0x3c, !PT ;  /* 0x0000000607060212 */ /* 0x002fc800078e3cff */
[----:B------:R-:W-:-:S05]  /*2b240*/  @P0 LOP3.LUT R7, R7, R6, RZ, 0x3c, !PT ;  /* 0x0000000607070212 */ /* 0x000fca00078e3cff */
[----:B------:R1:W2:Y:S01]  /*2b250*/  @P0 LDG.E.U8 R9, desc[UR20][R6.64] ;  /* 0x0000001406090981 */ /* 0x0002a2000c1e1100 */
[----:B------:R-:W-:Y:S01]  /*2b260*/  @!P3 IMAD.IADD R73, R73, 0x1, -R15 ;  /* 0x000000014949b824 */ /* 0x000fe200078e0a0f */
[----:B------:R-:W-:-:S13]  /*2b270*/  ISETP.GT.U32.AND P3, PT, R15, R77, PT ;  /* 0x0000004d0f00720c */ /* 0x000fda0003f64070 */
[----:B------:R-:W-:Y:S01]  /*2b280*/  @!P3 IMAD.IADD R77, R77, 0x1, -R15 ;  /* 0x000000014d4db824 */ /* 0x000fe200078e0a0f */
[----:B------:R-:W-:Y:S01]  /*2b290*/  ISETP.GE.AND P3, PT, R64, RZ, PT ;  /* 0x000000ff4000720c */ /* 0x000fe20003f66270 */
[----:B------:R-:W-:Y:S01]  /*2b2a0*/  @!P4 IMAD.MOV R4, RZ, RZ, -R4 ;  /* 0x000000ffff04c224 */ /* 0x000fe200078e0a04 */
[----:B------:R-:W2:Y:S01]  /*2b2b0*/  LDL R64, [R1+0x258c] ;  /* 0x00258c0001407983 */ /* 0x000ea20000100800 */
[----:B------:R-:W-:Y:S01]  /*2b2c0*/  @!P5 IMAD.MOV R5, RZ, RZ, -R5 ;  /* 0x000000ffff05d224 */ /* 0x000fe200078e0a05 */
[----:B---3--:R-:W-:Y:S02]  /*2b2d0*/  ISETP.GE.AND P5, PT, R70, RZ, PT ;  /* 0x000000ff4600720c */ /* 0x008fe40003fa6270 */
[----:B------:R-:W3:Y:S07]  /*2b2e0*/  LDL R70, [R1+0x2590] ;  /* 0x0025900001467983 */ /* 0x000eee0000100800 */
[----:B------:R-:W-:Y:S01]  /*2b2f0*/  @!P3 IMAD.MOV R3, RZ, RZ, -R3 ;  /* 0x000000ffff03b224 */ /* 0x000fe200078e0a03 */
[----:B------:R-:W-:-:S04]  /*2b300*/  ISETP.GT.U32.AND P3, PT, R15, R78, PT ;  /* 0x0000004e0f00720c */ /* 0x000fc80003f64070 */
[C---:B-1----:R-:W-:Y:S02]  /*2b310*/  SEL R6, R14.reuse, R3, !P1 ;  /* 0x000000030e067207 */ /* 0x042fe40004800000 */
[----:B------:R-:W-:Y:S01]  /*2b320*/  SEL R3, R14, R4, !P1 ;  /* 0x000000040e037207 */ /* 0x000fe20004800000 */
[----:B------:R-:W-:Y:S02]  /*2b330*/  IMAD.MOV.U32 R4, RZ, RZ, R76 ;  /* 0x000000ffff047224 */ /* 0x000fe400078e004c */
[----:B------:R-:W-:Y:S01]  /*2b340*/  IMAD R6, R6, UR5, RZ ;  /* 0x0000000506067c24 */ /* 0x000fe2000f8e02ff */
[----:B------:R-:W3:Y:S01]  /*2b350*/  LDL R76, [R1+0x2594] ;  /* 0x00259400014c7983 */ /* 0x000ee20000100800 */
[----:B0-----:R-:W-:Y:S01]  /*2b360*/  IMAD R3, R3, UR6, RZ ;  /* 0x0000000603037c24 */ /* 0x001fe2000f8e02ff */
[----:B----4-:R-:W-:Y:S01]  /*2b370*/  PRMT R71, RZ, 0x7610, R71 ;  /* 0x00007610ff477816 */ /* 0x010fe20000000047 */
[----:B------:R-:W-:Y:S01]  /*2b380*/  @!P3 IMAD.IADD R78, R78, 0x1, -R15 ;  /* 0x000000014e4eb824 */ /* 0x000fe200078e0a0f */
[----:B------:R-:W-:Y:S01]  /*2b390*/  PRMT R8, RZ, 0x7610, R8 ;  /* 0x00007610ff087816 */ /* 0x000fe20000000008 */
[----:B------:R-:W-:Y:S01]  /*2b3a0*/  @!P5 IMAD.MOV R4, RZ, RZ, -R4 ;  /* 0x000000ffff04d224 */ /* 0x000fe200078e0a04 */
[----:B------:R-:W-:Y:S01]  /*2b3b0*/  SHF.R.S32.HI R7, RZ, 0x1f, R3 ;  /* 0x0000001fff077819 */ /* 0x000fe20000011403 */
[----:B------:R-:W0:Y:S01]  /*2b3c0*/  LDCU UR5, c[0x0][0x3b0] ;  /* 0x00007600ff0577ac */ /* 0x000e220008000800 */
[----:B------:R-:W-:-:S02]  /*2b3d0*/  IADD3 R3, P5, PT, R3, R13, RZ ;  /* 0x0000000d03037210 */ /* 0x000fc40007fbe0ff */
[----:B------:R-:W-:Y:S01]  /*2b3e0*/  ISETP.GT.U32.AND P4, PT, R15, R16, PT ;  /* 0x000000100f00720c */ /* 0x000fe20003f84070 */
[----:B------:R-:W1:Y:S02]  /*2b3f0*/  LDCU UR6, c[0x0][0x3b0] ;  /* 0x00007600ff0677ac */ /* 0x000e640008000800 */
[----:B------:R-:W-:Y:S01]  /*2b400*/  IMAD.X R7, R7, 0x1, R12, P5 ;  /* 0x0000000107077824 */ /* 0x000fe200028e060c */
[----:B--2---:R2:W-:Y:S02]  /*2b410*/  STL [R1+0x388], R9 ;  /* 0x0003880901007387 */ /* 0x0045e40000100800 */
[----:B--2---:R-:W-:-:S04]  /*2b420*/  IADD3 R9, P3, PT, R6, R13, RZ ;  /* 0x0000000d06097210 */ /* 0x004fc80007f7e0ff */
[----:B------:R-:W-:Y:S01]  /*2b430*/  LEA.HI.X.SX32 R47, R6, R12, 0x1, P3 ;  /* 0x0000000c062f7211 */ /* 0x000fe200018f0eff */
[----:B------:R-:W-:Y:S01]  /*2b440*/  @P0 IMAD.MOV.U32 R6, RZ, RZ, R3 ;  /* 0x000000ffff060224 */ /* 0x000fe200078e0003 */
[----:B------:R-:W-:Y:S04]  /*2b450*/  STL [R1+0x9d0], R9 ;  /* 0x0009d00901007387 */ /* 0x000fe80000100800 */
[----:B------:R-:W-:Y:S04]  /*2b460*/  STL [R1+0x1590], R3 ;  /* 0x0015900301007387 */ /* 0x000fe80000100800 */
[----:B------:R-:W-:Y:S04]  /*2b470*/  STL [R1+0x9cc], R47 ;  /* 0x0009cc2f01007387 */ /* 0x000fe80000100800 */
[----:B------:R2:W4:Y:S04]  /*2b480*/  @P0 LDG.E.U8 R71, desc[UR20][R6.64] ;  /* 0x0000001406470981 */ /* 0x000528000c1e1100 */
[----:B------:R0:W-:Y:S01]  /*2b490*/  STL [R1+0x158c], R7 ;  /* 0x00158c0701007387 */ /* 0x0001e20000100800 */
[----:B--2---:R-:W-:-:S02]  /*2b4a0*/  @P0 IMAD.MOV.U32 R6, RZ, RZ, R9 ;  /* 0x000000ffff060224 */ /* 0x004fc400078e0009 */
[----:B0-----:R-:W-:-:S05]  /*2b4b0*/  @P0 IMAD.MOV.U32 R7, RZ, RZ, R47 ;  /* 0x000000ffff070224 */ /* 0x001fca00078e002f */
[----:B------:R0:W2:Y:S01]  /*2b4c0*/  @P0 LDG.E.U8 R8, desc[UR20][R6.64] ;  /* 0x0000001406080981 */ /* 0x0000a2000c1e1100 */
[----:B------:R-:W-:Y:S01]  /*2b4d0*/  ISETP.GT.U32.AND P6, PT, R15, R2, PT ;  /* 0x000000020f00720c */ /* 0x000fe20003fc4070 */
[----:B------:R-:W-:-:S05]  /*2b4e0*/  @!P4 IMAD.IADD R16, R16, 0x1, -R15 ;  /* 0x000000011010c824 */ /* 0x000fca00078e0a0f */
[C---:B------:R-:W-:Y:S02]  /*2b4f0*/  ISETP.GT.U32.AND P4, PT, R15.reuse, R16, PT ;  /* 0x000000100f00720c */ /* 0x040fe40003f84070 */
[C---:B------:R-:W-:Y:S02]  /*2b500*/  ISETP.GT.U32.AND P3, PT, R15.reuse, R69, PT ;  /* 0x000000450f00720c */ /* 0x040fe40003f64070 */
[----:B------:R-:W-:-:S03]  /*2b510*/  ISETP.GT.U32.AND P5, PT, R15, R68, PT ;  /* 0x000000440f00720c */ /* 0x000fc60003fa4070 */
[----:B------:R-:W-:Y:S01]  /*2b520*/  @!P6 IMAD.IADD R2, R2, 0x1, -R15 ;  /* 0x000000010202e824 */ /* 0x000fe200078e0a0f */
[----:B------:R-:W-:-:S05]  /*2b530*/  ISETP.GT.U32.AND P6, PT, R15, R75, PT ;  /* 0x0000004b0f00720c */ /* 0x000fca0003fc4070 */
[--C-:B------:R-:W-:Y:S01]  /*2b540*/  @!P4 IMAD.IADD R16, R16, 0x1, -R15.reuse ;  /* 0x000000011010c824 */ /* 0x100fe200078e0a0f */
[----:B------:R-:W-:Y:S02]  /*2b550*/  ISETP.GT.U32.AND P4, PT, R15, R0, PT ;  /* 0x000000000f00720c */ /* 0x000fe40003f84070 */
[----:B------:R-:W-:Y:S01]  /*2b560*/  SEL R5, R14, R5, !P1 ;  /* 0x000000050e057207 */ /* 0x000fe20004800000 */
[----:B------:R-:W-:Y:S01]  /*2b570*/  @!P3 IMAD.IADD R69, R69, 0x1, -R15 ;  /* 0x000000014545b824 */ /* 0x000fe200078e0a0f */
[----:B---3--:R-:W-:Y:S01]  /*2b580*/  ISETP.GE.AND P3, PT, R76, RZ, PT ;  /* 0x000000ff4c00720c */ /* 0x008fe20003f66270 */
[----:B------:R-:W-:Y:S02]  /*2b590*/  IMAD.MOV.U32 R3, RZ, RZ, R93 ;  /* 0x000000ffff037224 */ /* 0x000fe400078e005d */
[--C-:B------:R-:W-:Y:S01]  /*2b5a0*/  @!P6 IMAD.IADD R75, R75, 0x1, -R15.reuse ;  /* 0x000000014b4be824 */ /* 0x100fe200078e0a0f */
[----:B------:R-:W-:Y:S01]  /*2b5b0*/  ISETP.GE.AND P6, PT, R64, RZ, PT ;  /* 0x000000ff4000720c */ /* 0x000fe20003fc6270 */
[----:B------:R-:W-:Y:S01]  /*2b5c0*/  @!P5 IMAD.IADD R68, R68, 0x1, -R15 ;  /* 0x000000014444d824 */ /* 0x000fe200078e0a0f */
[----:B------:R-:W-:Y:S01]  /*2b5d0*/  ISETP.GE.AND P5, PT, R70, RZ, PT ;  /* 0x000000ff4600720c */ /* 0x000fe20003fa6270 */
[----:B0-----:R-:W-:Y:S01]  /*2b5e0*/  IMAD R7, R5, UR5, RZ ;  /* 0x0000000505077c24 */ /* 0x001fe2000f8e02ff */
[----:B------:R-:W-:Y:S01]  /*2b5f0*/  PRMT R53, RZ, 0x7610, R53 ;  /* 0x00007610ff357816 */ /* 0x000fe20000000035 */
[----:B------:R-:W-:Y:S01]  /*2b600*/  IMAD.MOV.U32 R5, RZ, RZ, R77 ;  /* 0x000000ffff057224 */ /* 0x000fe200078e004d */
[----:B------:R-:W-:Y:S01]  /*2b610*/  SEL R4, R14, R4, !P1 ;  /* 0x000000040e047207 */ /* 0x000fe20004800000 */
[----:B------:R-:W-:Y:S01]  /*2b620*/  @!P4 IMAD.IADD R0, R0, 0x1, -R15 ;  /* 0x000000010000c824 */ /* 0x000fe200078e0a0f */
[----:B------:R-:W-:Y:S01]  /*2b630*/  PRMT R45, RZ, 0x7610, R45 ;  /* 0x00007610ff2d7816 */ /* 0x000fe2000000002d */
[----:B----4-:R0:W-:Y:S04]  /*2b640*/  STL [R1+0x344], R71 ;  /* 0x0003444701007387 */ /* 0x0101e80000100800 */
[----:B------:R-:W-:Y:S01]  /*2b650*/  @!P6 IMAD.MOV R3, RZ, RZ, -R3 ;  /* 0x000000ffff03e224 */ /* 0x000fe200078e0a03 */
[----:B------:R-:W-:Y:S01]  /*2b660*/  PRMT R46, RZ, 0x7610, R46 ;  /* 0x00007610ff2e7816 */ /* 0x000fe2000000002e */
[----:B------:R-:W-:Y:S01]  /*2b670*/  IMAD.MOV.U32 R6, RZ, RZ, R73 ;  /* 0x000000ffff067224 */ /* 0x000fe200078e0049 */
[----:B------:R-:W3:Y:S01]  /*2b680*/  LDCU UR5, c[0x0][0x3b0] ;  /* 0x00007600ff0577ac */ /* 0x000ee20008000800 */
[----:B0-----:R-:W4:Y:S04]  /*2b690*/  LDL.LU R71, [R1+0x2790] ;  /* 0x0027900001477983 */ /* 0x001f280000300800 */
[----:B------:R-:W3:Y:S04]  /*2b6a0*/  LDL.LU R93, [R1+0x3fc] ;  /* 0x0003fc00015d7983 */ /* 0x000ee80000300800 */
[----:B------:R-:W3:Y:S04]  /*2b6b0*/  LDL.LU R76, [R1+0x40c] ;  /* 0x00040c00014c7983 */ /* 0x000ee80000300800 */
[----:B------:R-:W3:Y:S04]  /*2b6c0*/  LDL R64, [R1+0x2570] ;  /* 0x0025700001407983 */ /* 0x000ee80000100800 */
[----:B------:R-:W3:Y:S04]  /*2b6d0*/  LDL R70, [R1+0x2574] ;  /* 0x0025740001467983 */ /* 0x000ee80000100800 */
[----:B------:R-:W3:Y:S04]  /*2b6e0*/  LDL.LU R77, [R1+0x408] ;  /* 0x00040800014d7983 */ /* 0x000ee80000300800 */
[----:B------:R-:W3:Y:S04]  /*2b6f0*/  LDL.LU R47, [R1+0x410] ;  /* 0x00041000012f7983 */ /* 0x000ee80000300800 */
[----:B--2---:R0:W-:Y:S02]  /*2b700*/  STL [R1+0x380], R8 ;  /* 0x0003800801007387 */ /* 0x0041e40000100800 */
[----:B0-----:R-:W-:-:S04]  /*2b710*/  IADD3 R8, P4, PT, R7, R13, RZ ;  /* 0x0000000d07087210 */ /* 0x001fc80007f9e0ff */
[----:B------:R-:W-:-:S05]  /*2b720*/  LEA.HI.X.SX32 R9, R7, R12, 0x1, P4 ;  /* 0x0000000c07097211 */ /* 0x000fca00020f0eff */
[----:B------:R0:W2:Y:S01]  /*2b730*/  @P0 LDG.E.U8 R53, desc[UR20][R8.64] ;  /* 0x0000001408350981 */ /* 0x0000a2000c1e1100 */
[C---:B------:R-:W-:Y:S01]  /*2b740*/  ISETP.GT.U32.AND P6, PT, R15.reuse, R75, PT ;  /* 0x0000004b0f00720c */ /* 0x040fe20003fc4070 */
[----:B------:R-:W-:Y:S01]  /*2b750*/  @!P5 IMAD.MOV R6, RZ, RZ, -R6 ;  /* 0x000000ffff06d224 */ /* 0x000fe200078e0a06 */
[----:B------:R-:W-:Y:S01]  /*2b760*/  ISETP.GT.U32.AND P5, PT, R15, R68, PT ;  /* 0x000000440f00720c */ /* 0x000fe20003fa4070 */
[----:B------:R-:W-:Y:S01]  /*2b770*/  IMAD R4, R4, UR13, RZ ;  /* 0x0000000d04047c24 */ /* 0x000fe2000f8e02ff */
[----:B------:R-:W-:Y:S01]  /*2b780*/  SEL R3, R14, R3, !P1 ;  /* 0x000000030e037207 */ /* 0x000fe20004800000 */
[----:B------:R-:W-:Y:S08]  /*2b790*/  STL [R1+0x9c8], R8 ;  /* 0x0009c80801007387 */ /* 0x000ff00000100800 */
[--C-:B------:R-:W-:Y:S01]  /*2b7a0*/  @!P6 IMAD.IADD R75, R75, 0x1, -R15.reuse ;  /* 0x000000014b4be824 */ /* 0x100fe200078e0a0f */
[----:B------:R0:W-:Y:S01]  /*2b7b0*/  STL [R1+0x9c4], R9 ;  /* 0x0009c40901007387 */ /* 0x0001e20000100800 */
[----:B------:R-:W-:Y:S01]  /*2b7c0*/  SHF.R.S32.HI R7, RZ, 0x1f, R4 ;  /* 0x0000001fff077819 */ /* 0x000fe20000011404 */
[----:B-1----:R-:W-:Y:S01]  /*2b7d0*/  IMAD R3, R3, UR6, RZ ;  /* 0x0000000603037c24 */ /* 0x002fe2000f8e02ff */
[----:B------:R-:W-:Y:S01]  /*2b7e0*/  ISETP.GT.U32.AND P4, PT, R15, R69, PT ;  /* 0x000000450f00720c */ /* 0x000fe20003f84070 */
[----:B------:R-:W3:Y:S01]  /*2b7f0*/  LDL R73, [R1+0x2578] ;  /* 0x0025780001497983 */ /* 0x000ee20000100800 */
[----:B------:R-:W-:-:S02]  /*2b800*/  @!P5 IMAD.IADD R68, R68, 0x1, -R15 ;  /* 0x000000014444d824 */ /* 0x000fc400078e0a0f */
[----:B------:R-:W-:Y:S01]  /*2b810*/  @!P3 IMAD.MOV R5, RZ, RZ, -R5 ;  /* 0x000000ffff05b224 */ /* 0x000fe200078e0a05 */
[----:B------:R-:W-:Y:S01]  /*2b820*/  SEL R6, R14, R6, !P1 ;  /* 0x000000060e067207 */ /* 0x000fe20004800000 */
[----:B------:R-:W1:Y:S01]  /*2b830*/  LDCU UR13, c[0x0][0x3b0] ;  /* 0x00007600ff0d77ac */ /* 0x000e620008000800 */
[----:B0-----:R-:W-:-:S05]  /*2b840*/  IADD3 R9, P6, PT, R4, R13, RZ ;  /* 0x0000000d04097210 */ /* 0x001fca0007fde0ff */
[----:B------:R-:W-:Y:S01]  /*2b850*/  IMAD.X R8, R7, 0x1, R12, P6 ;  /* 0x0000000107087824 */ /* 0x000fe200030e060c */
[----:B--2---:R0:W-:Y:S04]  /*2b860*/  STL [R1+0x37c], R53 ;  /* 0x00037c3501007387 */ /* 0x0041e80000100800 */
[----:B------:R2:W-:Y:S01]  /*2b870*/  STL [R1+0x1598], R9 ;  /* 0x0015980901007387 */ /* 0x0005e20000100800 */
[----:B0-----:R-:W-:Y:S02]  /*2b880*/  IADD3 R53, P5, PT, R3, R13, RZ ;  /* 0x0000000d03357210 */ /* 0x001fe40007fbe0ff */
[----:B--2---:R-:W-:-:S03]  /*2b890*/  @P0 LOP3.LUT R9, R9, R8, RZ, 0x3c, !PT ;  /* 0x0000000809090212 */ /* 0x004fc600078e3cff */
[----:B------:R-:W-:Y:S04]  /*2b8a0*/  STL [R1+0x9c0], R53 ;  /* 0x0009c03501007387 */ /* 0x000fe80000100800 */
[----:B------:R0:W-:Y:S02]  /*2b8b0*/  STL [R1+0x1594], R8 ;  /* 0x0015940801007387 */ /* 0x0001e40000100800 */
[----:B0-----:R-:W-:-:S04]  /*2b8c0*/  @P0 LOP3.LUT R8, R9, R8, RZ, 0x3c, !PT ;  /* 0x0000000809080212 */ /* 0x001fc800078e3cff */
[----:B------:R-:W-:-:S05]  /*2b8d0*/  @P0 LOP3.LUT R9, R9, R8, RZ, 0x3c, !PT ;  /* 0x0000000809090212 */ /* 0x000fca00078e3cff */
[----:B------:R0:W2:Y:S01]  /*2b8e0*/  @P0 LDG.E.U8 R45, desc[UR20][R8.64] ;  /* 0x00000014082d0981 */ /* 0x0000a2000c1e1100 */
[----:B------:R-:W-:Y:S01]  /*2b8f0*/  LEA.HI.X.SX32 R4, R3, R12, 0x1, P5 ;  /* 0x0000000c03047211 */ /* 0x000fe200028f0eff */
[----:B0-----:R-:W-:-:S04]  /*2b900*/  @P0 IMAD.MOV.U32 R8, RZ, RZ, R53 ;  /* 0x000000ffff080224 */ /* 0x001fc800078e0035 */
[----:B------:R-:W-:-:S05]  /*2b910*/  @P0 IMAD.MOV.U32 R9, RZ, RZ, R4 ;  /* 0x000000ffff090224 */ /* 0x000fca00078e0004 */
[----:B------:R-:W4:Y:S04]  /*2b920*/  @P0 LDG.E.U8 R46, desc[UR20][R8.64] ;  /* 0x00000014082e0981 */ /* 0x000f28000c1e1100 */
[----:B------:R-:W-:Y:S01]  /*2b930*/  STL [R1+0x9bc], R4 ;  /* 0x0009bc0401007387 */ /* 0x000fe20000100800 */
[C---:B------:R-:W-:Y:S02]  /*2b940*/  ISETP.GT.U32.AND P3, PT, R15.reuse, R0, PT ;  /* 0x000000000f00720c */ /* 0x040fe40003f64070 */
[----:B---3--:R-:W-:Y:S01]  /*2b950*/  ISETP.GT.U32.AND P6, PT, R15, R76, PT ;  /* 0x0000004c0f00720c */ /* 0x008fe20003fc4070 */
[--C-:B------:R-:W-:Y:S01]  /*2b960*/  @!P4 IMAD.IADD R69, R69, 0x1, -R15.reuse ;  /* 0x000000014545c824 */ /* 0x100fe200078e0a0f */
[C---:B------:R-:W-:Y:S02]  /*2b970*/  ISETP.GT.U32.AND P4, PT, R15.reuse, R93, PT ;  /* 0x0000005d0f00720c */ /* 0x040fe40003f84070 */
[C---:B------:R-:W-:Y:S01]  /*2b980*/  ISETP.GT.U32.AND P5, PT, R15.reuse, R77, PT ;  /* 0x0000004d0f00720c */ /* 0x040fe20003fa4070 */
[----:B--2---:R0:W-:Y:S04]  /*2b990*/  STL [R1+0x378], R45 ;  /* 0x0003782d01007387 */ /* 0x0041e80000100800 */
[----:B0-----:R-:W2:Y:S02]  /*2b9a0*/  LDL.LU R45, [R1+0x278c] ;  /* 0x00278c00012d7983 */ /* 0x001ea40000300800 */
[--C-:B------:R-:W-:Y:S01]  /*2b9b0*/  @!P3 IMAD.IADD R0, R0, 0x1, -R15.reuse ;  /* 0x000000010000b824 */ /* 0x100fe200078e0a0f */
[----:B------:R-:W-:Y:S01]  /*2b9c0*/  ISETP.GT.U32.AND P3, PT, R15, R47, PT ;  /* 0x0000002f0f00720c */ /* 0x000fe20003f64070 */
[----:B------:R-:W-:Y:S01]  /*2b9d0*/  @!P6 IMAD.IADD R76, R76, 0x1, -R15 ;  /* 0x000000014c4ce824 */ /* 0x000fe200078e0a0f */
[----:B------:R-:W-:-:S02]  /*2b9e0*/  ISETP.GE.AND P6, PT, R70, RZ, PT ;  /* 0x000000ff4600720c */ /* 0x000fc40003fc6270 */
[----:B------:R-:W-:Y:S01]  /*2b9f0*/  SEL R5, R14, R5, !P1 ;  /* 0x000000050e057207 */ /* 0x000fe20004800000 */
[----:B------:R-:W-:Y:S01]  /*2ba00*/  IMAD R6, R6, UR6, RZ ;  /* 0x0000000606067c24 */ /* 0x000fe2000f8e02ff */
[----:B------:R-:W3:Y:S01]  /*2ba10*/  LDL.LU R53, [R1+0x414] ;  /* 0x0004140001357983 */ /* 0x000ee20000300800 */
[--C-:B------:R-:W-:Y:S01]  /*2ba20*/  @!P4 IMAD.IADD R93, R93, 0x1, -R15.reuse ;  /* 0x000000015d5dc824 */ /* 0x100fe200078e0a0f */
[----:B------:R-:W-:Y:S01]  /*2ba30*/  ISETP.GE.AND P4, PT, R64, RZ, PT ;  /* 0x000000ff4000720c */ /* 0x000fe20003f86270 */
[----:B------:R-:W-:Y:S01]  /*2ba40*/  @!P5 IMAD.IADD R77, R77, 0x1, -R15 ;  /* 0x000000014d4dd824 */ /* 0x000fe200078e0a0f */
[----:B------:R-:W-:Y:S01]  /*2ba50*/  ISETP.GE.AND P5, PT, R73, RZ, PT ;  /* 0x000000ff4900720c */ /* 0x000fe20003fa6270 */
[----:B------:R-:W-:Y:S01]  /*2ba60*/  IMAD.MOV.U32 R3, RZ, RZ, R2 ;  /* 0x000000ffff037224 */ /* 0x000fe200078e0002 */
[----:B------:R-:W3:Y:S01]  /*2ba70*/  LDL R73, [R1+0x257c] ;  /* 0x00257c0001497983 */ /* 0x000ee20000100800 */
[----:B------:R-:W-:Y:S01]  /*2ba80*/  IMAD R5, R5, UR5, RZ ;  /* 0x0000000505057c24 */ /* 0x000fe2000f8e02ff */
[----:B----4-:R-:W-:Y:S01]  /*2ba90*/  PRMT R71, RZ, 0x7610, R71 ;  /* 0x00007610ff477816 */ /* 0x010fe20000000047 */
[----:B------:R-:W-:Y:S01]  /*2baa0*/  @!P3 IMAD.IADD R47, R47, 0x1, -R15 ;  /* 0x000000012f2fb824 */ /* 0x000fe200078e0a0f */
[----:B------:R-:W-:Y:S01]  /*2bab0*/  IADD3 R64, P3, PT, R6, R13, RZ ;  /* 0x0000000d06407210 */ /* 0x000fe20007f7e0ff */
[----:B------:R-:W-:Y:S01]  /*2bac0*/  IMAD.MOV.U32 R4, RZ, RZ, R78 ;  /* 0x000000ffff047224 */ /* 0x000fe200078e004e */
[----:B------:R-:W0:Y:S01]  /*2bad0*/  LDCU UR5, c[0x0][0x3b0] ;  /* 0x00007600ff0577ac */ /* 0x000e220008000800 */
[----:B------:R-:W4:Y:S01]  /*2bae0*/  LDL.LU R78, [R1+0x420] ;  /* 0x00042000014e7983 */ /* 0x000f220000300800 */
[----:B------:R-:W-:Y:S01]  /*2baf0*/  @!P6 IMAD.MOV R3, RZ, RZ, -R3 ;  /* 0x000000ffff03e224 */ /* 0x000fe200078e0a03 */
[----:B------:R-:W-:-:S02]  /*2bb00*/  SHF.R.S32.HI R7, RZ, 0x1f, R5 ;  /* 0x0000001fff077819 */ /* 0x000fc40000011405 */
[----:B------:R1:W-:Y:S01]  /*2bb10*/  STL [R1+0x374], R46 ;  /* 0x0003742e01007387 */ /* 0x0003e20000100800 */
[----:B------:R-:W-:-:S03]  /*2bb20*/  LEA.HI.X.SX32 R6, R6, R12, 0x1, P3 ;  /* 0x0000000c06067211 */ /* 0x000fc600018f0eff */
[----:B------:R-:W-:Y:S01]  /*2bb30*/  STL [R1+0x9b8], R64 ;  /* 0x0009b84001007387 */ /* 0x000fe20000100800 */
[----:B-1----:R-:W-:-:S05]  /*2bb40*/  IADD3 R46, P6, PT, R5, R13, RZ ;  /* 0x0000000d052e7210 */ /* 0x002fca0007fde0ff */
[----:B------:R-:W-:Y:S01]  /*2bb50*/  STL [R1+0x15a0], R46 ;  /* 0x0015a02e01007387 */ /* 0x000fe20000100800 */
[----:B------:R-:W-:Y:S02]  /*2bb60*/  IMAD.X R70, R7, 0x1, R12, P6 ;  /* 0x0000000107467824 */ /* 0x000fe400030e060c */
[----:B------:R-:W-:Y:S01]  /*2bb70*/  @P0 IMAD.MOV.U32 R7, RZ, RZ, R6 ;  /* 0x000000ffff070224 */ /* 0x000fe200078e0006 */
[----:B------:R1:W-:Y:S01]  /*2bb80*/  STL [R1+0x9b4], R6 ;  /* 0x0009b40601007387 */ /* 0x0003e20000100800 */
[----:B------:R-:W-:-:S03]  /*2bb90*/  IMAD.MOV.U32 R5, RZ, RZ, R16 ;  /* 0x000000ffff057224 */ /* 0x000fc600078e0010 */
[----:B------:R-:W4:Y:S04]  /*2bba0*/  LDL.LU R2, [R1+0x41c] ;  /* 0x00041c0001027983 */ /* 0x000f280000300800 */
[----:B------:R-:W4:Y:S01]  /*2bbb0*/  LDL.LU R16, [R1+0x424] ;  /* 0x0004240001107983 */ /* 0x000f220000300800 */
[----:B-1----:R-:W-:-:S03]  /*2bbc0*/  @P0 IMAD.MOV.U32 R6, RZ, RZ, R64 ;  /* 0x000000ffff060224 */ /* 0x002fc600078e0040 */
[----:B------:R-:W4:Y:S04]  /*2bbd0*/  LDL.LU R64, [R1+0x2788] ;  /* 0x0027880001407983 */ /* 0x000f280000300800 */
[----:B------:R1:W4:Y:S02]  /*2bbe0*/  @P0 LDG.E.U8 R71, desc[UR20][R6.64] ;  /* 0x0000001406470981 */ /* 0x000324000c1e1100 */
[----:B-1----:R-:W-:Y:S02]  /*2bbf0*/  @P0 IMAD.MOV.U32 R6, RZ, RZ, R46 ;  /* 0x000000ffff060224 */ /* 0x002fe400078e002e */
[----:B------:R-:W-:Y:S01]  /*2bc00*/  @P0 IMAD.MOV.U32 R7, RZ, RZ, R70 ;  /* 0x000000ffff070224 */ /* 0x000fe200078e0046 */
[----:B--2---:R-:W-:-:S06]  /*2bc10*/  PRMT R45, RZ, 0x7610, R45 ;  /* 0x00007610ff2d7816 */ /* 0x004fcc000000002d */
[----:B------:R1:W2:Y:S01]  /*2bc20*/  @P0 LDG.E.U8 R45, desc[UR20][R6.64] ;  /* 0x00000014062d0981 */ /* 0x0002a2000c1e1100 */
[C---:B------:R-:W-:Y:S01]  /*2bc30*/  ISETP.GT.U32.AND P3, PT, R15.reuse, R93, PT ;  /* 0x0000005d0f00720c */ /* 0x040fe20003f64070 */
[----:B------:R-:W-:Y:S01]  /*2bc40*/  @!P4 IMAD.MOV R4, RZ, RZ, -R4 ;  /* 0x000000ffff04c224 */ /* 0x000fe200078e0a04 */
[C---:B------:R-:W-:Y:S02]  /*2bc50*/  ISETP.GT.U32.AND P6, PT, R15.reuse, R47, PT ;  /* 0x0000002f0f00720c */ /* 0x040fe40003fc4070 */
[----:B------:R-:W-:Y:S02]  /*2bc60*/  ISETP.GT.U32.AND P4, PT, R15, R76, PT ;  /* 0x0000004c0f00720c */ /* 0x000fe40003f84070 */
[C---:B------:R-:W-:Y:S02]  /*2bc70*/  SEL R4, R14.reuse, R4, !P1 ;  /* 0x000000040e047207 */ /* 0x040fe40004800000 */
[----:B------:R-:W-:-:S05]  /*2bc80*/  SEL R3, R14, R3, !P1 ;  /* 0x000000030e037207 */ /* 0x000fca0004800000 */
[--C-:B------:R-:W-:Y:S01]  /*2bc90*/  @!P3 IMAD.IADD R93, R93, 0x1, -R15.reuse ;  /* 0x000000015d5db824 */ /* 0x100fe200078e0a0f */
[----:B---3--:R-:W-:Y:S01]  /*2bca0*/  ISETP.GT.U32.AND P3, PT, R15, R53, PT ;  /* 0x000000350f00720c */ /* 0x008fe20003f64070 */
[----:B------:R-:W-:Y:S02]  /*2bcb0*/  IMAD R4, R4, UR6, RZ ;  /* 0x0000000604047c24 */ /* 0x000fe4000f8e02ff */
[--C-:B------:R-:W-:Y:S02]  /*2bcc0*/  @!P6 IMAD.IADD R47, R47, 0x1, -R15.reuse ;  /* 0x000000012f2fe824 */ /* 0x100fe400078e0a0f */
[----:B-1----:R-:W-:Y:S01]  /*2bcd0*/  IMAD R6, R3, UR6, RZ ;  /* 0x0000000603067c24 */ /* 0x002fe2000f8e02ff */
[----:B------:R-:W-:Y:S01]  /*2bce0*/  IADD3 R7, P6, PT, R4, R13, RZ ;  /* 0x0000000d04077210 */ /* 0x000fe20007fde0ff */
[----:B------:R-:W-:Y:S01]  /*2bcf0*/  @!P4 IMAD.IADD R76, R76, 0x1, -R15 ;  /* 0x000000014c4cc824 */ /* 0x000fe200078e0a0f */
[----:B------:R-:W-:Y:S01]  /*2bd00*/  ISETP.GE.AND P4, PT, R73, RZ, PT ;  /* 0x000000ff4900720c */ /* 0x000fe20003f86270 */
[----:B------:R-:W-:-:S04]  /*2bd10*/  IMAD.MOV.U32 R3, RZ, RZ, R75 ;  /* 0x000000ffff037224 */ /* 0x000fc800078e004b */
[----:B------:R-:W-:Y:S01]  /*2bd20*/  @!P3 IMAD.IADD R53, R53, 0x1, -R15 ;  /* 0x000000013535b824 */ /* 0x000fe200078e0a0f */
[----:B------:R-:W-:-:S04]  /*2bd30*/  IADD3 R73, P3, PT, R6, R13, RZ ;  /* 0x0000000d06497210 */ /* 0x000fc80007f7e0ff */
[----:B------:R-:W-:Y:S01]  /*2bd40*/  LEA.HI.X.SX32 R75, R6, R12, 0x1, P3 ;  /* 0x0000000c064b7211 */ /* 0x000fe200018f0eff */
[----:B------:R-:W-:Y:S01]  /*2bd50*/  @P0 IMAD.MOV.U32 R6, RZ, RZ, R7 ;  /* 0x000000ffff060224 */ /* 0x000fe200078e0007 */
[----:B----4-:R1:W-:Y:S04]  /*2bd60*/  STL [R1+0x370], R71 ;  /* 0x0003704701007387 */ /* 0x0103e80000100800 */
[----:B-1----:R-:W3:Y:S04]  /*2bd70*/  LDL.LU R71, [R1+0x2784] ;  /* 0x0027840001477983 */ /* 0x002ee80000300800 */
[----:B------:R1:W-:Y:S04]  /*2bd80*/  STL [R1+0x159c], R70 ;  /* 0x00159c4601007387 */ /* 0x0003e80000100800 */
[----:B------:R-:W4:Y:S04]  /*2bd90*/  LDL R46, [R1+0x255c] ;  /* 0x00255c00012e7983 */ /* 0x000f280000100800 */
[----:B-1----:R-:W4:Y:S04]  /*2bda0*/  LDL.LU R70, [R1+0x418] ;  /* 0x0004180001467983 */ /* 0x002f280000300800 */
[----:B------:R-:W-:Y:S01]  /*2bdb0*/  STL [R1+0x9b0], R7 ;  /* 0x0009b00701007387 */ /* 0x000fe20000100800 */
[----:B------:R-:W-:-:S03]  /*2bdc0*/  PRMT R64, RZ, 0x7610, R64 ;  /* 0x00007610ff407816 */ /* 0x000fc60000000040 */
[----:B--2---:R1:W-:Y:S02]  /*2bdd0*/  STL [R1+0x36c], R45 ;  /* 0x00036c2d01007387 */ /* 0x0043e40000100800 */
[----:B-1----:R-:W-:Y:S02]  /*2bde0*/  LEA.HI.X.SX32 R45, R4, R12, 0x1, P6 ;  /* 0x0000000c042d7211 */ /* 0x002fe400030f0eff */
[----:B------:R-:W2:Y:S03]  /*2bdf0*/  LDL R4, [R1+0x2580] ;  /* 0x0025800001047983 */ /* 0x000ea60000100800 */
[----:B------:R-:W-:-:S05]  /*2be00*/  @P0 IMAD.MOV.U32 R7, RZ, RZ, R45 ;  /* 0x000000ffff070224 */ /* 0x000fca00078e002d */
[----:B------:R1:W2:Y:S02]  /*2be10*/  @P0 LDG.E.U8 R64, desc[UR20][R6.64] ;  /* 0x0000001406400981 */ /* 0x0002a4000c1e1100 */
[----:B-1----:R-:W-:Y:S02]  /*2be20*/  @P0 IMAD.MOV.U32 R6, RZ, RZ, R73 ;  /* 0x000000ffff060224 */ /* 0x002fe400078e0049 */
[----:B------:R-:W-:Y:S01]  /*2be30*/  @P0 IMAD.MOV.U32 R7, RZ, RZ, R75 ;  /* 0x000000ffff070224 */ /* 0x000fe200078e004b */
[----:B------:R-:W-:Y:S04]  /*2be40*/  STL [R1+0x9a8], R73 ;  /* 0x0009a84901007387 */ /* 0x000fe80000100800 */
[----:B------:R1:W-:Y:S04]  /*2be50*/  STL [R1+0x9ac], R45 ;  /* 0x0009ac2d01007387 */ /* 0x0003e80000100800 */
[----:B-1----:R-:W4:Y:S01]  /*2be60*/  LDL.LU R45, [R1+0x2780] ;  /* 0x00278000012d7983 */ /* 0x002f220000300800 */
[----:B---3--:R-:W-:-:S06]  /*2be70*/  PRMT R71, RZ, 0x7610, R71 ;  /* 0x00007610ff477816 */ /* 0x008fcc0000000047 */
[----:B------:R1:W3:Y:S04]  /*2be80*/  @P0 LDG.E.U8 R71, desc[UR20][R6.64] ;  /* 0x0000001406470981 */ /* 0x0002e8000c1e1100 */
[----:B--2---:R2:W-:Y:S04]  /*2be90*/  STL [R1+0x368], R64 ;  /* 0x0003684001007387 */ /* 0x0045e80000100800 */
[----:B--2---:R-:W2:Y:S01]  /*2bea0*/  LDL.LU R64, [R1+0x277c] ;  /* 0x00277c0001407983 */ /* 0x004ea20000300800 */
[----:B------:R-:W-:Y:S01]  /*2beb0*/  @!P5 IMAD.MOV R5, RZ, RZ, -R5 ;  /* 0x000000ffff05d224 */ /* 0x000fe200078e0a05 */
[----:B------:R-:W-:-:S02]  /*2bec0*/  ISETP.GT.U32.AND P5, PT, R15, R77, PT ;  /* 0x0000004d0f00720c */ /* 0x000fc40003fa4070 */
[----:B------:R-:W-:Y:S02]  /*2bed0*/  ISETP.GT.U32.AND P6, PT, R15, R53, PT ;  /* 0x000000350f00720c */ /* 0x000fe40003fc4070 */
[----:B------:R-:W-:-:S09]  /*2bee0*/  SEL R5, R14, R5, !P1 ;  /* 0x000000050e057207 */ /* 0x000fd20004800000 */
[----:B------:R-:W-:Y:S01]  /*2bef0*/  @!P5 IMAD.IADD R77, R77, 0x1, -R15 ;  /* 0x000000014d4dd824 */ /* 0x000fe200078e0a0f */
[----:B------:R-:W-:Y:S01]  /*2bf00*/  ISETP.GT.U32.AND P5, PT, R15, R78, PT ;  /* 0x0000004e0f00720c */ /* 0x000fe20003fa4070 */
[----:B0-----:R-:W-:Y:S02]  /*2bf10*/  IMAD R5, R5, UR5, RZ ;  /* 0x0000000505057c24 */ /* 0x001fe4000f8e02ff */
[----:B------:R-:W-:Y:S01]  /*2bf20*/  @!P4 IMAD.MOV R3, RZ, RZ, -R3 ;  /* 0x000000ffff03c224 */ /* 0x000fe200078e0a03 */
[----:B------:R-:W-:Y:S01]  /*2bf30*/  ISETP.GT.U32.AND P4, PT, R15, R2, PT ;  /* 0x000000020f00720c */ /* 0x000fe20003f84070 */
[----:B------:R-:W-:Y:S01]  /*2bf40*/  @!P6 IMAD.IADD R53, R53, 0x1, -R15 ;  /* 0x000000013535e824 */ /* 0x000fe200078e0a0f */
[----:B-1----:R-:W-:Y:S01]  /*2bf50*/  SHF.R.S32.HI R6, RZ, 0x1f, R5 ;  /* 0x0000001fff067819 */ /* 0x002fe20000011405 */
[----:B------:R0:W-:Y:S01]  /*2bf60*/  STL [R1+0x9a4], R75 ;  /* 0x0009a44b01007387 */ /* 0x0001e20000100800 */
[----:B------:R-:W-:Y:S01]  /*2bf70*/  IADD3 R7, P6, PT, R5, R13, RZ ;  /* 0x0000000d05077210 */ /* 0x000fe20007fde0ff */
[----:B------:R-:W1:Y:S04]  /*2bf80*/  LDCU UR5, c[0x0][0x3a4] ;  /* 0x00007480ff0577ac */ /* 0x000e680008000800 */
[----:B------:R-:W-:Y:S01]  /*2bf90*/  @!P5 IMAD.IADD R78, R78, 0x1, -R15 ;  /* 0x000000014e4ed824 */ /* 0x000fe200078e0a0f */
[----:B------:R-:W-:Y:S01]  /*2bfa0*/  ISETP.GE.AND P5, PT, R4, RZ, PT ;  /* 0x000000ff0400720c */ /* 0x000fe20003fa6270 */
[----:B------:R-:W-:Y:S01]  /*2bfb0*/  IMAD.X R6, R6, 0x1, R12, P6 ;  /* 0x0000000106067824 */ /* 0x000fe200030e060c */
[----:B------:R-:W-:Y:S01]  /*2bfc0*/  SEL R3, R14, R3, !P1 ;  /* 0x000000030e037207 */ /* 0x000fe20004800000 */
[----:B0-----:R-:W2:Y:S04]  /*2bfd0*/  LDL.LU R75, [R1+0x2778] ;  /* 0x00277800014b7983 */ /* 0x001ea80000300800 */
[----:B------:R-:W2:Y:S01]  /*2bfe0*/  LDL R73, [R1+0x2560] ;  /* 0x0025600001497983 */ /* 0x000ea20000100800 */
[----:B------:R-:W-:-:S03]  /*2bff0*/  IMAD.MOV.U32 R4, RZ, RZ, R68 ;  /* 0x000000ffff047224 */ /* 0x000fc600078e0044 */
[----:B---3--:R0:W-:Y:S01]  /*2c000*/  STL [R1+0x328], R71 ;  /* 0x0003284701007387 */ /* 0x0081e20000100800 */
[----:B------:R-:W-:Y:S02]  /*2c010*/  IMAD R5, R3, UR6, RZ ;  /* 0x0000000603057c24 */ /* 0x000fe4000f8e02ff */
[----:B------:R-:W-:Y:S01]  /*2c020*/  @!P4 IMAD.IADD R2, R2, 0x1, -R15 ;  /* 0x000000010202c824 */ /* 0x000fe200078e0a0f */
[----:B----4-:R-:W-:Y:S01]  /*2c030*/  ISETP.GE.AND P4, PT, R46, RZ, PT ;  /* 0x000000ff2e00720c */ /* 0x010fe20003f86270 */
[----:B0-----:R-:W3:Y:S04]  /*2c040*/  LDL R71, [R1+0x2564] ;  /* 0x0025640001477983 */ /* 0x001ee80000100800 */
[----:B------:R0:W-:Y:S01]  /*2c050*/  STL [R1+0x15a8], R7 ;  /* 0x0015a80701007387 */ /* 0x0001e20000100800 */
[----:B------:R-:W-:Y:S01]  /*2c060*/  @!P5 IMAD.MOV R4, RZ, RZ, -R4 ;  /* 0x000000ffff04d224 */ /* 0x000fe200078e0a04 */
[----:B------:R-:W-:-:S02]  /*2c070*/  IADD3 R46, P5, PT, R5, R13, RZ ;  /* 0x0000000d052e7210 */ /* 0x000fc40007fbe0ff */
[----:B------:R4:W-:Y:S01]  /*2c080*/  STL [R1+0x15a4], R6 ;  /* 0x0015a40601007387 */ /* 0x0009e20000100800 */
[----:B0-----:R-:W-:-:S04]  /*2c090*/  @P0 LOP3.LUT R7, R7, R6, RZ, 0x3c, !PT ;  /* 0x0000000607070212 */ /* 0x001fc800078e3cff */
[----:B----4-:R-:W-:Y:S02]  /*2c0a0*/  @P0 LOP3.LUT R6, R7, R6, RZ, 0x3c, !PT ;  /* 0x0000000607060212 */ /* 0x010fe400078e3cff */
[----:B------:R-:W-:Y:S02]  /*2c0b0*/  LEA.HI.X.SX32 R5, R5, R12, 0x1, P5 ;  /* 0x0000000c05057211 */ /* 0x000fe400028f0eff */
[----:B------:R-:W-:Y:S02]  /*2c0c0*/  @P0 LOP3.LUT R7, R7, R6, RZ, 0x3c, !PT ;  /* 0x0000000607070212 */ /* 0x000fe400078e3cff */
[----:B------:R-:W-:Y:S02]  /*2c0d0*/  PRMT R45, RZ, 0x7610, R45 ;  /* 0x00007610ff2d7816 */ /* 0x000fe4000000002d */
[----:B--2---:R-:W-:-:S06]  /*2c0e0*/  PRMT R64, RZ, 0x7610, R64 ;  /* 0x00007610ff407816 */ /* 0x004fcc0000000040 */
[----:B------:R0:W2:Y:S02]  /*2c0f0*/  @P0 LDG.E.U8 R64, desc[UR20][R6.64] ;  /* 0x0000001406400981 */ /* 0x0000a4000c1e1100 */
[----:B0-----:R-:W-:Y:S02]  /*2c100*/  @P0 IMAD.MOV.U32 R6, RZ, RZ, R46 ;  /* 0x000000ffff060224 */ /* 0x001fe400078e002e */
[----:B------:R-:W-:-:S05]  /*2c110*/  @P0 IMAD.MOV.U32 R7, RZ, RZ, R5 ;  /* 0x000000ffff070224 */ /* 0x000fca00078e0005 */
[----:B------:R0:W4:Y:S01]  /*2c120*/  @P0 LDG.E.U8 R45, desc[UR20][R6.64] ;  /* 0x00000014062d0981 */ /* 0x000122000c1e1100 */
[----:B------:R-:W-:Y:S01]  /*2c130*/  IMAD.MOV.U32 R3, RZ, RZ, R69 ;  /* 0x000000ffff037224 */ /* 0x000fe200078e0045 */
[----:B------:R-:W-:-:S03]  /*2c140*/  ISETP.GT.U32.AND P6, PT, R15, R78, PT ;  /* 0x0000004e0f00720c */ /* 0x000fc60003fc4070 */
[----:B------:R-:W-:Y:S01]  /*2c150*/  @!P4 IMAD.MOV R3, RZ, RZ, -R3 ;  /* 0x000000ffff03c224 */ /* 0x000fe200078e0a03 */
[----:B------:R-:W-:Y:S01]  /*2c160*/  STL [R1+0x9a0], R46 ;  /* 0x0009a02e01007387 */ /* 0x000fe20000100800 */
[----:B0-----:R-:W-:-:S03]  /*2c170*/  SEL R6, R14, R4, !P1 ;  /* 0x000000040e067207 */ /* 0x001fc60004800000 */
[----:B------:R-:W4:Y:S04]  /*2c180*/  LDL.LU R69, [R1+0x428] ;  /* 0x0004280001457983 */ /* 0x000f280000300800 */
[----:B------:R0:W-:Y:S01]  /*2c190*/  STL [R1+0x99c], R5 ;  /* 0x00099c0501007387 */ /* 0x0001e20000100800 */
[----:B------:R-:W-:Y:S01]  /*2c1a0*/  ISETP.GE.AND P4, PT, R73, RZ, PT ;  /* 0x000000ff4900720c */ /* 0x000fe20003f86270 */
[----:B------:R-:W-:Y:S02]  /*2c1b0*/  IMAD R6, R6, UR6, RZ ;  /* 0x0000000606067c24 */ /* 0x000fe4000f8e02ff */
[----:B------:R-:W-:Y:S01]  /*2c1c0*/  IMAD.MOV.U32 R4, RZ, RZ, R0 ;  /* 0x000000ffff047224 */ /* 0x000fe200078e0000 */
[----:B---3--:R-:W-:Y:S02]  /*2c1d0*/  ISETP.GE.AND P5, PT, R71, RZ, PT ;  /* 0x000000ff4700720c */ /* 0x008fe40003fa6270 */
[----:B------:R-:W3:Y:S01]  /*2c1e0*/  LDL.LU R71, [R1+0x42c] ;  /* 0x00042c0001477983 */ /* 0x000ee20000300800 */
[----:B0-----:R-:W-:Y:S01]  /*2c1f0*/  SEL R5, R14, R3, !P1 ;  /* 0x000000030e057207 */ /* 0x001fe20004800000 */
[----:B------:R-:W-:-:S02]  /*2c200*/  IMAD.MOV.U32 R3, RZ, RZ, R93 ;  /* 0x000000ffff037224 */ /* 0x000fc400078e005d */
[----:B------:R-:W-:Y:S02]  /*2c210*/  @!P6 IMAD.IADD R78, R78, 0x1, -R15 ;  /* 0x000000014e4ee824 */ /* 0x000fe400078e0a0f */
[----:B------:R-:W-:Y:S01]  /*2c220*/  IMAD R5, R5, UR13, RZ ;  /* 0x0000000d05057c24 */ /* 0x000fe2000f8e02ff */
[----:B------:R-:W-:Y:S02]  /*2c230*/  PRMT R75, RZ, 0x7610, R75 ;  /* 0x00007610ff4b7816 */ /* 0x000fe4000000004b */
[----:B------:R-:W-:Y:S02]  /*2c240*/  PRMT R8, RZ, 0x7610, R8 ;  /* 0x00007610ff087816 */ /* 0x000fe40000000008 */
[----:B------:R-:W-:Y:S01]  /*2c250*/  ISETP.GT.U32.AND P3, PT, R15, R16, PT ;  /* 0x000000100f00720c */ /* 0x000fe20003f64070 */
[----:B------:R-:W-:Y:S01]  /*2c260*/  @!P5 IMAD.MOV R3, RZ, RZ, -R3 ;  /* 0x000000ffff03d224 */ /* 0x000fe200078e0a03 */
[----:B------:R-:W-:Y:S01]  /*2c270*/  SHF.R.S32.HI R7, RZ, 0x1f, R5 ;  /* 0x0000001fff077819 */ /* 0x000fe20000011405 */
[----:B------:R-:W-:Y:S01]  /*2c280*/  @!P4 IMAD.MOV R4, RZ, RZ, -R4 ;  /* 0x000000ffff04c224 */ /* 0x000fe200078e0a04 */
[-C--:B------:R-:W-:Y:S01]  /*2c290*/  IADD3 R46, P5, PT, R5, R13.reuse, RZ ;  /* 0x0000000d052e7210 */ /* 0x080fe20007fbe0ff */
[----:B------:R-:W0:Y:S04]  /*2c2a0*/  LDCU UR13, c[0x0][0x3a8] ;  /* 0x00007500ff0d77ac */ /* 0x000e280008000800 */
[----:B------:R-:W-:Y:S01]  /*2c2b0*/  IMAD.X R5, R7, 0x1, R12, P5 ;  /* 0x0000000107057824 */ /* 0x000fe200028e060c */
[----:B--2---:R2:W-:Y:S04]  /*2c2c0*/  STL [R1+0x360], R64 ;  /* 0x0003604001007387 */ /* 0x0045e80000100800 */
[----:B------:R-:W3:Y:S04]  /*2c2d0*/  LDL R68, [R1+0x256c] ;  /* 0x00256c0001447983 */ /* 0x000ee80000100800 */
[----:B--2---:R-:W2:Y:S04]  /*2c2e0*/  LDL R64, [R1+0x2568] ;  /* 0x0025680001407983 */ /* 0x004ea80000100800 */
[----:B------:R-:W2:Y:S04]  /*2c2f0*/  LDL.LU R73, [R1+0x43c] ;  /* 0x00043c0001497983 */ /* 0x000ea80000300800 */
[----:B------:R-:W2:Y:S04]  /*2c300*/  LDL.LU R0, [R1+0x438] ;  /* 0x0004380001007983 */ /* 0x000ea80000300800 */
[----:B------:R-:W2:Y:S04]  /*2c310*/  LDL.LU R93, [R1+0x434] ;  /* 0x00043400015d7983 */ /* 0x000ea80000300800 */
[----:B----4-:R4:W-:Y:S02]  /*2c320*/  STL [R1+0x35c], R45 ;  /* 0x00035c2d01007387 */ /* 0x0109e40000100800 */
[----:B----4-:R-:W-:-:S04]  /*2c330*/  IADD3 R45, P6, PT, R6, R13, RZ ;  /* 0x0000000d062d7210 */ /* 0x010fc80007fde0ff */
[----:B------:R-:W-:Y:S01]  /*2c340*/  LEA.HI.X.SX32 R6, R6, R12, 0x1, P6 ;  /* 0x0000000c06067211 */ /* 0x000fe200030f0eff */
[----:B------:R-:W-:Y:S04]  /*2c350*/  STL [R1+0x998], R45 ;  /* 0x0009982d01007387 */ /* 0x000fe80000100800 */
[----:B------:R-:W-:Y:S01]  /*2c360*/  STL [R1+0x15b0], R46 ;  /* 0x0015b02e01007387 */ /* 0x000fe20000100800 */
[----:B------:R-:W-:-:S03]  /*2c370*/  @P0 IMAD.MOV.U32 R7, RZ, RZ, R6 ;  /* 0x000000ffff070224 */ /* 0x000fc600078e0006 */
[----:B------:R4:W-:Y:S02]  /*2c380*/  STL [R1+0x994], R6 ;  /* 0x0009940601007387 */ /* 0x0009e40000100800 */
[----:B----4-:R-:W-:Y:S02]  /*2c390*/  @P0 IMAD.MOV.U32 R6, RZ, RZ, R45 ;  /* 0x000000ffff060224 */ /* 0x010fe400078e002d */
[----:B------:R-:W4:Y:S04]  /*2c3a0*/  LDL.LU R45, [R1+0x2774] ;  /* 0x00277400012d7983 */ /* 0x000f280000300800 */
[----:B------:R0:W2:Y:S02]  /*2c3b0*/  @P0 LDG.E.U8 R75, desc[UR20][R6.64] ;  /* 0x00000014064b0981 */ /* 0x0000a4000c1e1100 */
[----:B0-----:R-:W-:-:S02]  /*2c3c0*/  @P0 IMAD.MOV.U32 R6, RZ, RZ, R46 ;  /* 0x000000ffff060224 */ /* 0x001fc400078e002e */
[----:B------:R-:W-:-:S05]  /*2c3d0*/  @P0 IMAD.MOV.U32 R7, RZ, RZ, R5 ;  /* 0x000000ffff070224 */ /* 0x000fca00078e0005 */
[----:B------:R0:W4:Y:S04]  /*2c3e0*/  @P0 LDG.E.U8 R8, desc[UR20][R6.64] ;  /* 0x0000001406080981 */ /* 0x000128000c1e1100 */
[----:B------:R-:W-:Y:S01]  /*2c3f0*/  STL [R1+0x15ac], R5 ;  /* 0x0015ac0501007387 */ /* 0x000fe20000100800 */
[----:B------:R-:W-:Y:S01]  /*2c400*/  @!P3 IMAD.IADD R16, R16, 0x1, -R15 ;  /* 0x000000011010b824 */ /* 0x000fe200078e0a0f */
[----:B------:R-:W-:-:S13]  /*2c410*/  ISETP.GT.U32.AND P3, PT, R15, R70, PT ;  /* 0x000000460f00720c */ /* 0x000fda0003f64070 */
[----:B------:R-:W-:Y:S01]  /*2c420*/  @!P3 IMAD.IADD R70, R70, 0x1, -R15 ;  /* 0x000000014646b824 */ /* 0x000fe200078e0a0f */
[----:B------:R-:W-:-:S04]  /*2c430*/  ISETP.GT.U32.AND P3, PT, R15, R2, PT ;  /* 0x000000020f00720c */ /* 0x000fc80003f64070 */
[C---:B------:R-:W-:Y:S01]  /*2c440*/  ISETP.GT.U32.AND P6, PT, R15.reuse, R70, PT ;  /* 0x000000460f00720c */ /* 0x040fe20003fc4070 */
[----:B--2---:R2:W-:Y:S04]  /*2c450*/  STL [R1+0x358], R75 ;  /* 0x0003584b01007387 */ /* 0x0045e80000100800 */
[----:B--2---:R-:W2:Y:S04]  /*2c460*/  LDL.LU R75, [R1+0x2770] ;  /* 0x00277000014b7983 */ /* 0x004ea80000300800 */
[----:B------:R-:W-:Y:S01]  /*2c470*/  @!P3 IMAD.IADD R2, R2, 0x1, -R15 ;  /* 0x000000010202b824 */ /* 0x000fe200078e0a0f */
[----:B---3--:R-:W-:-:S03]  /*2c480*/  ISETP.GT.U32.AND P3, PT, R15, R71, PT ;  /* 0x000000470f00720c */ /* 0x008fc60003f64070 */
[----:B------:R-:W-:Y:S01]  /*2c490*/  @!P6 IMAD.IADD R70, R70, 0x1, -R15 ;  /* 0x000000014646e824 */ /* 0x000fe200078e0a0f */
[----:B------:R-:W-:Y:S02]  /*2c4a0*/  ISETP.GE.AND P6, PT, R68, RZ, PT ;  /* 0x000000ff4400720c */ /* 0x000fe40003fc6270 */
[C---:B0-----:R-:W-:Y:S02]  /*2c4b0*/  SEL R6, R14.reuse, R4, !P1 ;  /* 0x000000040e067207 */ /* 0x041fe40004800000 */
[----:B------:R-:W-:Y:S02]  /*2c4c0*/  ISETP.GT.U32.AND P4, PT, R15, R16, PT ;  /* 0x000000100f00720c */ /* 0x000fe40003f84070 */
[----:B------:R-:W-:Y:S01]  /*2c4d0*/  SEL R5, R14, R3, !P1 ;  /* 0x000000030e057207 */ /* 0x000fe20004800000 */
[----:B------:R-:W-:Y:S02]  /*2c4e0*/  IMAD R6, R6, UR6, RZ ;  /* 0x0000000606067c24 */ /* 0x000fe4000f8e02ff */
[----:B------:R-:W-:-:S02]  /*2c4f0*/  IMAD.MOV.U32 R3, RZ, RZ, R77 ;  /* 0x000000ffff037224 */ /* 0x000fc400078e004d */
[----:B------:R-:W-:Y:S02]  /*2c500*/  IMAD R5, R5, UR6, RZ ;  /* 0x0000000605057c24 */ /* 0x000fe4000f8e02ff */
[----:B------:R-:W-:Y:S01]  /*2c510*/  @!P3 IMAD.IADD R71, R71, 0x1, -R15 ;  /* 0x000000014747b824 */ /* 0x000fe200078e0a0f */
[-C--:B------:R-:W-:Y:S01]  /*2c520*/  IADD3 R7, P3, PT, R6, R13.reuse, RZ ;  /* 0x0000000d06077210 */ /* 0x080fe20007f7e0ff */
[----:B------:R-:W-:Y:S01]  /*2c530*/  @!P6 IMAD.MOV R3, RZ, RZ, -R3 ;  /* 0x000000ffff03e224 */ /* 0x000fe200078e0a03 */
[----:B----4-:R0:W-:Y:S01]  /*2c540*/  STL [R1+0x354], R8 ;  /* 0x0003540801007387 */ /* 0x0101e20000100800 */
[C---:B------:R-:W-:Y:S01]  /*2c550*/  IADD3 R68, P6, PT, R5.reuse, R13, RZ ;  /* 0x0000000d05447210 */ /* 0x040fe20007fde0ff */
[----:B------:R-:W-:Y:S01]  /*2c560*/  @!P4 IMAD.IADD R16, R16, 0x1, -R15 ;  /* 0x000000011010c824 */ /* 0x000fe200078e0a0f */
[-C--:B------:R-:W-:Y:S01]  /*2c570*/  LEA.HI.X.SX32 R77, R6, R12.reuse, 0x1, P3 ;  /* 0x0000000c064d7211 */ /* 0x080fe200018f0eff */
[----:B------:R-:W-:Y:S01]  /*2c580*/  IMAD.MOV.U32 R4, RZ, RZ, R76 ;  /* 0x000000ffff047224 */ /* 0x000fe200078e004c */
[----:B------:R-:W-:Y:S01]  /*2c590*/  ISETP.GE.AND P4, PT, R64, RZ, PT ;  /* 0x000000ff4000720c */ /* 0x000fe20003f86270 */
[----:B0-----:R-:W3:Y:S04]  /*2c5a0*/  LDL R8, [R1+0x254c] ;  /* 0x00254c0001087983 */ /* 0x001ee80000100800 */
[----:B------:R-:W4:Y:S01]  /*2c5b0*/  LDL.LU R76, [R1+0x430] ;  /* 0x00043000014c7983 */ /* 0x000f220000300800 */
[----:B------:R-:W-:-:S03]  /*2c5c0*/  LEA.HI.X.SX32 R46, R5, R12, 0x1, P6 ;  /* 0x0000000c052e7211 */ /* 0x000fc600030f0eff */
[----:B------:R-:W4:Y:S04]  /*2c5d0*/  LDL R64, [R1+0x2550] ;  /* 0x0025500001407983 */ /* 0x000f280000100800 */
[----:B------:R0:W-:Y:S04]  /*2c5e0*/  STL [R1+0x5a8], R7 ;  /* 0x0005a80701007387 */ /* 0x0001e80000100800 */
[----:B------:R-:W-:Y:S04]  /*2c5f0*/  STL [R1+0x5b0], R68 ;  /* 0x0005b04401007387 */ /* 0x000fe80000100800 */
[----:B------:R1:W-:Y:S04]  /*2c600*/  STL [R1+0x5a4], R77 ;  /* 0x0005a44d01007387 */ /* 0x0003e80000100800 */
[----:B------:R-:W4:Y:S01]  /*2c610*/  LDL R5, [R1+0x2548] ;  /* 0x0025480001057983 */ /* 0x000f220000100800 */
[----:B------:R-:W-:Y:S01]  /*2c620*/  PRMT R45, RZ, 0x7610, R45 ;  /* 0x00007610ff2d7816 */ /* 0x000fe2000000002d */
[----:B------:R-:W-:-:S02]  /*2c630*/  @P0 IMAD.MOV.U32 R6, RZ, RZ, R7 ;  /* 0x000000ffff060224 */ /* 0x000fc400078e0007 */
[----:B0-----:R-:W-:-:S05]  /*2c640*/  @P0 IMAD.MOV.U32 R7, RZ, RZ, R77 ;  /* 0x000000ffff070224 */ /* 0x001fca00078e004d */
[----:B------:R0:W4:Y:S02]  /*2c650*/  @P0 LDG.E.U8 R45, desc[UR20][R6.64] ;  /* 0x00000014062d0981 */ /* 0x000124000c1e1100 */
[----:B0-----:R-:W-:Y:S02]  /*2c660*/  @P0 IMAD.MOV.U32 R6, RZ, RZ, R68 ;  /* 0x000000ffff060224 */ /* 0x001fe400078e0044 */
[----:B------:R-:W-:Y:S01]  /*2c670*/  @P0 IMAD.MOV.U32 R7, RZ, RZ, R46 ;  /* 0x000000ffff070224 */ /* 0x000fe200078e002e */
[----:B--2---:R-:W-:-:S06]  /*2c680*/  PRMT R75, RZ, 0x7610, R75 ;  /* 0x00007610ff4b7816 */ /* 0x004fcc000000004b */
[----:B------:R0:W2:Y:S01]  /*2c690*/  @P0 LDG.E.U8 R75, desc[UR20][R6.64] ;  /* 0x00000014064b0981 */ /* 0x0000a2000c1e1100 */
[C---:B------:R-:W-:Y:S01]  /*2c6a0*/  ISETP.GT.U32.AND P5, PT, R15.reuse, R69, PT ;  /* 0x000000450f00720c */ /* 0x040fe20003fa4070 */
[----:B------:R-:W-:Y:S01]  /*2c6b0*/  @!P4 IMAD.MOV R4, RZ, RZ, -R4 ;  /* 0x000000ffff04c224 */ /* 0x000fe200078e0a04 */
[----:B------:R-:W-:-:S11]  /*2c6c0*/  ISETP.GT.U32.AND P4, PT, R15, R0, PT ;  /* 0x000000000f00720c */ /* 0x000fd60003f84070 */
[----:B------:R-:W-:Y:S01]  /*2c6d0*/  @!P5 IMAD.IADD R69, R69, 0x1, -R15 ;  /* 0x000000014545d824 */ /* 0x000fe200078e0a0f */
[----:B------:R-:W-:-:S04]  /*2c6e0*/  ISETP.GT.U32.AND P5, PT, R15, R73, PT ;  /* 0x000000490f00720c */ /* 0x000fc80003fa4070 */
[----:B------:R-:W-:Y:S02]  /*2c6f0*/  ISETP.GT.U32.AND P6, PT, R15, R69, PT ;  /* 0x000000450f00720c */ /* 0x000fe40003fc4070 */
[C---:B------:R-:W-:Y:S02]  /*2c700*/  SEL R4, R14.reuse, R4, !P1 ;  /* 0x000000040e047207 */ /* 0x040fe40004800000 */
[----:B------:R-:W-:-:S05]  /*2c710*/  SEL R3, R14, R3, !P1 ;  /* 0x000000030e037207 */ /* 0x000fca0004800000 */
[--C-:B------:R-:W-:Y:S02]  /*2c720*/  @!P5 IMAD.IADD R73, R73, 0x1, -R15.reuse ;  /* 0x000000014949d824 */ /* 0x100fe400078e0a0f */
[--C-:B------:R-:W-:Y:S01]  /*2c730*/  @!P4 IMAD.IADD R0, R0, 0x1, -R15.reuse ;  /* 0x000000010000c824 */ /* 0x100fe200078e0a0f */
[----:B---3--:R-:W-:Y:S01]  /*2c740*/  ISETP.GE.AND P4, PT, R8, RZ, PT ;  /* 0x000000ff0800720c */ /* 0x008fe20003f86270 */
[----:B------:R-:W-:Y:S01]  /*2c750*/  IMAD R8, R3, UR6, RZ ;  /* 0x0000000603087c24 */ /* 0x000fe2000f8e02ff */
[----:B------:R-:W-:Y:S01]  /*2c760*/  STL [R1+0x5ac], R46 ;  /* 0x0005ac2e01007387 */ /* 0x000fe20000100800 */
[----:B------:R-:W-:Y:S01]  /*2c770*/  @!P6 IMAD.IADD R69, R69, 0x1, -R15 ;  /* 0x000000014545e824 */ /* 0x000fe200078e0a0f */
[----:B------:R-:W-:Y:S02]  /*2c780*/  PRMT R9, RZ, 0x7610, R9 ;  /* 0x00007610ff097816 */ /* 0x000fe40000000009 */
[----:B-1----:R-:W3:Y:S01]  /*2c790*/  LDL R77, [R1+0x2554] ;  /* 0x00255400014d7983 */ /* 0x002ee20000100800 */
[----:B----4-:R-:W-:Y:S01]  /*2c7a0*/  ISETP.GE.AND P5, PT, R5, RZ, PT ;  /* 0x000000ff0500720c */ /* 0x010fe20003fa6270 */
[----:B------:R-:W-:-:S02]  /*2c7b0*/  IMAD R5, R4, UR6, RZ ;  /* 0x0000000604057c24 */ /* 0x000fc4000f8e02ff */
[----:B------:R-:W-:-:S03]  /*2c7c0*/  IMAD.MOV.U32 R4, RZ, RZ, R47 ;  /* 0x000000ffff047224 */ /* 0x000fc600078e002f */
[CC--:B0-----:R-:W-:Y:S01]  /*2c7d0*/  IADD3 R6, P6, PT, R5.reuse, R13.reuse, RZ ;  /* 0x0000000d05067210 */ /* 0x0c1fe20007fde0ff */
[----:B------:R-:W-:Y:S01]  /*2c7e0*/  IMAD.MOV.U32 R3, RZ, RZ, R53 ;  /* 0x000000ffff037224 */ /* 0x000fe200078e0035 */
[----:B------:R0:W-:Y:S05]  /*2c7f0*/  STL [R1+0x350], R45 ;  /* 0x0003502d01007387 */ /* 0x0001ea0000100800 */
[----:B------:R-:W-:Y:S01]  /*2c800*/  @!P5 IMAD.MOV R4, RZ, RZ, -R4 ;  /* 0x000000ffff04d224 */ /* 0x000fe200078e0a04 */
[C---:B------:R-:W-:Y:S02]  /*2c810*/  IADD3 R47, P5, PT, R8.reuse, R13, RZ ;  /* 0x0000000d082f7210 */ /* 0x040fe40007fbe0ff */
[-C--:B------:R-:W-:Y:S01]  /*2c820*/  LEA.HI.X.SX32 R7, R5, R12.reuse, 0x1, P6 ;  /* 0x0000000c05077211 */ /* 0x080fe200030f0eff */
[----:B0-----:R-:W4:Y:S01]  /*2c830*/  LDL.LU R45, [R1+0x276c] ;  /* 0x00276c00012d7983 */ /* 0x001f220000300800 */
[----:B------:R-:W-:-:S03]  /*2c840*/  LEA.HI.X.SX32 R53, R8, R12, 0x1, P5 ;  /* 0x0000000c08357211 */ /* 0x000fc600028f0eff */
[----:B------:R-:W4:Y:S04]  /*2c850*/  LDL.LU R46, [R1+0x2768] ;  /* 0x00276800012e7983 */ /* 0x000f280000300800 */
[----:B------:R-:W4:Y:S01]  /*2c860*/  LDL.LU R68, [R1+0x2764] ;  /* 0x0027640001447983 */ /* 0x000f220000300800 */
[----:B------:R-:W-:-:S03]  /*2c870*/  PRMT R5, RZ, 0x7610, R5 ;  /* 0x00007610ff057816 */ /* 0x000fc60000000005 */
[----:B------:R0:W4:Y:S04]  /*2c880*/  @P0 LDG.E.U8 R9, desc[UR20][R6.64] ;  /* 0x0000001406090981 */ /* 0x000128000c1e1100 */
[----:B--2---:R1:W-:Y:S04]  /*2c890*/  STL [R1+0x34c], R75 ;  /* 0x00034c4b01007387 */ /* 0x0043e80000100800 */
[----:B-1----:R-:W2:Y:S04]  /*2c8a0*/  LDL.LU R75, [R1+0x2760] ;  /* 0x00276000014b7983 */ /* 0x002ea80000300800 */
[----:B------:R0:W-:Y:S04]  /*2c8b0*/  STL [R1+0x5b8], R6 ;  /* 0x0005b80601007387 */ /* 0x0001e80000100800 */
[----:B------:R1:W-:Y:S01]  /*2c8c0*/  STL [R1+0x5b4], R7 ;  /* 0x0005b40701007387 */ /* 0x0003e20000100800 */
[----:B0-----:R-:W-:-:S02]  /*2c8d0*/  @P0 IMAD.MOV.U32 R6, RZ, RZ, R47 ;  /* 0x000000ffff060224 */ /* 0x001fc400078e002f */
[----:B-1----:R-:W-:-:S05]  /*2c8e0*/  @P0 IMAD.MOV.U32 R7, RZ, RZ, R53 ;  /* 0x000000ffff070224 */ /* 0x002fca00078e0035 */
[----:B------:R0:W2:Y:S01]  /*2c8f0*/  @P0 LDG.E.U8 R5, desc[UR20][R6.64] ;  /* 0x0000001406050981 */ /* 0x0000a2000c1e1100 */
[----:B------:R-:W-:Y:S01]  /*2c900*/  ISETP.GT.U32.AND P6, PT, R15, R71, PT ;  /* 0x000000470f00720c */ /* 0x000fe20003fc4070 */
[----:B------:R-:W-:Y:S02]  /*2c910*/  @!P4 IMAD.MOV R3, RZ, RZ, -R3 ;  /* 0x000000ffff03c224 */ /* 0x000fe400078e0a03 */
[----:B------:R-:W-:Y:S01]  /*2c920*/  STL [R1+0x5c0], R47 ;  /* 0x0005c02f01007387 */ /* 0x000fe20000100800 */
[----:B------:R-:W-:-:S03]  /*2c930*/  ISETP.GE.AND P5, PT, R64, RZ, PT ;  /* 0x000000ff4000720c */ /* 0x000fc60003fa6270 */
[----:B------:R-:W-:Y:S01]  /*2c940*/  STL [R1+0x5bc], R53 ;  /* 0x0005bc3501007387 */ /* 0x000fe20000100800 */
[----:B0-----:R-:W-:-:S05]  /*2c950*/  SEL R6, R14, R4, !P1 ;  /* 0x000000040e067207 */ /* 0x001fca0004800000 */
[----:B------:R-:W-:Y:S02]  /*2c960*/  IMAD R6, R6, UR6, RZ ;  /* 0x0000000606067c24 */ /* 0x000fe4000f8e02ff */
[----:B------:R-:W-:Y:S02]  /*2c970*/  @!P6 IMAD.IADD R71, R71, 0x1, -R15 ;  /* 0x000000014747e824 */ /* 0x000fe400078e0a0f */
[----:B------:R-:W-:Y:S01]  /*2c980*/  IMAD.MOV.U32 R4, RZ, RZ, R78 ;  /* 0x000000ffff047224 */ /* 0x000fe200078e004e */
[C---:B------:R-:W-:Y:S02]  /*2c990*/  IADD3 R7, P6, PT, R6.reuse, R13, RZ ;  /* 0x0000000d06077210 */ /* 0x040fe40007fde0ff */
[----:B---3--:R-:W-:Y:S01]  /*2c9a0*/  ISETP.GE.AND P4, PT, R77, RZ, PT ;  /* 0x000000ff4d00720c */ /* 0x008fe20003f86270 */
[----:B------:R-:W-:Y:S01]  /*2c9b0*/  @!P5 IMAD.MOV R4, RZ, RZ, -R4 ;  /* 0x000000ffff04d224 */ /* 0x000fe200078e0a04 */
[----:B------:R-:W-:Y:S01]  /*2c9c0*/  LEA.HI.X.SX32 R6, R6, R12, 0x1, P6 ;  /* 0x0000000c06067211 */ /* 0x000fe200030f0eff */
[----:B----4-:R0:W-:Y:S04]  /*2c9d0*/  STL [R1+0x348], R9 ;  /* 0x0003480901007387 */ /* 0x0101e80000100800 */
[----:B0-----:R-:W3:Y:S04]  /*2c9e0*/  LDL.LU R9, [R1+0x444] ;  /* 0x0004440001097983 */ /* 0x001ee80000300800 */
[----:B------:R-:W4:Y:S04]  /*2c9f0*/  LDL R47, [R1+0x2558] ;  /* 0x00255800012f7983 */ /* 0x000f280000100800 */
[----:B------:R-:W3:Y:S01]  /*2ca00*/  LDL R53, [R1+0x2534] ;  /* 0x0025340001357983 */ /* 0x000ee20000100800 */
[----:B--2---:R-:W-:-:S03]  /*2ca10*/  PRMT R75, RZ, 0x7610, R75 ;  /* 0x00007610ff4b7816 */ /* 0x004fc6000000004b */
[----:B------:R0:W-:Y:S04]  /*2ca20*/  STL [R1+0x300], R5 ;  /* 0x0003000501007387 */ /* 0x0001e80000100800 */
[----:B------:R-:W2:Y:S04]  /*2ca30*/  LDL.LU R64, [R1+0x448] ;  /* 0x0004480001407983 */ /* 0x000ea80000300800 */
[----:B------:R-:W2:Y:S01]  /*2ca40*/  LDL.LU R77, [R1+0x454] ;  /* 0x00045400014d7983 */ /* 0x000ea20000300800 */
[----:B0-----:R-:W-:-:S05]  /*2ca50*/  SEL R5, R14, R3, !P1 ;  /* 0x000000030e057207 */ /* 0x001fca0004800000 */
[----:B------:R-:W-:Y:S02]  /*2ca60*/  IMAD R5, R5, UR6, RZ ;  /* 0x0000000605057c24 */ /* 0x000fe4000f8e02ff */
[----:B------:R-:W-:Y:S02]  /*2ca70*/  IMAD.MOV.U32 R3, RZ, RZ, R2 ;  /* 0x000000ffff037224 */ /* 0x000fe400078e0002 */
[----:B------:R-:W2:Y:S01]  /*2ca80*/  LDL.LU R2, [R1+0x440] ;  /* 0x0004400001027983 */ /* 0x000ea20000300800 */
[----:B------:R-:W-:-:S03]  /*2ca90*/  IADD3 R78, P5, PT, R5, R13, RZ ;  /* 0x0000000d054e7210 */ /* 0x000fc60007fbe0ff */
[----:B------:R0:W-:Y:S04]  /*2caa0*/  STL [R1+0x5c8], R7 ;  /* 0x0005c80701007387 */ /* 0x0001e80000100800 */
[----:B------:R-:W-:Y:S01]  /*2cab0*/  STL [R1+0x5d0], R78 ;  /* 0x0005d04e01007387 */ /* 0x000fe20000100800 */
[----:B0-----:R-:W-:-:S03]  /*2cac0*/  @P0 LOP3.LUT R7, R7, R6, RZ, 0x3c, !PT ;  /* 0x0000000607070212 */ /* 0x001fc600078e3cff */
[----:B------:R0:W-:Y:S02]  /*2cad0*/  STL [R1+0x5c4], R6 ;  /* 0x0005c40601007387 */ /* 0x0001e40000100800 */
[----:B0-----:R-:W-:-:S04]  /*2cae0*/  @P0 LOP3.LUT R6, R7, R6, RZ, 0x3c, !PT ;  /* 0x0000000607060212 */ /* 0x001fc800078e3cff */
[----:B------:R-:W-:-:S05]  /*2caf0*/  @P0 LOP3.LUT R7, R7, R6, RZ, 0x3c, !PT ;  /* 0x0000000607070212 */ /* 0x000fca00078e3cff */
[----:B------:R0:W2:Y:S01]  /*2cb00*/  @P0 LDG.E.U8 R75, desc[UR20][R6.64] ;  /* 0x00000014064b0981 */ /* 0x0000a2000c1e1100 */
[----:B------:R-:W-:Y:S02]  /*2cb10*/  LEA.HI.X.SX32 R5, R5, R12, 0x1, P5 ;  /* 0x0000000c05057211 */ /* 0x000fe400028f0eff */
[----:B------:R-:W-:Y:S01]  /*2cb20*/  PRMT R8, RZ, 0x7610, R8 ;  /* 0x00007610ff087816 */ /* 0x000fe20000000008 */
[----:B0-----:R-:W-:Y:S02]  /*2cb30*/  @P0 IMAD.MOV.U32 R6, RZ, RZ, R78 ;  /* 0x000000ffff060224 */ /* 0x001fe400078e004e */
[----:B------:R-:W-:Y:S01]  /*2cb40*/  @P0 IMAD.MOV.U32 R7, RZ, RZ, R5 ;  /* 0x000000ffff070224 */ /* 0x000fe200078e0005 */
[----:B------:R-:W-:Y:S04]  /*2cb50*/  STL [R1+0x5cc], R5 ;  /* 0x0005cc0501007387 */ /* 0x000fe80000100800 */
[----:B------:R0:W3:Y:S01]  /*2cb60*/  @P0 LDG.E.U8 R8, desc[UR20][R6.64] ;  /* 0x0000001406080981 */ /* 0x0000e2000c1e1100 */
[----:B------:R-:W-:-:S13]  /*2cb70*/  ISETP.GT.U32.AND P3, PT, R15, R93, PT ;  /* 0x0000005d0f00720c */ /* 0x000fda0003f64070 */
[--C-:B------:R-:W-:Y:S01]  /*2cb80*/  @!P3 IMAD.IADD R93, R93, 0x1, -R15.reuse ;  /* 0x000000015d5db824 */ /* 0x100fe200078e0a0f */
[C---:B------:R-:W-:Y:S01]  /*2cb90*/  ISETP.GT.U32.AND P3, PT, R15.reuse, R76, PT ;  /* 0x0000004c0f00720c */ /* 0x040fe20003f64070 */
[----:B--2---:R1:W-:Y:S04]  /*2cba0*/  STL [R1+0x340], R75 ;  /* 0x0003404b01007387 */ /* 0x0043e80000100800 */
[----:B-1----:R-:W2:Y:S04]  /*2cbb0*/  LDL.LU R75, [R1+0x275c] ;  /* 0x00275c00014b7983 */ /* 0x002ea80000300800 */
[----:B------:R-:W2:Y:S04]  /*2cbc0*/  LDL.LU R78, [R1+0x2758] ;  /* 0x00275800014e7983 */ /* 0x000ea80000300800 */
[----:B------:R-:W-:Y:S01]  /*2cbd0*/  @!P3 IMAD.IADD R76, R76, 0x1, -R15 ;  /* 0x000000014c4cb824 */ /* 0x000fe200078e0a0f */
[----:B------:R-:W-:-:S02]  /*2cbe0*/  ISETP.GT.U32.AND P3, PT, R15, R73, PT ;  /* 0x000000490f00720c */ /* 0x000fc40003f64070 */
[C---:B------:R-:W-:Y:S01]  /*2cbf0*/  ISETP.GT.U32.AND P6, PT, R15.reuse, R93, PT ;  /* 0x0000005d0f00720c */ /* 0x040fe20003fc4070 */
[----:B------:R-:W-:Y:S01]  /*2cc00*/  @!P4 IMAD.MOV R3, RZ, RZ, -R3 ;  /* 0x000000ffff03c224 */ /* 0x000fe200078e0a03 */
[----:B------:R-:W-:Y:S02]  /*2cc10*/  ISETP.GT.U32.AND P4, PT, R15, R0, PT ;  /* 0x000000000f00720c */ /* 0x000fe40003f84070 */
[----:B0-----:R-:W-:-:S07]  /*2cc20*/  SEL R6, R14, R4, !P1 ;  /* 0x000000040e067207 */ /* 0x001fce0004800000 */
[--C-:B------:R-:W-:Y:S01]  /*2cc30*/  @!P3 IMAD.IADD R73, R73, 0x1, -R15.reuse ;  /* 0x000000014949b824 */ /* 0x100fe200078e0a0f */
[----:B---3--:R-:W-:Y:S01]  /*2cc40*/  ISETP.GT.U32.AND P3, PT, R15, R9, PT ;  /* 0x000000090f00720c */ /* 0x008fe20003f64070 */
[--C-:B------:R-:W-:Y:S01]  /*2cc50*/  @!P6 IMAD.IADD R93, R93, 0x1, -R15.reuse ;  /* 0x000000015d5de824 */ /* 0x100fe200078e0a0f */
[----:B------:R-:W-:Y:S01]  /*2cc60*/  ISETP.GE.AND P6, PT, R53, RZ, PT ;  /* 0x000000ff3500720c */ /* 0x000fe20003fc6270 */
[----:B------:R-:W-:Y:S01]  /*2cc70*/  @!P4 IMAD.IADD R0, R0, 0x1, -R15 ;  /* 0x000000010000c824 */ /* 0x000fe200078e0a0f */
[----:B------:R-:W-:Y:S02]  /*2cc80*/  SEL R5, R14, R3, !P1 ;  /* 0x000000030e057207 */ /* 0x000fe40004800000 */
[----:B----4-:R-:W-:Y:S01]  /*2cc90*/  ISETP.GE.AND P4, PT, R47, RZ, PT ;  /* 0x000000ff2f00720c */ /* 0x010fe20003f86270 */
[----:B------:R-:W-:Y:S02]  /*2cca0*/  IMAD R6, R6, UR6, RZ ;  /* 0x0000000606067c24 */ /* 0x000fe4000f8e02ff */
[----:B------:R-:W-:-:S02]  /*2ccb0*/  IMAD.MOV.U32 R3, RZ, RZ, R70 ;  /* 0x000000ffff037224 */ /* 0x000fc400078e0046 */
[----:B------:R-:W-:Y:S02]  /*2ccc0*/  IMAD R5, R5, UR6, RZ ;  /* 0x0000000605057c24 */ /* 0x000fe4000f8e02ff */
[----:B------:R-:W-:Y:S01]  /*2ccd0*/  @!P3 IMAD.IADD R9, R9, 0x1, -R15 ;  /* 0x000000010909b824 */ /* 0x000fe200078e0a0f */
[CC--:B------:R-:W-:Y:S01]  /*2cce0*/  IADD3 R7, P3, PT, R6.reuse, R13.reuse, RZ ;  /* 0x0000000d06077210 */ /* 0x0c0fe20007f7e0ff */
[----:B------:R-:W-:Y:S01]  /*2ccf0*/  @!P6 IMAD.MOV R3, RZ, RZ, -R3 ;  /* 0x000000ffff03e224 */ /* 0x000fe200078e0a03 */
[C---:B------:R-:W-:Y:S01]  /*2cd00*/  IADD3 R53, P6, PT, R5.reuse, R13, RZ ;  /* 0x0000000d05357210 */ /* 0x040fe20007fde0ff */
[----:B------:R-:W-:Y:S01]  /*2cd10*/  IMAD.MOV.U32 R4, RZ, RZ, R16 ;  /* 0x000000ffff047224 */ /* 0x000fe200078e0010 */
[-C--:B------:R-:W-:Y:S01]  /*2cd20*/  LEA.HI.X.SX32 R70, R6, R12.reuse, 0x1, P3 ;  /* 0x0000000c06467211 */ /* 0x080fe200018f0eff */
[----:B------:R0:W-:Y:S01]  /*2cd30*/  STL [R1+0x33c], R8 ;  /* 0x00033c0801007387 */ /* 0x0001e20000100800 */
[----:B------:R-:W-:Y:S01]  /*2cd40*/  LEA.HI.X.SX32 R5, R5, R12, 0x1, P6 ;  /* 0x0000000c05057211 */ /* 0x000fe200030f0eff */
[----:B------:R-:W-:Y:S01]  /*2cd50*/  @!P4 IMAD.MOV R4, RZ, RZ, -R4 ;  /* 0x000000ffff04c224 */ /* 0x000fe200078e0a04 */
[----:B------:R-:W-:Y:S01]  /*2cd60*/  ISETP.GT.U32.AND P6, PT, R15, R9, PT ;  /* 0x000000090f00720c */ /* 0x000fe20003fc4070 */
[----:B------:R-:W3:Y:S01]  /*2cd70*/  LDL R47, [R1+0x253c] ;  /* 0x00253c00012f7983 */ /* 0x000ee20000100800 */
[----:B------:R-:W-:-:S03]  /*2cd80*/  @P0 IMAD.MOV.U32 R6, RZ, RZ, R7 ;  /* 0x000000ffff060224 */ /* 0x000fc600078e0007 */
[----:B0-----:R-:W4:Y:S04]  /*2cd90*/  LDL R8, [R1+0x2538] ;  /* 0x0025380001087983 */ /* 0x001f280000100800 */
[----:B------:R-:W3:Y:S01]  /*2cda0*/  LDL.LU R16, [R1+0x450] ;  /* 0x0004500001107983 */ /* 0x000ee20000300800 */
[----:B------:R-:W-:-:S03]  /*2cdb0*/  SEL R4, R14, R4, !P1 ;  /* 0x000000040e047207 */ /* 0x000fc60004800000 */
[----:B------:R0:W-:Y:S04]  /*2cdc0*/  STL [R1+0x5d8], R7 ;  /* 0x0005d80701007387 */ /* 0x0001e80000100800 */
[----:B------:R-:W-:Y:S01]  /*2cdd0*/  STL [R1+0x5e0], R53 ;  /* 0x0005e03501007387 */ /* 0x000fe20000100800 */
[----:B0-----:R-:W-:-:S03]  /*2cde0*/  @P0 IMAD.MOV.U32 R7, RZ, RZ, R70 ;  /* 0x000000ffff070224 */ /* 0x001fc600078e0046 */
[----:B------:R0:W-:Y:S04]  /*2cdf0*/  STL [R1+0x5d4], R70 ;  /* 0x0005d44601007387 */ /* 0x0001e80000100800 */
[----:B------:R1:W-:Y:S01]  /*2ce00*/  STL [R1+0x5dc], R5 ;  /* 0x0005dc0501007387 */ /* 0x0003e20000100800 */
[----:B------:R-:W-:Y:S01]  /*2ce10*/  @!P6 IMAD.IADD R9, R9, 0x1, -R15 ;  /* 0x000000010909e824 */ /* 0x000fe200078e0a0f */
[----:B------:R-:W-:Y:S02]  /*2ce20*/  PRMT R68, RZ, 0x7610, R68 ;  /* 0x00007610ff447816 */ /* 0x000fe40000000044 */
[----:B--2---:R-:W-:Y:S01]  /*2ce30*/  PRMT R75, RZ, 0x7610, R75 ;  /* 0x00007610ff4b7816 */ /* 0x004fe2000000004b */
[----:B0-----:R-:W2:Y:S01]  /*2ce40*/  LDL R70, [R1+0x2540] ;  /* 0x0025400001467983 */ /* 0x001ea20000100800 */
[----:B------:R-:W-:-:S04]  /*2ce50*/  PRMT R78, RZ, 0x7610, R78 ;  /* 0x00007610ff4e7816 */ /* 0x000fc8000000004e */
[----:B------:R0:W2:Y:S02]  /*2ce60*/  @P0 LDG.E.U8 R75, desc[UR20][R6.64] ;  /* 0x00000014064b0981 */ /* 0x0000a4000c1e1100 */
[----:B0-----:R-:W-:Y:S02]  /*2ce70*/  @P0 IMAD.MOV.U32 R6, RZ, RZ, R53 ;  /* 0x000000ffff060224 */ /* 0x001fe400078e0035 */
[----:B------:R-:W-:Y:S02]  /*2ce80*/  @P0 IMAD.MOV.U32 R7, RZ, RZ, R5 ;  /* 0x000000ffff070224 */ /* 0x000fe400078e0005 */
[----:B-1----:R-:W-:-:S03]  /*2ce90*/  IMAD R5, R4, UR6, RZ ;  /* 0x0000000604057c24 */ /* 0x002fc6000f8e02ff */
[----:B------:R0:W2:Y:S02]  /*2cea0*/  @P0 LDG.E.U8 R78, desc[UR20][R6.64] ;  /* 0x00000014064e0981 */ /* 0x0000a4000c1e1100 */
[----:B0-----:R-:W-:-:S04]  /*2ceb0*/  IADD3 R6, P6, PT, R5, R13, RZ ;  /* 0x0000000d05067210 */ /* 0x001fc80007fde0ff */
[----:B------:R-:W-:-:S05]  /*2cec0*/  LEA.HI.X.SX32 R7, R5, R12, 0x1, P6 ;  /* 0x0000000c05077211 */ /* 0x000fca00030f0eff */
[----:B------:R-:W2:Y:S01]  /*2ced0*/  @P0 LDG.E.U8 R68, desc[UR20][R6.64] ;  /* 0x0000001406440981 */ /* 0x000ea2000c1e1100 */
[----:B------:R-:W-:-:S13]  /*2cee0*/  ISETP.GT.U32.AND P5, PT, R15, R76, PT ;  /* 0x0000004c0f00720c */ /* 0x000fda0003fa4070 */
[----:B------:R-:W-:Y:S01]  /*2cef0*/  @!P5 IMAD.IADD R76, R76, 0x1, -R15 ;  /* 0x000000014c4cd824 */ /* 0x000fe200078e0a0f */
[C---:B------:R-:W-:Y:S02]  /*2cf00*/  ISETP.GT.U32.AND P5, PT, R15.reuse, R64, PT ;  /* 0x000000400f00720c */ /* 0x040fe40003fa4070 */
[----:B------:R-:W-:Y:S02]  /*2cf10*/  ISETP.GT.U32.AND P4, PT, R15, R77, PT ;  /* 0x0000004d0f00720c */ /* 0x000fe40003f84070 */
[----:B------:R-:W-:-:S09]  /*2cf20*/  SEL R3, R14, R3, !P1 ;  /* 0x000000030e037207 */ /* 0x000fd20004800000 */
[----:B------:R-:W-:Y:S01]  /*2cf30*/  @!P5 IMAD.IADD R64, R64, 0x1, -R15 ;  /* 0x000000014040d824 */ /* 0x000fe200078e0a0f */
[----:B----4-:R-:W-:Y:S01]  /*2cf40*/  ISETP.GE.AND P5, PT, R8, RZ, PT ;  /* 0x000000ff0800720c */ /* 0x010fe20003fa6270 */
[----:B------:R-:W-:Y:S02]  /*2cf50*/  IMAD.MOV.U32 R4, RZ, RZ, R69 ;  /* 0x000000ffff047224 */ /* 0x000fe400078e0045 */
[----:B------:R-:W-:Y:S02]  /*2cf60*/  IMAD R8, R3, UR6, RZ ;  /* 0x0000000603087c24 */ /* 0x000fe4000f8e02ff */
[----:B------:R-:W-:Y:S01]  /*2cf70*/  @!P4 IMAD.IADD R77, R77, 0x1, -R15 ;  /* 0x000000014d4dc824 */ /* 0x000fe200078e0a0f */
[----:B---3--:R-:W-:Y:S01]  /*2cf80*/  ISETP.GE.AND P4, PT, R47, RZ, PT ;  /* 0x000000ff2f00720c */ /* 0x008fe20003f86270 */
[----:B------:R-:W-:-:S06]  /*2cf90*/  IMAD.MOV.U32 R3, RZ, RZ, R71 ;  /* 0x000000ffff037224 */ /* 0x000fcc00078e0047 */
[----:B------:R-:W-:Y:S01]  /*2cfa0*/  @!P5 IMAD.MOV R4, RZ, RZ, -R4 ;  /* 0x000000ffff04d224 */ /* 0x000fe200078e0a04 */
[C---:B------:R-:W-:Y:S02]  /*2cfb0*/  IADD3 R47, P5, PT, R8.reuse, R13, RZ ;  /* 0x0000000d082f7210 */ /* 0x040fe40007fbe0ff */
[----:B------:R-:W-:Y:S01]  /*2cfc0*/  PRMT R5, RZ, 0x7610, R5 ;  /* 0x00007610ff057816 */ /* 0x000fe20000000005 */
[----:B--2---:R0:W-:Y:S04]  /*2cfd0*/  STL [R1+0x338], R75 ;  /* 0x0003384b01007387 */ /* 0x0041e80000100800 */
[----:B0-----:R-:W2:Y:S04]  /*2cfe0*/  LDL R75, [R1+0x2544] ;  /* 0x00254400014b7983 */ /* 0x001ea80000100800 */
[----:B------:R-:W3:Y:S04]  /*2cff0*/  LDL.LU R53, [R1+0x2754] ;  /* 0x0027540001357983 */ /* 0x000ee80000300800 */
[----:B------:R0:W-:Y:S04]  /*2d000*/  STL [R1+0x334], R78 ;  /* 0x0003344e01007387 */ /* 0x0001e80000100800 */
[----:B0-----:R-:W4:Y:S04]  /*2d010*/  LDL.LU R78, [R1+0x2750] ;  /* 0x00275000014e7983 */ /* 0x001f280000300800 */
[----:B------:R0:W-:Y:S04]  /*2d020*/  STL [R1+0x5e8], R6 ;  /* 0x0005e80601007387 */ /* 0x0001e80000100800 */
[----:B------:R-:W-:Y:S04]  /*2d030*/  STL [R1+0x5e4], R7 ;  /* 0x0005e40701007387 */ /* 0x000fe80000100800 */
[----:B------:R-:W-:Y:S04]  /*2d040*/  STL [R1+0x5f0], R47 ;  /* 0x0005f02f01007387 */ /* 0x000fe80000100800 */
[----:B------:R-:W3:Y:S04]  /*2d050*/  LDL.LU R71, [R1+0x44c] ;  /* 0x00044c0001477983 */ /* 0x000ee80000300800 */
[----:B------:R1:W-:Y:S01]  /*2d060*/  STL [R1+0x330], R68 ;  /* 0x0003304401007387 */ /* 0x0003e20000100800 */
[----:B0-----:R-:W-:Y:S01]  /*2d070*/  @P0 IMAD.MOV.U32 R6, RZ, RZ, R47 ;  /* 0x000000ffff060224 */ /* 0x001fe200078e002f */
[----:B-1----:R-:W-:-:S05]  /*2d080*/  LEA.HI.X.SX32 R68, R8, R12, 0x1, P5 ;  /* 0x0000000c08447211 */ /* 0x002fca00028f0eff */
[----:B------:R-:W-:-:S05]  /*2d090*/  @P0 IMAD.MOV.U32 R7, RZ, RZ, R68 ;  /* 0x000000ffff070224 */ /* 0x000fca00078e0044 */
[----:B------:R0:W3:Y:S01]  /*2d0a0*/  @P0 LDG.E.U8 R5, desc[UR20][R6.64] ;  /* 0x0000001406050981 */ /* 0x0000e2000c1e1100 */
[----:B------:R-:W-:Y:S01]  /*2d0b0*/  ISETP.GT.U32.AND P6, PT, R15, R64, PT ;  /* 0x000000400f00720c */ /* 0x000fe20003fc4070 */
[----:B------:R-:W-:Y:S01]  /*2d0c0*/  @!P4 IMAD.MOV R3, RZ, RZ, -R3 ;  /* 0x000000ffff03c224 */ /* 0x000fe200078e0a03 */
[----:B------:R-:W-:Y:S01]  /*2d0d0*/  ISETP.GE.AND P5, PT, R70, RZ, PT ;  /* 0x000000ff4600720c */ /* 0x000fe20003fa6270 */
[----:B------:R1:W-:Y:S04]  /*2d0e0*/  STL [R1+0x5ec], R68 ;  /* 0x0005ec4401007387 */ /* 0x0003e80000100800 */
[----:B------:R-:W3:Y:S01]  /*2d0f0*/  LDL.LU R69, [R1+0x46c] ;  /* 0x00046c0001457983 */ /* 0x000ee20000300800 */
[----:B0-----:R-:W-:-:S03]  /*2d100*/  SEL R6, R14, R4, !P1 ;  /* 0x000000040e067207 */ /* 0x001fc60004800000 */
[----:B-1----:R-:W3:Y:S02]  /*2d110*/  LDL R68, [R1+0x2520] ;  /* 0x0025200001447983 */ /* 0x002ee40000100800 */
[----:B------:R-:W-:Y:S02]  /*2d120*/  IMAD R6, R6, UR6, RZ ;  /* 0x0000000606067c24 */ /* 0x000fe4000f8e02ff */
[----:B------:R-:W-:Y:S02]  /*2d130*/  @!P6 IMAD.IADD R64, R64, 0x1, -R15 ;  /* 0x000000014040e824 */ /* 0x000fe400078e0a0f */
[----:B------:R-:W-:Y:S01]  /*2d140*/  IMAD.MOV.U32 R4, RZ, RZ, R73 ;  /* 0x000000ffff047224 */ /* 0x000fe200078e0049 */
[----:B------:R-:W-:-:S03]  /*2d150*/  IADD3 R7, P6, PT, R6, R13, RZ ;  /* 0x0000000d06077210 */ /* 0x000fc60007fde0ff */
[----:B------:R-:W-:Y:S01]  /*2d160*/  @!P5 IMAD.MOV R4, RZ, RZ, -R4 ;  /* 0x000000ffff04d224 */ /* 0x000fe200078e0a04 */
[----:B------:R-:W-:Y:S02]  /*2d170*/  LEA.HI.X.SX32 R6, R6, R12, 0x1, P6 ;  /* 0x0000000c06067211 */ /* 0x000fe400030f0eff */
[----:B------:R-:W-:Y:S02]  /*2d180*/  PRMT R8, RZ, 0x7610, R8 ;  /* 0x00007610ff087816 */ /* 0x000fe40000000008 */
[----:B--2---:R-:W-:Y:S02]  /*2d190*/  ISETP.GE.AND P4, PT, R75, RZ, PT ;  /* 0x000000ff4b00720c */ /* 0x004fe40003f86270 */
[----:B------:R-:W2:Y:S01]  /*2d1a0*/  LDL R75, [R1+0x2524] ;  /* 0x00252400014b7983 */ /* 0x000ea20000100800 */
[----:B----4-:R-:W-:-:S03]  /*2d1b0*/  PRMT R78, RZ, 0x7610, R78 ;  /* 0x00007610ff4e7816 */ /* 0x010fc6000000004e */
[----:B---3--:R0:W-:Y:S04]  /*2d1c0*/  STL [R1+0x32c], R5 ;  /* 0x00032c0501007387 */ /* 0x0081e80000100800 */
[----:B------:R-:W3:Y:S04]  /*2d1d0*/  LDL.LU R73, [R1+0x470] ;  /* 0x0004700001497983 */ /* 0x000ee80000300800 */
[----:B------:R-:W4:Y:S01]  /*2d1e0*/  LDL.LU R70, [R1+0x45c] ;  /* 0x00045c0001467983 */ /* 0x000f220000300800 */
        /* <DEDUP_REMOVED lines=8> */
[----:B------:R0:W-:Y:S01]  /*2d270*/  STL [R1+0x5f4], R6 ;  /* 0x0005f40601007387 */ /* 0x0001e20000100800 */
[----:B------:R-:W-:Y:S02]  /*2d280*/  LEA.HI.X.SX32 R5, R5, R12, 0x1, P5 ;  /* 0x0000000c05057211 */ /* 0x000fe400028f0eff */
[----:B0-----:R-:W-:-:S04]  /*2d290*/  @P0 LOP3.LUT R6, R7, R6, RZ, 0x3c, !PT ;  /* 0x0000000607060212 */ /* 0x001fc800078e3cff */
[----:B------:R-:W-:-:S05]  /*2d2a0*/  @P0 LOP3.LUT R7, R7, R6, RZ, 0x3c, !PT ;  /* 0x0000000607070212 */ /* 0x000fca00078e3cff */
[----:B------:R0:W2:Y:S02]  /*2d2b0*/  @P0 LDG.E.U8 R78, desc[UR20][R6.64] ;  /* 0x00000014064e0981 */ /* 0x0000a4000c1e1100 */
[----:B0-----:R-:W-:Y:S02]  /*2d2c0*/  @P0 IMAD.MOV.U32 R6, RZ, RZ, R47 ;  /* 0x000000ffff060224 */ /* 0x001fe400078e002f */
[----:B------:R-:W-:-:S05]  /*2d2d0*/  @P0 IMAD.MOV.U32 R7, RZ, RZ, R5 ;  /* 0x000000ffff070224 */ /* 0x000fca00078e0005 */
[----:B------:R0:W3:Y:S01]  /*2d2e0*/  @P0 LDG.E.U8 R8, desc[UR20][R6.64] ;  /* 0x0000001406080981 */ /* 0x0000e2000c1e1100 */
[----:B------:R-:W-:-:S13]  /*2d2f0*/  ISETP.GT.U32.AND P3, PT, R15, R2, PT ;  /* 0x000000020f00720c */ /* 0x000fda0003f64070 */
[----:B------:R-:W-:Y:S01]  /*2d300*/  @!P3 IMAD.IADD R2, R2, 0x1, -R15 ;  /* 0x000000010202b824 */ /* 0x000fe200078e0a0f */
[----:B------:R-:W-:-:S13]  /*2d310*/  ISETP.GT.U32.AND P3, PT, R15, R16, PT ;  /* 0x000000100f00720c */ /* 0x000fda0003f64070 */
[----:B------:R-:W-:Y:S01]  /*2d320*/  @!P3 IMAD.IADD R16, R16, 0x1, -R15 ;  /* 0x000000011010b824 */ /* 0x000fe200078e0a0f */
[C---:B------:R-:W-:Y:S01]  /*2d330*/  ISETP.GT.U32.AND P3, PT, R15.reuse, R77, PT ;  /* 0x0000004d0f00720c */ /* 0x040fe20003f64070 */
[----:B------:R-:W-:Y:S01]  /*2d340*/  @!P4 IMAD.MOV R3, RZ, RZ, -R3 ;  /* 0x000000ffff03c224 */ /* 0x000fe200078e0a03 */
[----:B0-----:R-:W-:Y:S02]  /*2d350*/  SEL R6, R14, R4, !P1 ;  /* 0x000000040e067207 */ /* 0x001fe40004800000 */
[----:B------:R-:W-:-:S09]  /*2d360*/  ISETP.GT.U32.AND P4, PT, R15, R2, PT ;  /* 0x000000020f00720c */ /* 0x000fd20003f84070 */
[--C-:B------:R-:W-:Y:S01]  /*2d370*/  @!P3 IMAD.IADD R77, R77, 0x1, -R15.reuse ;  /* 0x000000014d4db824 */ /* 0x100fe200078e0a0f */
[----:B------:R-:W-:Y:S01]  /*2d380*/  ISETP.GT.U32.AND P3, PT, R15, R69, PT ;  /* 0x000000450f00720c */ /* 0x000fe20003f64070 */
[----:B------:R-:W-:Y:S01]  /*2d390*/  IMAD R6, R6, UR6, RZ ;  /* 0x0000000606067c24 */ /* 0x000fe2000f8e02ff */
[----:B------:R0:W-:Y:S01]  /*2d3a0*/  STL [R1+0x5fc], R5 ;  /* 0x0005fc0501007387 */ /* 0x0001e20000100800 */
[----:B------:R-:W-:Y:S01]  /*2d3b0*/  @!P4 IMAD.IADD R2, R2, 0x1, -R15 ;  /* 0x000000010202c824 */ /* 0x000fe200078e0a0f */
[----:B------:R-:W-:Y:S01]  /*2d3c0*/  ISETP.GE.AND P4, PT, R68, RZ, PT ;  /* 0x000000ff4400720c */ /* 0x000fe20003f86270 */
[----:B------:R-:W-:-:S08]  /*2d3d0*/  IMAD.MOV.U32 R4, RZ, RZ, R93 ;  /* 0x000000ffff047224 */ /* 0x000fd000078e005d */
[----:B------:R-:W-:Y:S01]  /*2d3e0*/  @!P3 IMAD.IADD R69, R69, 0x1, -R15 ;  /* 0x000000014545b824 */ /* 0x000fe200078e0a0f */
[----:B------:R-:W-:Y:S02]  /*2d3f0*/  IADD3 R7, P3, PT, R6, R13, RZ ;  /* 0x0000000d06077210 */ /* 0x000fe40007f7e0ff */
[----:B0-----:R-:W-:Y:S01]  /*2d400*/  SEL R5, R14, R3, !P1 ;  /* 0x000000030e057207 */ /* 0x001fe20004800000 */
[----:B------:R-:W-:Y:S01]  /*2d410*/  IMAD.MOV.U32 R3, RZ, RZ, R76 ;  /* 0x000000ffff037224 */ /* 0x000fe200078e004c */
[----:B------:R-:W-:Y:S01]  /*2d420*/  LEA.HI.X.SX32 R76, R6, R12, 0x1, P3 ;  /* 0x0000000c064c7211 */ /* 0x000fe200018f0eff */
[----:B------:R-:W-:Y:S01]  /*2d430*/  @P0 IMAD.MOV.U32 R6, RZ, RZ, R7 ;  /* 0x000000ffff060224 */ /* 0x000fe200078e0007 */
[----:B------:R-:W-:Y:S01]  /*2d440*/  PRMT R53, RZ, 0x7610, R53 ;  /* 0x00007610ff357816 */ /* 0x000fe20000000035 */
[----:B--2---:R0:W-:Y:S04]  /*2d450*/  STL [R1+0x324], R78 ;  /* 0x0003244e01007387 */ /* 0x0041e80000100800 */
[----:B0-----:R-:W2:Y:S04]  /*2d460*/  LDL.LU R78, [R1+0x274c] ;  /* 0x00274c00014e7983 */ /* 0x001ea80000300800 */
[----:B---3--:R0:W-:Y:S04]  /*2d470*/  STL [R1+0x2e4], R8 ;  /* 0x0002e40801007387 */ /* 0x0081e80000100800 */
[----:B0-----:R-:W3:Y:S04]  /*2d480*/  LDL R8, [R1+0x252c] ;  /* 0x00252c0001087983 */ /* 0x001ee80000100800 */
[----:B------:R-:W2:Y:S04]  /*2d490*/  LDL.LU R93, [R1+0x480] ;  /* 0x00048000015d7983 */ /* 0x000ea80000300800 */
[----:B------:R-:W2:Y:S04]  /*2d4a0*/  LDL R68, [R1+0x2530] ;  /* 0x0025300001447983 */ /* 0x000ea80000100800 */
[----:B------:R0:W-:Y:S02]  /*2d4b0*/  STL [R1+0x608], R7 ;  /* 0x0006080701007387 */ /* 0x0001e40000100800 */
[----:B0-----:R-:W-:-:S05]  /*2d4c0*/  @P0 IMAD.MOV.U32 R7, RZ, RZ, R76 ;  /* 0x000000ffff070224 */ /* 0x001fca00078e004c */
[----:B------:R-:W2:Y:S01]  /*2d4d0*/  @P0 LDG.E.U8 R53, desc[UR20][R6.64] ;  /* 0x0000001406350981 */ /* 0x000ea2000c1e1100 */
[----:B------:R-:W-:Y:S01]  /*2d4e0*/  ISETP.GT.U32.AND P6, PT, R15, R16, PT ;  /* 0x000000100f00720c */ /* 0x000fe20003fc4070 */
[----:B------:R-:W-:-:S12]  /*2d4f0*/  IMAD R5, R5, UR6, RZ ;  /* 0x0000000605057c24 */ /* 0x000fd8000f8e02ff */
[----:B------:R-:W-:Y:S01]  /*2d500*/  @!P6 IMAD.IADD R16, R16, 0x1, -R15 ;  /* 0x000000011010e824 */ /* 0x000fe200078e0a0f */
[----:B------:R-:W-:-:S13]  /*2d510*/  ISETP.GE.AND P6, PT, R75, RZ, PT ;  /* 0x000000ff4b00720c */ /* 0x000fda0003fc6270 */
[----:B------:R-:W-:Y:S01]  /*2d520*/  @!P6 IMAD.MOV R3, RZ, RZ, -R3 ;  /* 0x000000ffff03e224 */ /* 0x000fe200078e0a03 */
[----:B------:R-:W-:-:S04]  /*2d530*/  IADD3 R75, P6, PT, R5, R13, RZ ;  /* 0x0000000d054b7210 */ /* 0x000fc80007fde0ff */
[----:B------:R-:W-:Y:S01]  /*2d540*/  LEA.HI.X.SX32 R47, R5, R12, 0x1, P6 ;  /* 0x0000000c052f7211 */ /* 0x000fe200030f0eff */
[----:B------:R-:W-:Y:S04]  /*2d550*/  STL [R1+0x610], R75 ;  /* 0x0006104b01007387 */ /* 0x000fe80000100800 */
[----:B------:R0:W-:Y:S04]  /*2d560*/  STL [R1+0x604], R76 ;  /* 0x0006044c01007387 */ /* 0x0001e80000100800 */
[----:B------:R-:W3:Y:S04]  /*2d570*/  LDL R5, [R1+0x2528] ;  /* 0x0025280001057983 */ /* 0x000ee80000100800 */
[----:B------:R-:W-:Y:S04]  /*2d580*/  STL [R1+0x60c], R47 ;  /* 0x00060c2f01007387 */ /* 0x000fe80000100800 */
[----:B0-----:R-:W3:Y:S04]  /*2d590*/  LDL R76, [R1+0x250c] ;  /* 0x00250c00014c7983 */ /* 0x001ee80000100800 */
[----:B--2---:R0:W-:Y:S04]  /*2d5a0*/  STL [R1+0x320], R53 ;  /* 0x0003203501007387 */ /* 0x0041e80000100800 */
[----:B0-----:R-:W2:Y:S01]  /*2d5b0*/  LDL.LU R53, [R1+0x2748] ;  /* 0x0027480001357983 */ /* 0x001ea20000300800 */
[----:B------:R-:W-:Y:S01]  /*2d5c0*/  ISETP.GT.U32.AND P5, PT, R15, R71, PT ;  /* 0x000000470f00720c */ /* 0x000fe20003fa4070 */
[----:B------:R-:W-:-:S12]  /*2d5d0*/  @!P4 IMAD.MOV R4, RZ, RZ, -R4 ;  /* 0x000000ffff04c224 */ /* 0x000fd800078e0a04 */
[----:B------:R-:W-:Y:S01]  /*2d5e0*/  @!P5 IMAD.IADD R71, R71, 0x1, -R15 ;  /* 0x000000014747d824 */ /* 0x000fe200078e0a0f */
[----:B------:R-:W-:-:S04]  /*2d5f0*/  ISETP.GT.U32.AND P5, PT, R15, R73, PT ;  /* 0x000000490f00720c */ /* 0x000fc80003fa4070 */
[----:B------:R-:W-:Y:S02]  /*2d600*/  ISETP.GT.U32.AND P6, PT, R15, R71, PT ;  /* 0x000000470f00720c */ /* 0x000fe40003fc4070 */
[----:B------:R-:W-:Y:S01]  /*2d610*/  SEL R4, R14, R4, !P1 ;  /* 0x000000040e047207 */ /* 0x000fe20004800000 */
[----:B------:R-:W-:Y:S01]  /*2d620*/  @P0 IMAD.MOV.U32 R6, RZ, RZ, R75 ;  /* 0x000000ffff060224 */ /* 0x000fe200078e004b */
[----:B------:R-:W-:Y:S01]  /*2d630*/  PRMT R78, RZ, 0x7610, R78 ;  /* 0x00007610ff4e7816 */ /* 0x000fe2000000004e */
[----:B------:R-:W-:Y:S01]  /*2d640*/  @P0 IMAD.MOV.U32 R7, RZ, RZ, R47 ;  /* 0x000000ffff070224 */ /* 0x000fe200078e002f */
[----:B--2---:R-:W-:-:S03]  /*2d650*/  PRMT R53, RZ, 0x7610, R53 ;  /* 0x00007610ff357816 */ /* 0x004fc60000000035 */
[--C-:B------:R-:W-:Y:S01]  /*2d660*/  @!P5 IMAD.IADD R73, R73, 0x1, -R15.reuse ;  /* 0x000000014949d824 */ /* 0x100fe200078e0a0f */
[----:B---3--:R-:W-:Y:S01]  /*2d670*/  ISETP.GE.AND P5, PT, R5, RZ, PT ;  /* 0x000000ff0500720c */ /* 0x008fe20003fa6270 */
[----:B------:R-:W-:Y:S01]  /*2d680*/  IMAD R5, R4, UR6, RZ ;  /* 0x0000000604057c24 */ /* 0x000fe2000f8e02ff */
[----:B------:R0:W2:Y:S01]  /*2d690*/  @P0 LDG.E.U8 R78, desc[UR20][R6.64] ;  /* 0x00000014064e0981 */ /* 0x0000a2000c1e1100 */
[----:B------:R-:W-:Y:S01]  /*2d6a0*/  @!P6 IMAD.IADD R71, R71, 0x1, -R15 ;  /* 0x000000014747e824 */ /* 0x000fe200078e0a0f */
[----:B----4-:R-:W-:Y:S02]  /*2d6b0*/  ISETP.GT.U32.AND P4, PT, R15, R70, PT ;  /* 0x000000460f00720c */ /* 0x010fe40003f84070 */
[----:B------:R-:W-:Y:S01]  /*2d6c0*/  SEL R3, R14, R3, !P1 ;  /* 0x000000030e037207 */ /* 0x000fe20004800000 */
[----:B------:R-:W3:Y:S01]  /*2d6d0*/  LDL.LU R47, [R1+0x2744] ;  /* 0x00274400012f7983 */ /* 0x000ee20000300800 */
[----:B------:R-:W-:-:S03]  /*2d6e0*/  IMAD.MOV.U32 R4, RZ, RZ, R9 ;  /* 0x000000ffff047224 */ /* 0x000fc600078e0009 */
[----:B------:R-:W4:Y:S01]  /*2d6f0*/  LDL.LU R75, [R1+0x2740] ;  /* 0x00274000014b7983 */ /* 0x000f220000300800 */
[----:B0-----:R-:W-:-:S04]  /*2d700*/  IADD3 R6, P6, PT, R5, R13, RZ ;  /* 0x0000000d05067210 */ /* 0x001fc80007fde0ff */
[----:B------:R-:W-:-:S05]  /*2d710*/  LEA.HI.X.SX32 R7, R5, R12, 0x1, P6 ;  /* 0x0000000c05077211 */ /* 0x000fca00030f0eff */
[----:B------:R-:W3:Y:S01]  /*2d720*/  @P0 LDG.E.U8 R53, desc[UR20][R6.64] ;  /* 0x0000001406350981 */ /* 0x000ee2000c1e1100 */
[----:B------:R-:W-:Y:S01]  /*2d730*/  @!P4 IMAD.IADD R70, R70, 0x1, -R15 ;  /* 0x000000014646c824 */ /* 0x000fe200078e0a0f */
[----:B------:R-:W-:Y:S01]  /*2d740*/  ISETP.GE.AND P4, PT, R8, RZ, PT ;  /* 0x000000ff0800720c */ /* 0x000fe20003f86270 */
[----:B------:R-:W-:Y:S02]  /*2d750*/  IMAD R8, R3, UR6, RZ ;  /* 0x0000000603087c24 */ /* 0x000fe4000f8e02ff */
[----:B------:R-:W-:-:S03]  /*2d760*/  @!P5 IMAD.MOV R4, RZ, RZ, -R4 ;  /* 0x000000ffff04d224 */ /* 0x000fc600078e0a04 */
[C---:B------:R-:W-:Y:S02]  /*2d770*/  IADD3 R9, P5, PT, R8.reuse, R13, RZ ;  /* 0x0000000d08097210 */ /* 0x040fe40007fbe0ff */
[----:B------:R-:W-:Y:S01]  /*2d780*/  PRMT R5, RZ, 0x7610, R5 ;  /* 0x00007610ff057816 */ /* 0x000fe20000000005 */
[----:B--2---:R0:W-:Y:S04]  /*2d790*/  STL [R1+0x31c], R78 ;  /* 0x00031c4e01007387 */ /* 0x0041e80000100800 */
[----:B0-----:R-:W2:Y:S04]  /*2d7a0*/  LDL.LU R78, [R1+0x273c] ;  /* 0x00273c00014e7983 */ /* 0x001ea80000300800 */
[----:B------:R0:W-:Y:S04]  /*2d7b0*/  STL [R1+0x618], R6 ;  /* 0x0006180601007387 */ /* 0x0001e80000100800 */
[----:B------:R-:W-:Y:S04]  /*2d7c0*/  STL [R1+0x614], R7 ;  /* 0x0006140701007387 */ /* 0x000fe80000100800 */
[----:B------:R-:W-:Y:S04]  /*2d7d0*/  STL [R1+0x620], R9 ;  /* 0x0006200901007387 */ /* 0x000fe80000100800 */
[----:B---3--:R1:W-:Y:S01]  /*2d7e0*/  STL [R1+0x318], R53 ;  /* 0x0003183501007387 */ /* 0x0083e20000100800 */
[----:B0-----:R-:W-:Y:S01]  /*2d7f0*/  @P0 IMAD.MOV.U32 R6, RZ, RZ, R9 ;  /* 0x000000ffff060224 */ /* 0x001fe200078e0009 */
[----:B-1----:R-:W-:-:S05]  /*2d800*/  LEA.HI.X.SX32 R53, R8, R12, 0x1, P5 ;  /* 0x0000000c08357211 */ /* 0x002fca00028f0eff */
[----:B------:R-:W-:-:S05]  /*2d810*/  @P0 IMAD.MOV.U32 R7, RZ, RZ, R53 ;  /* 0x000000ffff070224 */ /* 0x000fca00078e0035 */
[----:B------:R0:W3:Y:S01]  /*2d820*/  @P0 LDG.E.U8 R5, desc[UR20][R6.64] ;  /* 0x0000001406050981 */ /* 0x0000e2000c1e1100 */
[----:B------:R-:W-:Y:S01]  /*2d830*/  ISETP.GT.U32.AND P6, PT, R15, R69, PT ;  /* 0x000000450f00720c */ /* 0x000fe20003fc4070 */
[----:B------:R-:W-:Y:S01]  /*2d840*/  IMAD.MOV.U32 R3, RZ, RZ, R64 ;  /* 0x000000ffff037224 */ /* 0x000fe200078e0040 */
[----:B------:R-:W-:Y:S01]  /*2d850*/  ISETP.GE.AND P5, PT, R68, RZ, PT ;  /* 0x000000ff4400720c */ /* 0x000fe20003fa6270 */
[----:B------:R1:W-:Y:S02]  /*2d860*/  STL [R1+0x61c], R53 ;  /* 0x00061c3501007387 */ /* 0x0003e40000100800 */
[----:B------:R-:W-:Y:S01]  /*2d870*/  @!P4 IMAD.MOV R3, RZ, RZ, -R3 ;  /* 0x000000ffff03c224 */ /* 0x000fe200078e0a03 */
[----:B------:R-:W-:Y:S02]  /*2d880*/  ISETP.GE.AND P4, PT, R76, RZ, PT ;  /* 0x000000ff4c00720c */ /* 0x000fe40003f86270 */
[----:B------:R-:W4:Y:S01]  /*2d890*/  LDL.LU R76, [R1+0x47c] ;  /* 0x00047c00014c7983 */ /* 0x000f220000300800 */
[----:B0-----:R-:W-:-:S03]  /*2d8a0*/  SEL R6, R14, R4, !P1 ;  /* 0x000000040e067207 */ /* 0x001fc60004800000 */
[----:B------:R-:W4:Y:S02]  /*2d8b0*/  LDL R64, [R1+0x2514] ;  /* 0x0025140001407983 */ /* 0x000f240000100800 */
[----:B------:R-:W-:Y:S02]  /*2d8c0*/  IMAD R6, R6, UR6, RZ ;  /* 0x0000000606067c24 */ /* 0x000fe4000f8e02ff */
[----:B-1----:R-:W4:Y:S01]  /*2d8d0*/  LDL R53, [R1+0x2510] ;  /* 0x0025100001357983 */ /* 0x002f220000100800 */
[----:B------:R-:W-:Y:S02]  /*2d8e0*/  @!P6 IMAD.IADD R69, R69, 0x1, -R15 ;  /* 0x000000014545e824 */ /* 0x000fe400078e0a0f */
[----:B------:R-:W-:Y:S01]  /*2d8f0*/  IMAD.MOV.U32 R4, RZ, RZ, R77 ;  /* 0x000000ffff047224 */ /* 0x000fe200078e004d */
[----:B------:R-:W-:-:S03]  /*2d900*/  IADD3 R7, P6, PT, R6, R13, RZ ;  /* 0x0000000d06077210 */ /* 0x000fc60007fde0ff */
[----:B------:R-:W-:Y:S01]  /*2d910*/  @!P5 IMAD.MOV R4, RZ, RZ, -R4 ;  /* 0x000000ffff04d224 */ /* 0x000fe200078e0a04 */
[----:B------:R-:W-:Y:S02]  /*2d920*/  LEA.HI.X.SX32 R6, R6, R12, 0x1, P6 ;  /* 0x0000000c06067211 */ /* 0x000fe400030f0eff */
[----:B--2---:R-:W-:Y:S01]  /*2d930*/  PRMT R78, RZ, 0x7610, R78 ;  /* 0x00007610ff4e7816 */ /* 0x004fe2000000004e */
[----:B---3--:R0:W-:Y:S04]  /*2d940*/  STL [R1+0x314], R5 ;  /* 0x0003140501007387 */ /* 0x0081e80000100800 */
[----:B------:R-:W2:Y:S04]  /*2d950*/  LDL.LU R9, [R1+0x4a8] ;  /* 0x0004a80001097983 */ /* 0x000ea80000300800 */
[----:B------:R-:W3:Y:S01]  /*2d960*/  LDL.LU R68, [R1+0x494] ;  /* 0x0004940001447983 */ /* 0x000ee20000300800 */
[----:B0-----:R-:W-:Y:S01]  /*2d970*/  SEL R5, R14, R3, !P1 ;  /* 0x000000030e057207 */ /* 0x001fe20004800000 */
[----:B------:R-:W-:-:S02]  /*2d980*/  IMAD.MOV.U32 R3, RZ, RZ, R2 ;  /* 0x000000ffff037224 */ /* 0x000fc400078e0002 */
[----:B------:R-:W2:Y:S02]  /*2d990*/  LDL.LU R77, [R1+0x4a0] ;  /* 0x0004a000014d7983 */ /* 0x000ea40000300800 */
[----:B------:R-:W-:Y:S02]  /*2d9a0*/  IMAD R5, R5, UR6, RZ ;  /* 0x0000000605057c24 */ /* 0x000fe4000f8e02ff */
[----:B------:R0:W-:Y:S03]  /*2d9b0*/  STL [R1+0x628], R7 ;  /* 0x0006280701007387 */ /* 0x0001e60000100800 */
[----:B------:R-:W-:Y:S02]  /*2d9c0*/  IADD3 R2, P5, PT, R5, R13, RZ ;  /* 0x0000000d05027210 */ /* 0x000fe40007fbe0ff */
[----:B0-----:R-:W-:-:S03]  /*2d9d0*/  @P0 LOP3.LUT R7, R7, R6, RZ, 0x3c, !PT ;  /* 0x0000000607070212 */ /* 0x001fc600078e3cff */
[----:B------:R-:W-:Y:S04]  /*2d9e0*/  STL [R1+0x630], R2 ;  /* 0x0006300201007387 */ /* 0x000fe80000100800 */
[----:B------:R0:W-:Y:S02]  /*2d9f0*/  STL [R1+0x624], R6 ;  /* 0x0006240601007387 */ /* 0x0001e40000100800 */
[----:B0-----:R-:W-:-:S04]  /*2da00*/  @P0 LOP3.LUT R6, R7, R6, RZ, 0x3c, !PT ;  /* 0x0000000607060212 */ /* 0x001fc800078e3cff */
[----:B------:R-:W-:-:S05]  /*2da10*/  @P0 LOP3.LUT R7, R7, R6, RZ, 0x3c, !PT ;  /* 0x0000000607070212 */ /* 0x000fca00078e3cff */
[----:B------:R0:W2:Y:S01]  /*2da20*/  @P0 LDG.E.U8 R78, desc[UR20][R6.64] ;  /* 0x00000014064e0981 */ /* 0x0000a2000c1e1100 */
[----:B------:R-:W-:Y:S02]  /*2da30*/  LEA.HI.X.SX32 R5, R5, R12, 0x1, P5 ;  /* 0x0000000c05057211 */ /* 0x000fe400028f0eff */
[----:B------:R-:W-:Y:S01]  /*2da40*/  PRMT R8, RZ, 0x7610, R8 ;  /* 0x00007610ff087816 */ /* 0x000fe20000000008 */
[----:B0-----:R-:W-:Y:S02]  /*2da50*/  @P0 IMAD.MOV.U32 R6, RZ, RZ, R2 ;  /* 0x000000ffff060224 */ /* 0x001fe400078e0002 */
[----:B------:R-:W-:-:S05]  /*2da60*/  @P0 IMAD.MOV.U32 R7, RZ, RZ, R5 ;  /* 0x000000ffff070224 */ /* 0x000fca00078e0005 */
[----:B------:R0:W3:Y:S04]  /*2da70*/  @P0 LDG.E.U8 R8, desc[UR20][R6.64] ;  /* 0x0000001406080981 */ /* 0x0000e8000c1e1100 */
[----:B------:R-:W-:Y:S01]  /*2da80*/  STL [R1+0x62c], R5 ;  /* 0x00062c0501007387 */ /* 0x000fe20000100800 */
[----:B------:R-:W-:-:S13]  /*2da90*/  ISETP.GT.U32.AND P3, PT, R15, R0, PT ;  /* 0x000000000f00720c */ /* 0x000fda0003f64070 */
[--C-:B------:R-:W-:Y:S01]  /*2daa0*/  @!P3 IMAD.IADD R0, R0, 0x1, -R15.reuse ;  /* 0x000000010000b824 */ /* 0x100fe200078e0a0f */
[----:B------:R-:W-:Y:S01]  /*2dab0*/  ISETP.GT.U32.AND P3, PT, R15, R93, PT ;  /* 0x0000005d0f00720c */ /* 0x000fe20003f64070 */
[----:B--2---:R1:W-:Y:S04]  /*2dac0*/  STL [R1+0x310], R78 ;  /* 0x0003104e01007387 */ /* 0x0043e80000100800 */
[----:B-1----:R-:W2:Y:S08]  /*2dad0*/  LDL.LU R78, [R1+0x2738] ;  /* 0x00273800014e7983 */ /* 0x002eb00000300800 */
[----:B------:R-:W-:Y:S01]  /*2dae0*/  @!P3 IMAD.IADD R93, R93, 0x1, -R15 ;  /* 0x000000015d5db824 */ /* 0x000fe200078e0a0f */
[----:B------:R-:W-:-:S02]  /*2daf0*/  ISETP.GT.U32.AND P3, PT, R15, R73, PT ;  /* 0x000000490f00720c */ /* 0x000fc40003f64070 */
[C---:B------:R-:W-:Y:S01]  /*2db00*/  ISETP.GT.U32.AND P6, PT, R15.reuse, R0, PT ;  /* 0x000000000f00720c */ /* 0x040fe20003fc4070 */
[----:B------:R-:W-:Y:S01]  /*2db10*/  @!P4 IMAD.MOV R3, RZ, RZ, -R3 ;  /* 0x000000ffff03c224 */ /* 0x000fe200078e0a03 */
[----:B0-----:R-:W-:Y:S01]  /*2db20*/  SEL R6, R14, R4, !P1 ;  /* 0x000000040e067207 */ /* 0x001fe20004800000 */
[----:B------:R-:W2:Y:S01]  /*2db30*/  LDL.LU R2, [R1+0x2734] ;  /* 0x0027340001027983 */ /* 0x000ea20000300800 */
[----:B------:R-:W-:-:S07]  /*2db40*/  ISETP.GT.U32.AND P4, PT, R15, R70, PT ;  /* 0x000000460f00720c */ /* 0x000fce0003f84070 */
[--C-:B------:R-:W-:Y:S01]  /*2db50*/  @!P3 IMAD.IADD R73, R73, 0x1, -R15.reuse ;  /* 0x000000014949b824 */ /* 0x100fe200078e0a0f */
[----:B----4-:R-:W-:Y:S01]  /*2db60*/  ISETP.GT.U32.AND P3, PT, R15, R76, PT ;  /* 0x0000004c0f00720c */ /* 0x010fe20003f64070 */
[----:B------:R-:W-:Y:S01]  /*2db70*/  @!P6 IMAD.IADD R0, R0, 0x1, -R15 ;  /* 0x000000010000e824 */ /* 0x000fe200078e0a0f */
[----:B------:R-:W-:Y:S01]  /*2db80*/  ISETP.GE.AND P6, PT, R64, RZ, PT ;  /* 0x000000ff4000720c */ /* 0x000fe20003fc6270 */
[----:B------:R-:W-:Y:S01]  /*2db90*/  IMAD R6, R6, UR6, RZ ;  /* 0x0000000606067c24 */ /* 0x000fe2000f8e02ff */
[----:B------:R-:W-:Y:S01]  /*2dba0*/  SEL R5, R14, R3, !P1 ;  /* 0x000000030e057207 */ /* 0x000fe20004800000 */
[----:B---3--:R0:W-:Y:S01]  /*2dbb0*/  STL [R1+0x30c], R8 ;  /* 0x00030c0801007387 */ /* 0x0081e20000100800 */
[----:B------:R-:W-:-:S03]  /*2dbc0*/  IMAD.MOV.U32 R3, RZ, RZ, R71 ;  /* 0x000000ffff037224 */ /* 0x000fc600078e0047 */
[----:B------:R-:W-:-:S04]  /*2dbd0*/  IMAD R5, R5, UR6, RZ ;  /* 0x0000000605057c24 */ /* 0x000fc8000f8e02ff */
[--C-:B------:R-:W-:Y:S01]  /*2dbe0*/  @!P3 IMAD.IADD R76, R76, 0x1, -R15.reuse ;  /* 0x000000014c4cb824 */ /* 0x100fe200078e0a0f */
[-C--:B------:R-:W-:Y:S01]  /*2dbf0*/  IADD3 R7, P3, PT, R6, R13.reuse, RZ ;  /* 0x0000000d06077210 */ /* 0x080fe20007f7e0ff */
[----:B0-----:R-:W3:Y:S01]  /*2dc00*/  LDL R8, [R1+0x2518] ;  /* 0x0025180001087983 */ /* 0x001ee20000100800 */
[----:B------:R-:W-:Y:S01]  /*2dc10*/  @!P4 IMAD.IADD R70, R70, 0x1, -R15 ;  /* 0x000000014646c824 */ /* 0x000fe200078e0a0f */
[----:B------:R-:W-:Y:S01]  /*2dc20*/  ISETP.GE.AND P4, PT, R53, RZ, PT ;  /* 0x000000ff3500720c */ /* 0x000fe20003f86270 */
[----:B------:R-:W-:Y:S01]  /*2dc30*/  @!P6 IMAD.MOV R3, RZ, RZ, -R3 ;  /* 0x000000ffff03e224 */ /* 0x000fe200078e0a03 */
[----:B------:R-:W-:Y:S01]  /*2dc40*/  LEA.HI.X.SX32 R71, R6, R12, 0x1, P3 ;  /* 0x0000000c06477211 */ /* 0x000fe200018f0eff */
[----:B------:R-:W4:Y:S01]  /*2dc50*/  LDL R53, [R1+0x251c] ;  /* 0x00251c0001357983 */ /* 0x000f220000100800 */
[----:B------:R-:W-:Y:S01]  /*2dc60*/  IMAD.MOV.U32 R4, RZ, RZ, R16 ;  /* 0x000000ffff047224 */ /* 0x000fe200078e0010 */
[----:B------:R-:W-:Y:S01]  /*2dc70*/  IADD3 R64, P6, PT, R5, R13, RZ ;  /* 0x0000000d05407210 */ /* 0x000fe20007fde0ff */
[----:B------:R-:W-:Y:S01]  /*2dc80*/  @P0 IMAD.MOV.U32 R6, RZ, RZ, R7 ;  /* 0x000000ffff060224 */ /* 0x000fe200078e0007 */
[----:B------:R-:W4:Y:S01]  /*2dc90*/  LDL.LU R16, [R1+0x498] ;  /* 0x0004980001107983 */ /* 0x000f220000300800 */
[----:B------:R-:W-:-:S03]  /*2dca0*/  PRMT R75, RZ, 0x7610, R75 ;  /* 0x00007610ff4b7816 */ /* 0x000fc6000000004b */
[----:B------:R0:W-:Y:S01]  /*2dcb0*/  STL [R1+0x638], R7 ;  /* 0x0006380701007387 */ /* 0x0001e20000100800 */
[----:B------:R-:W-:Y:S01]  /*2dcc0*/  LEA.HI.X.SX32 R5, R5, R12, 0x1, P6 ;  /* 0x0000000c05057211 */ /* 0x000fe200030f0eff */
[----:B0-----:R-:W-:-:S05]  /*2dcd0*/  @P0 IMAD.MOV.U32 R7, RZ, RZ, R71 ;  /* 0x000000ffff070224 */ /* 0x001fca00078e0047 */
[----:B------:R0:W4:Y:S02]  /*2dce0*/  @P0 LDG.E.U8 R75, desc[UR20][R6.64] ;  /* 0x00000014064b0981 */ /* 0x000124000c1e1100 */
[----:B0-----:R-:W-:Y:S02]  /*2dcf0*/  @P0 IMAD.MOV.U32 R6, RZ, RZ, R64 ;  /* 0x000000ffff060224 */ /* 0x001fe400078e0040 */
[----:B------:R-:W-:Y:S01]  /*2dd00*/  @P0 IMAD.MOV.U32 R7, RZ, RZ, R5 ;  /* 0x000000ffff070224 */ /* 0x000fe200078e0005 */
[----:B--2---:R-:W-:-:S06]  /*2dd10*/  PRMT R78, RZ, 0x7610, R78 ;  /* 0x00007610ff4e7816 */ /* 0x004fcc000000004e */
[----:B------:R0:W2:Y:S01]  /*2dd20*/  @P0 LDG.E.U8 R78, desc[UR20][R6.64] ;  /* 0x00000014064e0981 */ /* 0x0000a2000c1e1100 */
[----:B------:R-:W-:-:S13]  /*2dd30*/  ISETP.GT.U32.AND P5, PT, R15, R93, PT ;  /* 0x0000005d0f00720c */ /* 0x000fda0003fa4070 */
[----:B------:R-:W-:Y:S01]  /*2dd40*/  @!P5 IMAD.IADD R93, R93, 0x1, -R15 ;  /* 0x000000015d5dd824 */ /* 0x000fe200078e0a0f */
[C---:B------:R-:W-:Y:S01]  /*2dd50*/  ISETP.GT.U32.AND P5, PT, R15.reuse, R9, PT ;  /* 0x000000090f00720c */ /* 0x040fe20003fa4070 */
[----:B------:R-:W-:Y:S01]  /*2dd60*/  @!P4 IMAD.MOV R4, RZ, RZ, -R4 ;  /* 0x000000ffff04c224 */ /* 0x000fe200078e0a04 */
[C---:B------:R-:W-:Y:S02]  /*2dd70*/  ISETP.GT.U32.AND P4, PT, R15.reuse, R68, PT ;  /* 0x000000440f00720c */ /* 0x040fe40003f84070 */
[----:B------:R-:W-:Y:S02]  /*2dd80*/  ISETP.GT.U32.AND P6, PT, R15, R76, PT ;  /* 0x0000004c0f00720c */ /* 0x000fe40003fc4070 */
[C---:B------:R-:W-:Y:S01]  /*2dd90*/  SEL R4, R14.reuse, R4, !P1 ;  /* 0x000000040e047207 */ /* 0x040fe20004800000 */
[----:B------:R-:W-:Y:S01]  /*2dda0*/  STL [R1+0x640], R64 ;  /* 0x0006404001007387 */ /* 0x000fe20000100800 */
[----:B------:R-:W-:-:S05]  /*2ddb0*/  SEL R3, R14, R3, !P1 ;  /* 0x000000030e037207 */ /* 0x000fca0004800000 */
[----:B------:R-:W-:Y:S01]  /*2ddc0*/  @!P5 IMAD.IADD R9, R9, 0x1, -R15 ;  /* 0x000000010909d824 */ /* 0x000fe200078e0a0f */
[----:B---3--:R-:W-:Y:S01]  /*2ddd0*/  ISETP.GE.AND P5, PT, R8, RZ, PT ;  /* 0x000000ff0800720c */ /* 0x008fe20003fa6270 */
[----:B------:R1:W-:Y:S01]  /*2dde0*/  STL [R1+0x634], R71 ;  /* 0x0006344701007387 */ /* 0x0003e20000100800 */
[----:B------:R-:W-:-:S03]  /*2ddf0*/  IMAD R8, R3, UR6, RZ ;  /* 0x0000000603087c24 */ /* 0x000fc6000f8e02ff */
[----:B------:R3:W-:Y:S01]  /*2de00*/  STL [R1+0x63c], R5 ;  /* 0x00063c0501007387 */ /* 0x0007e20000100800 */
[--C-:B------:R-:W-:Y:S01]  /*2de10*/  @!P4 IMAD.IADD R68, R68, 0x1, -R15.reuse ;  /* 0x000000014444c824 */ /* 0x100fe200078e0a0f */
[----:B----4-:R-:W-:Y:S01]  /*2de20*/  ISETP.GE.AND P4, PT, R53, RZ, PT ;  /* 0x000000ff3500720c */ /* 0x010fe20003f86270 */
[----:B------:R-:W-:Y:S01]  /*2de30*/  @!P6 IMAD.IADD R76, R76, 0x1, -R15 ;  /* 0x000000014c4ce824 */ /* 0x000fe200078e0a0f */
[----:B------:R-:W-:Y:S01]  /*2de40*/  PRMT R2, RZ, 0x7610, R2 ;  /* 0x00007610ff027816 */ /* 0x000fe20000000002 */
[----:B-1----:R-:W4:Y:S01]  /*2de50*/  LDL R71, [R1+0x24f8] ;  /* 0x0024f80001477983 */ /* 0x002f220000100800 */
[----:B---3--:R-:W-:Y:S02]  /*2de60*/  IMAD R5, R4, UR6, RZ ;  /* 0x0000000604057c24 */ /* 0x008fe4000f8e02ff */
[----:B------:R-:W-:-:S03]  /*2de70*/  IMAD.MOV.U32 R4, RZ, RZ, R69 ;  /* 0x000000ffff047224 */ /* 0x000fc600078e0045 */
[CC--:B0-----:R-:W-:Y:S01]  /*2de80*/  IADD3 R6, P6, PT, R5.reuse, R13.reuse, RZ ;  /* 0x0000000d05067210 */ /* 0x0c1fe20007fde0ff */
[----:B------:R-:W-:Y:S01]  /*2de90*/  @!P5 IMAD.MOV R4, RZ, RZ, -R4 ;  /* 0x000000ffff04d224 */ /* 0x000fe200078e0a04 */
[C---:B------:R-:W-:Y:S01]  /*2dea0*/  IADD3 R53, P5, PT, R8.reuse, R13, RZ ;  /* 0x0000000d08357210 */ /* 0x040fe20007fbe0ff */
[----:B------:R0:W-:Y:S01]  /*2deb0*/  STL [R1+0x308], R75 ;  /* 0x0003084b01007387 */ /* 0x0001e20000100800 */
[-C--:B------:R-:W-:Y:S02]  /*2dec0*/  LEA.HI.X.SX32 R7, R5, R12.reuse, 0x1, P6 ;  /* 0x0000000c05077211 */ /* 0x080fe400030f0eff */
[----:B------:R-:W-:Y:S02]  /*2ded0*/  LEA.HI.X.SX32 R69, R8, R12, 0x1, P5 ;  /* 0x0000000c08457211 */ /* 0x000fe400028f0eff */
[----:B------:R-:W-:Y:S01]  /*2dee0*/  PRMT R5, RZ, 0x7610, R5 ;  /* 0x00007610ff057816 */ /* 0x000fe20000000005 */
[----:B------:R1:W3:Y:S04]  /*2def0*/  @P0 LDG.E.U8 R2, desc[UR20][R6.64] ;  /* 0x0000001406020981 */ /* 0x0002e8000c1e1100 */
[----:B0-----:R-:W3:Y:S04]  /*2df00*/  LDL R75, [R1+0x24fc] ;  /* 0x0024fc00014b7983 */ /* 0x001ee80000100800 */
[----:B------:R-:W3:Y:S04]  /*2df10*/  LDL.LU R64, [R1+0x2730] ;  /* 0x0027300001407983 */ /* 0x000ee80000300800 */
[----:B--2---:R0:W-:Y:S04]  /*2df20*/  STL [R1+0x2c0], R78 ;  /* 0x0002c04e01007387 */ /* 0x0041e80000100800 */
[----:B0-----:R-:W2:Y:S04]  /*2df30*/  LDL.LU R78, [R1+0x272c] ;  /* 0x00272c00014e7983 */ /* 0x001ea80000300800 */
[----:B------:R1:W-:Y:S04]  /*2df40*/  STL [R1+0x648], R6 ;  /* 0x0006480601007387 */ /* 0x0003e80000100800 */
[----:B------:R0:W-:Y:S01]  /*2df50*/  STL [R1+0x644], R7 ;  /* 0x0006440701007387 */ /* 0x0001e20000100800 */
[----:B-1----:R-:W-:-:S02]  /*2df60*/  @P0 IMAD.MOV.U32 R6, RZ, RZ, R53 ;  /* 0x000000ffff060224 */ /* 0x002fc400078e0035 */
[----:B0-----:R-:W-:-:S05]  /*2df70*/  @P0 IMAD.MOV.U32 R7, RZ, RZ, R69 ;  /* 0x000000ffff070224 */ /* 0x001fca00078e0045 */
[----:B------:R0:W2:Y:S01]  /*2df80*/  @P0 LDG.E.U8 R5, desc[UR20][R6.64] ;  /* 0x0000001406050981 */ /* 0x0000a2000c1e1100 */
[----:B------:R-:W-:Y:S01]  /*2df90*/  ISETP.GT.U32.AND P6, PT, R15, R9, PT ;  /* 0x000000090f00720c */ /* 0x000fe20003fc4070 */
[----:B------:R-:W-:Y:S02]  /*2dfa0*/  IMAD.MOV.U32 R3, RZ, RZ, R73 ;  /* 0x000000ffff037224 */ /* 0x000fe400078e0049 */
[----:B------:R-:W-:Y:S02]  /*2dfb0*/  STL [R1+0x650], R53 ;  /* 0x0006503501007387 */ /* 0x000fe40000100800 */
[----:B------:R-:W-:Y:S01]  /*2dfc0*/  @!P4 IMAD.MOV R3, RZ, RZ, -R3 ;  /* 0x000000ffff03c224 */ /* 0x000fe200078e0a03 */
[----:B----4-:R-:W-:Y:S02]  /*2dfd0*/  ISETP.GE.AND P5, PT, R71, RZ, PT ;  /* 0x000000ff4700720c */ /* 0x010fe40003fa6270 */
[----:B0-----:R-:W-:-:S05]  /*2dfe0*/  SEL R6, R14, R4, !P1 ;  /* 0x000000040e067207 */ /* 0x001fca0004800000 */
[----:B------:R-:W-:Y:S01]  /*2dff0*/  IMAD R6, R6, UR6, RZ ;  /* 0x0000000606067c24 */ /* 0x000fe2000f8e02ff */
[----:B---3--:R0:W-:Y:S01]  /*2e000*/  STL [R1+0x304], R2 ;  /* 0x0003040201007387 */ /* 0x0081e20000100800 */
[----:B------:R-:W-:-:S03]  /*2e010*/  ISETP.GE.AND P4, PT, R75, RZ, PT ;  /* 0x000000ff4b00720c */ /* 0x000fc60003f86270 */
[----:B0-----:R-:W3:Y:S04]  /*2e020*/  LDL.LU R2, [R1+0x4bc] ;  /* 0x0004bc0001027983 */ /* 0x001ee80000300800 */
[----:B------:R0:W-:Y:S04]  /*2e030*/  STL [R1+0x64c], R69 ;  /* 0x00064c4501007387 */ /* 0x0001e80000100800 */
[----:B------:R-:W4:Y:S04]  /*2e040*/  LDL.LU R71, [R1+0x4b8] ;  /* 0x0004b80001477983 */ /* 0x000f280000300800 */
[----:B------:R-:W3:Y:S04]  /*2e050*/  LDL R73, [R1+0x2500] ;  /* 0x0025000001497983 */ /* 0x000ee80000100800 */
[----:B------:R-:W3:Y:S01]  /*2e060*/  LDL R75, [R1+0x2504] ;  /* 0x00250400014b7983 */ /* 0x000ee20000100800 */
[----:B------:R-:W-:Y:S01]  /*2e070*/  @!P6 IMAD.IADD R9, R9, 0x1, -R15 ;  /* 0x000000010909e824 */ /* 0x000fe200078e0a0f */
[----:B------:R-:W-:Y:S01]  /*2e080*/  IADD3 R7, P6, PT, R6, R13, RZ ;  /* 0x0000000d06077210 */ /* 0x000fe20007fde0ff */
[----:B------:R-:W-:-:S03]  /*2e090*/  IMAD.MOV.U32 R4, RZ, RZ, R70 ;  /* 0x000000ffff047224 */ /* 0x000fc600078e0046 */
[----:B------:R-:W-:Y:S02]  /*2e0a0*/  LEA.HI.X.SX32 R6, R6, R12, 0x1, P6 ;  /* 0x0000000c06067211 */ /* 0x000fe400030f0eff */
[----:B------:R-:W-:Y:S02]  /*2e0b0*/  PRMT R8, RZ, 0x7610, R8 ;  /* 0x00007610ff087816 */ /* 0x000fe40000000008 */
[----:B--2---:R-:W-:Y:S01]  /*2e0c0*/  PRMT R78, RZ, 0x7610, R78 ;  /* 0x00007610ff4e7816 */ /* 0x004fe2000000004e */
[----:B------:R1:W-:Y:S04]  /*2e0d0*/  STL [R1+0x2fc], R5 ;  /* 0x0002fc0501007387 */ /* 0x0003e80000100800 */
[----:B0-----:R-:W2:Y:S04]  /*2e0e0*/  LDL.LU R69, [R1+0x4c8] ;  /* 0x0004c80001457983 */ /* 0x001ea80000300800 */
[----:B------:R-:W2:Y:S01]  /*2e0f0*/  LDL.LU R70, [R1+0x4d8] ;  /* 0x0004d80001467983 */ /* 0x000ea20000300800 */
[----:B-1----:R-:W-:Y:S01]  /*2e100*/  SEL R5, R14, R3, !P1 ;  /* 0x000000030e057207 */ /* 0x002fe20004800000 */
[----:B------:R-:W-:-:S02]  /*2e110*/  IMAD.MOV.U32 R3, RZ, RZ, R0 ;  /* 0x000000ffff037224 */ /* 0x000fc400078e0000 */
[----:B------:R-:W2:Y:S02]  /*2e120*/  LDL.LU R0, [R1+0x4e0] ;  /* 0x0004e00001007983 */ /* 0x000ea40000300800 */
[----:B------:R-:W-:Y:S02]  /*2e130*/  IMAD R5, R5, UR6, RZ ;  /* 0x0000000605057c24 */ /* 0x000fe4000f8e02ff */
[----:B------:R-:W-:Y:S01]  /*2e140*/  @!P4 IMAD.MOV R3, RZ, RZ, -R3 ;  /* 0x000000ffff03c224 */ /* 0x000fe200078e0a03 */
[----:B------:R0:W-:Y:S02]  /*2e150*/  STL [R1+0x658], R7 ;  /* 0x0006580701007387 */ /* 0x0001e40000100800 */
[----:B------:R-:W-:-:S05]  /*2e160*/  IADD3 R53, P4, PT, R5, R13, RZ ;  /* 0x0000000d05357210 */ /* 0x000fca0007f9e0ff */
        /* <DEDUP_REMOVED lines=9> */
[----:B------:R0:W4:Y:S01]  /*2e200*/  @P0 LDG.E.U8 R8, desc[UR20][R6.64] ;  /* 0x0000001406080981 */ /* 0x000122000c1e1100 */
[----:B------:R-:W-:Y:S01]  /*2e210*/  ISETP.GT.U32.AND P3, PT, R15, R77, PT ;  /* 0x0000004d0f00720c */ /* 0x000fe20003f64070 */
[----:B------:R-:W-:-:S12]  /*2e220*/  @!P5 IMAD.MOV R4, RZ, RZ, -R4 ;  /* 0x000000ffff04d224 */ /* 0x000fd800078e0a04 */
[----:B------:R-:W-:Y:S01]  /*2e230*/  @!P3 IMAD.IADD R77, R77, 0x1, -R15 ;  /* 0x000000014d4db824 */ /* 0x000fe200078e0a0f */
[----:B------:R-:W-:-:S04]  /*2e240*/  ISETP.GT.U32.AND P3, PT, R15, R16, PT ;  /* 0x000000100f00720c */ /* 0x000fc80003f64070 */
[----:B------:R-:W-:Y:S02]  /*2e250*/  ISETP.GT.U32.AND P5, PT, R15, R77, PT ;  /* 0x0000004d0f00720c */ /* 0x000fe40003fa4070 */
[----:B0-----:R-:W-:-:S07]  /*2e260*/  SEL R6, R14, R4, !P1 ;  /* 0x000000040e067207 */ /* 0x001fce0004800000 */
[----:B------:R-:W-:-:S04]  /*2e270*/  @!P3 IMAD.IADD R16, R16, 0x1, -R15 ;  /* 0x000000011010b824 */ /* 0x000fc800078e0a0f */
[----:B------:R-:W-:Y:S01]  /*2e280*/  @!P5 IMAD.IADD R77, R77, 0x1, -R15 ;  /* 0x000000014d4dd824 */ /* 0x000fe200078e0a0f */
[----:B---3--:R-:W-:Y:S02]  /*2e290*/  ISETP.GE.AND P5, PT, R73, RZ, PT ;  /* 0x000000ff4900720c */ /* 0x008fe40003fa6270 */
[----:B------:R-:W-:Y:S01]  /*2e2a0*/  ISETP.GT.U32.AND P6, PT, R15, R16, PT ;  /* 0x000000100f00720c */ /* 0x000fe20003fc4070 */
[----:B------:R-:W-:Y:S02]  /*2e2b0*/  IMAD.MOV.U32 R4, RZ, RZ, R93 ;  /* 0x000000ffff047224 */ /* 0x000fe400078e005d */
[----:B------:R-:W-:Y:S01]  /*2e2c0*/  IMAD R6, R6, UR6, RZ ;  /* 0x0000000606067c24 */ /* 0x000fe2000f8e02ff */
[----:B------:R0:W-:Y:S07]  /*2e2d0*/  STL [R1+0x65c], R5 ;  /* 0x00065c0501007387 */ /* 0x0001ee0000100800 */
[----:B------:R-:W-:Y:S01]  /*2e2e0*/  @!P5 IMAD.MOV R4, RZ, RZ, -R4 ;  /* 0x000000ffff04d224 */ /* 0x000fe200078e0a04 */
[----:B------:R-:W-:-:S02]  /*2e2f0*/  IADD3 R7, P5, PT, R6, R13, RZ ;  /* 0x0000000d06077210 */ /* 0x000fc40007fbe0ff */
[----:B0-----:R-:W-:Y:S01]  /*2e300*/  SEL R5, R14, R3, !P1 ;  /* 0x000000030e057207 */ /* 0x001fe20004800000 */
[----:B------:R-:W-:Y:S01]  /*2e310*/  IMAD.MOV.U32 R3, RZ, RZ, R76 ;  /* 0x000000ffff037224 */ /* 0x000fe200078e004c */
[----:B------:R-:W-:Y:S01]  /*2e320*/  LEA.HI.X.SX32 R76, R6, R12, 0x1, P5 ;  /* 0x0000000c064c7211 */ /* 0x000fe200028f0eff */
[----:B------:R-:W-:Y:S01]  /*2e330*/  @!P6 IMAD.IADD R16, R16, 0x1, -R15 ;  /* 0x000000011010e824 */ /* 0x000fe200078e0a0f */
[----:B------:R-:W-:Y:S01]  /*2e340*/  ISETP.GE.AND P6, PT, R75, RZ, PT ;  /* 0x000000ff4b00720c */ /* 0x000fe20003fc6270 */
[----:B------:R-:W-:Y:S01]  /*2e350*/  @P0 IMAD.MOV.U32 R6, RZ, RZ, R7 ;  /* 0x000000ffff060224 */ /* 0x000fe200078e0007 */
[----:B------:R-:W-:Y:S01]  /*2e360*/  PRMT R64, RZ, 0x7610, R64 ;  /* 0x00007610ff407816 */ /* 0x000fe20000000040 */
[----:B--2---:R0:W-:Y:S04]  /*2e370*/  STL [R1+0x2f8], R78 ;  /* 0x0002f84e01007387 */ /* 0x0041e80000100800 */
[----:B0-----:R-:W2:Y:S04]  /*2e380*/  LDL.LU R78, [R1+0x2728] ;  /* 0x00272800014e7983 */ /* 0x001ea80000300800 */
[----:B----4-:R0:W-:Y:S04]  /*2e390*/  STL [R1+0x2f4], R8 ;  /* 0x0002f40801007387 */ /* 0x0101e80000100800 */
[----:B0-----:R-:W3:Y:S04]  /*2e3a0*/  LDL R8, [R1+0x24e4] ;  /* 0x0024e40001087983 */ /* 0x001ee80000100800 */
[----:B------:R-:W4:Y:S04]  /*2e3b0*/  LDL.LU R93, [R1+0x4d4] ;  /* 0x0004d400015d7983 */ /* 0x000f280000300800 */
[----:B------:R-:W2:Y:S04]  /*2e3c0*/  LDL R75, [R1+0x24e8] ;  /* 0x0024e800014b7983 */ /* 0x000ea80000100800 */
[----:B------:R0:W-:Y:S02]  /*2e3d0*/  STL [R1+0x668], R7 ;  /* 0x0006680701007387 */ /* 0x0001e40000100800 */
[----:B0-----:R-:W-:-:S05]  /*2e3e0*/  @P0 IMAD.MOV.U32 R7, RZ, RZ, R76 ;  /* 0x000000ffff070224 */ /* 0x001fca00078e004c */
[----:B------:R-:W2:Y:S01]  /*2e3f0*/  @P0 LDG.E.U8 R64, desc[UR20][R6.64] ;  /* 0x0000001406400981 */ /* 0x000ea2000c1e1100 */
[----:B------:R-:W-:Y:S02]  /*2e400*/  IMAD R5, R5, UR6, RZ ;  /* 0x0000000605057c24 */ /* 0x000fe4000f8e02ff */
[----:B------:R-:W-:-:S03]  /*2e410*/  @!P6 IMAD.MOV R3, RZ, RZ, -R3 ;  /* 0x000000ffff03e224 */ /* 0x000fc600078e0a03 */
[----:B------:R-:W-:-:S04]  /*2e420*/  IADD3 R73, P6, PT, R5, R13, RZ ;  /* 0x0000000d05497210 */ /* 0x000fc80007fde0ff */
[----:B------:R-:W-:Y:S01]  /*2e430*/  LEA.HI.X.SX32 R53, R5, R12, 0x1, P6 ;  /* 0x0000000c05357211 */ /* 0x000fe200030f0eff */
[----:B------:R-:W-:Y:S04]  /*2e440*/  STL [R1+0x670], R73 ;  /* 0x0006704901007387 */ /* 0x000fe80000100800 */
[----:B------:R0:W-:Y:S04]  /*2e450*/  STL [R1+0x664], R76 ;  /* 0x0006644c01007387 */ /* 0x0001e80000100800 */
[----:B------:R-:W3:Y:S04]  /*2e460*/  LDL R5, [R1+0x2508] ;  /* 0x0025080001057983 */ /* 0x000ee80000100800 */
[----:B------:R-:W-:Y:S04]  /*2e470*/  STL [R1+0x66c], R53 ;  /* 0x00066c3501007387 */ /* 0x000fe80000100800 */
[----:B0-----:R-:W4:Y:S01]  /*2e480*/  LDL R76, [R1+0x24ec] ;  /* 0x0024ec00014c7983 */ /* 0x001f220000100800 */
[----:B------:R-:W-:-:S03]  /*2e490*/  ISETP.GT.U32.AND P4, PT, R15, R2, PT ;  /* 0x000000020f00720c */ /* 0x000fc60003f84070 */
[----:B--2---:R0:W-:Y:S04]  /*2e4a0*/  STL [R1+0x2f0], R64 ;  /* 0x0002f04001007387 */ /* 0x0041e80000100800 */
[----:B0-----:R-:W2:Y:S06]  /*2e4b0*/  LDL.LU R64, [R1+0x2724] ;  /* 0x0027240001407983 */ /* 0x001eac0000300800 */
[----:B------:R-:W-:Y:S01]  /*2e4c0*/  @!P4 IMAD.IADD R2, R2, 0x1, -R15 ;  /* 0x000000010202c824 */ /* 0x000fe200078e0a0f */
[----:B------:R-:W-:-:S04]  /*2e4d0*/  ISETP.GT.U32.AND P4, PT, R15, R69, PT ;  /* 0x000000450f00720c */ /* 0x000fc80003f84070 */
[C---:B------:R-:W-:Y:S02]  /*2e4e0*/  ISETP.GT.U32.AND P6, PT, R15.reuse, R2, PT ;  /* 0x000000020f00720c */ /* 0x040fe40003fc4070 */
[----:B------:R-:W-:Y:S01]  /*2e4f0*/  SEL R4, R14, R4, !P1 ;  /* 0x000000040e047207 */ /* 0x000fe20004800000 */
[----:B------:R-:W-:Y:S01]  /*2e500*/  @P0 IMAD.MOV.U32 R6, RZ, RZ, R73 ;  /* 0x000000ffff060224 */ /* 0x000fe200078e0049 */
[----:B------:R-:W-:Y:S01]  /*2e510*/  PRMT R78, RZ, 0x7610, R78 ;  /* 0x00007610ff4e7816 */ /* 0x000fe2000000004e */
[----:B------:R-:W-:Y:S01]  /*2e520*/  @P0 IMAD.MOV.U32 R7, RZ, RZ, R53 ;  /* 0x000000ffff070224 */ /* 0x000fe200078e0035 */
[----:B------:R-:W-:Y:S01]  /*2e530*/  ISETP.GT.U32.AND P3, PT, R15, R68, PT ;  /* 0x000000440f00720c */ /* 0x000fe20003f64070 */
[----:B------:R-:W4:Y:S02]  /*2e540*/  LDL.LU R53, [R1+0x2720] ;  /* 0x0027200001357983 */ /* 0x000f240000300800 */
[--C-:B------:R-:W-:Y:S01]  /*2e550*/  @!P4 IMAD.IADD R69, R69, 0x1, -R15.reuse ;  /* 0x000000014545c824 */ /* 0x100fe200078e0a0f */
[----:B---3--:R-:W-:Y:S01]  /*2e560*/  ISETP.GE.AND P4, PT, R5, RZ, PT ;  /* 0x000000ff0500720c */ /* 0x008fe20003f86270 */
[----:B------:R-:W-:Y:S01]  /*2e570*/  IMAD R5, R4, UR6, RZ ;  /* 0x0000000604057c24 */ /* 0x000fe2000f8e02ff */
[----:B------:R0:W3:Y:S01]  /*2e580*/  @P0 LDG.E.U8 R78, desc[UR20][R6.64] ;  /* 0x00000014064e0981 */ /* 0x0000e2000c1e1100 */
[----:B------:R-:W-:Y:S01]  /*2e590*/  @!P6 IMAD.IADD R2, R2, 0x1, -R15 ;  /* 0x000000010202e824 */ /* 0x000fe200078e0a0f */
[----:B------:R-:W-:-:S02]  /*2e5a0*/  SEL R3, R14, R3, !P1 ;  /* 0x000000030e037207 */ /* 0x000fc40004800000 */
[----:B------:R-:W3:Y:S01]  /*2e5b0*/  LDL.LU R73, [R1+0x271c] ;  /* 0x00271c0001497983 */ /* 0x000ee20000300800 */
[----:B0-----:R-:W-:-:S04]  /*2e5c0*/  IADD3 R6, P6, PT, R5, R13, RZ ;  /* 0x0000000d05067210 */ /* 0x001fc80007fde0ff */
[----:B------:R-:W-:Y:S01]  /*2e5d0*/  LEA.HI.X.SX32 R7, R5, R12, 0x1, P6 ;  /* 0x0000000c05077211 */ /* 0x000fe200030f0eff */
[----:B------:R-:W-:Y:S01]  /*2e5e0*/  @!P3 IMAD.IADD R68, R68, 0x1, -R15 ;  /* 0x000000014444b824 */ /* 0x000fe200078e0a0f */
[----:B------:R-:W-:Y:S02]  /*2e5f0*/  ISETP.GT.U32.AND P3, PT, R15, R71, PT ;  /* 0x000000470f00720c */ /* 0x000fe40003f64070 */
[----:B--2---:R-:W-:-:S06]  /*2e600*/  PRMT R64, RZ, 0x7610, R64 ;  /* 0x00007610ff407816 */ /* 0x004fcc0000000040 */
[----:B------:R0:W2:Y:S05]  /*2e610*/  @P0 LDG.E.U8 R64, desc[UR20][R6.64] ;  /* 0x0000001406400981 */ /* 0x0000aa000c1e1100 */
[----:B------:R-:W-:Y:S01]  /*2e620*/  @!P3 IMAD.IADD R71, R71, 0x1, -R15 ;  /* 0x000000014747b824 */ /* 0x000fe200078e0a0f */
[----:B------:R-:W-:Y:S01]  /*2e630*/  ISETP.GT.U32.AND P3, PT, R15, R70, PT ;  /* 0x000000460f00720c */ /* 0x000fe20003f64070 */
[----:B------:R-:W-:-:S12]  /*2e640*/  IMAD.MOV.U32 R4, RZ, RZ, R9 ;  /* 0x000000ffff047224 */ /* 0x000fd800078e0009 */
[----:B------:R-:W-:Y:S01]  /*2e650*/  @!P3 IMAD.IADD R70, R70, 0x1, -R15 ;  /* 0x000000014646b824 */ /* 0x000fe200078e0a0f */
[----:B------:R-:W-:Y:S01]  /*2e660*/  ISETP.GE.AND P3, PT, R8, RZ, PT ;  /* 0x000000ff0800720c */ /* 0x000fe20003f66270 */
[----:B------:R-:W-:Y:S01]  /*2e670*/  IMAD R8, R3, UR6, RZ ;  /* 0x0000000603087c24 */ /* 0x000fe2000f8e02ff */
[----:B---3--:R1:W-:Y:S04]  /*2e680*/  STL [R1+0x2ec], R78 ;  /* 0x0002ec4e01007387 */ /* 0x0083e80000100800 */
[----:B------:R-:W-:Y:S01]  /*2e690*/  IADD3 R9, P6, PT, R8, R13, RZ ;  /* 0x0000000d08097210 */ /* 0x000fe20007fde0ff */
[----:B-1----:R-:W3:Y:S04]  /*2e6a0*/  LDL.LU R78, [R1+0x2718] ;  /* 0x00271800014e7983 */ /* 0x002ee80000300800 */
[----:B------:R0:W-:Y:S04]  /*2e6b0*/  STL [R1+0x678], R6 ;  /* 0x0006780601007387 */ /* 0x0001e80000100800 */
[----:B------:R-:W-:Y:S04]  /*2e6c0*/  STL [R1+0x674], R7 ;  /* 0x0006740701007387 */ /* 0x000fe80000100800 */
[----:B------:R-:W-:Y:S01]  /*2e6d0*/  STL [R1+0x680], R9 ;  /* 0x0006800901007387 */ /* 0x000fe20000100800 */
[----:B------:R-:W-:Y:S01]  /*2e6e0*/  PRMT R5, RZ, 0x7610, R5 ;  /* 0x00007610ff057816 */ /* 0x000fe20000000005 */
[----:B0-----:R-:W-:-:S02]  /*2e6f0*/  @P0 IMAD.MOV.U32 R6, RZ, RZ, R9 ;  /* 0x000000ffff060224 */ /* 0x001fc400078e0009 */
[----:B--2---:R0:W-:Y:S02]  /*2e700*/  STL [R1+0x2e8], R64 ;  /* 0x0002e84001007387 */ /* 0x0041e40000100800 */
[----:B0-----:R-:W-:-:S05]  /*2e710*/  LEA.HI.X.SX32 R64, R8, R12, 0x1, P6 ;  /* 0x0000000c08407211 */ /* 0x001fca00030f0eff */
[----:B------:R-:W-:-:S05]  /*2e720*/  @P0 IMAD.MOV.U32 R7, RZ, RZ, R64 ;  /* 0x000000ffff070224 */ /* 0x000fca00078e0040 */
[----:B------:R0:W2:Y:S01]  /*2e730*/  @P0 LDG.E.U8 R5, desc[UR20][R6.64] ;  /* 0x0000001406050981 */ /* 0x0000a2000c1e1100 */
[----:B------:R-:W-:Y:S01]  /*2e740*/  ISETP.GT.U32.AND P5, PT, R15, R0, PT ;  /* 0x000000000f00720c */ /* 0x000fe20003fa4070 */
[----:B------:R-:W-:Y:S02]  /*2e750*/  @!P4 IMAD.MOV R4, RZ, RZ, -R4 ;  /* 0x000000ffff04c224 */ /* 0x000fe400078e0a04 */
[----:B------:R-:W-:Y:S01]  /*2e760*/  IMAD.MOV.U32 R3, RZ, RZ, R68 ;  /* 0x000000ffff037224 */ /* 0x000fe200078e0044 */
[----:B------:R-:W-:Y:S01]  /*2e770*/  ISETP.GE.AND P6, PT, R75, RZ, PT ;  /* 0x000000ff4b00720c */ /* 0x000fe20003fc6270 */
[----:B------:R1:W-:Y:S02]  /*2e780*/  STL [R1+0x67c], R64 ;  /* 0x00067c4001007387 */ /* 0x0003e40000100800 */
[----:B------:R-:W-:-:S06]  /*2e790*/  @!P3 IMAD.MOV R3, RZ, RZ, -R3 ;  /* 0x000000ffff03b224 */ /* 0x000fcc00078e0a03 */
[----:B------:R-:W-:Y:S01]  /*2e7a0*/  @!P5 IMAD.IADD R0, R0, 0x1, -R15 ;  /* 0x000000010000d824 */ /* 0x000fe200078e0a0f */
[----:B----4-:R-:W-:Y:S02]  /*2e7b0*/  ISETP.GT.U32.AND P5, PT, R15, R93, PT ;  /* 0x0000005d0f00720c */ /* 0x010fe40003fa4070 */
[----:B0-----:R-:W-:Y:S02]  /*2e7c0*/  SEL R6, R14, R4, !P1 ;  /* 0x000000040e067207 */ /* 0x001fe40004800000 */
[----:B------:R-:W-:Y:S02]  /*2e7d0*/  ISETP.GE.AND P3, PT, R76, RZ, PT ;  /* 0x000000ff4c00720c */ /* 0x000fe40003f66270 */
[----:B------:R-:W4:Y:S01]  /*2e7e0*/  LDL.LU R76, [R1+0x4f0] ;  /* 0x0004f000014c7983 */ /* 0x000f220000300800 */
[----:B------:R-:W-:-:S03]  /*2e7f0*/  IMAD R6, R6, UR6, RZ ;  /* 0x0000000606067c24 */ /* 0x000fc6000f8e02ff */
[----:B-1----:R-:W4:Y:S04]  /*2e800*/  LDL R64, [R1+0x24f0] ;  /* 0x0024f00001407983 */ /* 0x002f280000100800 */
[----:B------:R-:W4:Y:S01]  /*2e810*/  LDL R68, [R1+0x24f4] ;  /* 0x0024f40001447983 */ /* 0x000f220000100800 */
[----:B------:R-:W-:Y:S01]  /*2e820*/  @!P5 IMAD.IADD R93, R93, 0x1, -R15 ;  /* 0x000000015d5dd824 */ /* 0x000fe200078e0a0f */
[----:B------:R-:W-:Y:S01]  /*2e830*/  IADD3 R7, P5, PT, R6, R13, RZ ;  /* 0x0000000d06077210 */ /* 0x000fe20007fbe0ff */
[----:B------:R-:W-:-:S03]  /*2e840*/  IMAD.MOV.U32 R4, RZ, RZ, R77 ;  /* 0x000000ffff047224 */ /* 0x000fc600078e004d */
[----:B------:R-:W-:Y:S01]  /*2e850*/  LEA.HI.X.SX32 R6, R6, R12, 0x1, P5 ;  /* 0x0000000c06067211 */ /* 0x000fe200028f0eff */
[----:B------:R-:W-:Y:S01]  /*2e860*/  @!P6 IMAD.MOV R4, RZ, RZ, -R4 ;  /* 0x000000ffff04e224 */ /* 0x000fe200078e0a04 */
[----:B---3--:R-:W-:Y:S01]  /*2e870*/  PRMT R78, RZ, 0x7610, R78 ;  /* 0x00007610ff4e7816 */ /* 0x008fe2000000004e */
[----:B--2---:R0:W-:Y:S04]  /*2e880*/  STL [R1+0x29c], R5 ;  /* 0x00029c0501007387 */ /* 0x0041e80000100800 */
        /* <DEDUP_REMOVED lines=20> */
[C---:B------:R-:W-:Y:S01]  /*2e9d0*/  ISETP.GT.U32.AND P4, PT, R15.reuse, R71, PT ;  /* 0x000000470f00720c */ /* 0x040fe20003f84070 */
[----:B------:R-:W-:Y:S01]  /*2e9e0*/  @!P3 IMAD.MOV R3, RZ, RZ, -R3 ;  /* 0x000000ffff03b224 */ /* 0x000fe200078e0a03 */
[----:B------:R-:W-:Y:S01]  /*2e9f0*/  ISETP.GT.U32.AND P3, PT, R15, R70, PT ;  /* 0x000000460f00720c */ /* 0x000fe20003f64070 */
[----:B--2---:R1:W-:Y:S04]  /*2ea00*/  STL [R1+0x2e0], R78 ;  /* 0x0002e04e01007387 */ /* 0x0043e80000100800 */
[----:B-1----:R-:W2:Y:S06]  /*2ea10*/  LDL.LU R78, [R1+0x2714] ;  /* 0x00271400014e7983 */ /* 0x002eac0000300800 */
[--C-:B------:R-:W-:Y:S01]  /*2ea20*/  @!P4 IMAD.IADD R71, R71, 0x1, -R15.reuse ;  /* 0x000000014747c824 */ /* 0x100fe200078e0a0f */
[----:B------:R-:W-:Y:S01]  /*2ea30*/  ISETP.GT.U32.AND P4, PT, R15, R69, PT ;  /* 0x000000450f00720c */ /* 0x000fe20003f84070 */
[----:B------:R-:W-:Y:S01]  /*2ea40*/  @!P3 IMAD.IADD R70, R70, 0x1, -R15 ;  /* 0x000000014646b824 */ /* 0x000fe200078e0a0f */
[----:B----4-:R-:W-:Y:S01]  /*2ea50*/  ISETP.GE.AND P3, PT, R64, RZ, PT ;  /* 0x000000ff4000720c */ /* 0x010fe20003f66270 */
[----:B------:R-:W4:Y:S01]  /*2ea60*/  LDL.LU R16, [R1+0x2710] ;  /* 0x0027100001107983 */ /* 0x000f220000300800 */
[----:B0-----:R-:W-:-:S02]  /*2ea70*/  SEL R6, R14, R4, !P1 ;  /* 0x000000040e067207 */ /* 0x001fc40004800000 */
[----:B------:R-:W-:Y:S01]  /*2ea80*/  ISETP.GT.U32.AND P5, PT, R15, R0, PT ;  /* 0x000000000f00720c */ /* 0x000fe20003fa4070 */
[----:B------:R-:W-:Y:S01]  /*2ea90*/  IMAD.MOV.U32 R4, RZ, RZ, R2 ;  /* 0x000000ffff047224 */ /* 0x000fe200078e0002 */
[----:B------:R-:W-:Y:S01]  /*2eaa0*/  SEL R5, R14, R3, !P1 ;  /* 0x000000030e057207 */ /* 0x000fe20004800000 */
[----:B------:R-:W-:-:S04]  /*2eab0*/  IMAD R6, R6, UR6, RZ ;  /* 0x0000000606067c24 */ /* 0x000fc8000f8e02ff */
[----:B------:R-:W-:Y:S01]  /*2eac0*/  @!P4 IMAD.IADD R69, R69, 0x1, -R15 ;  /* 0x000000014545c824 */ /* 0x000fe200078e0a0f */
[----:B------:R-:W-:Y:S01]  /*2ead0*/  ISETP.GT.U32.AND P4, PT, R15, R76, PT ;  /* 0x0000004c0f00720c */ /* 0x000fe20003f84070 */
[----:B------:R-:W-:Y:S01]  /*2eae0*/  @!P3 IMAD.MOV R4, RZ, RZ, -R4 ;  /* 0x000000ffff04b224 */ /* 0x000fe200078e0a04 */
[----:B---3--:R0:W-:Y:S01]  /*2eaf0*/  STL [R1+0x2dc], R8 ;  /* 0x0002dc0801007387 */ /* 0x0081e20000100800 */
[C---:B------:R-:W-:Y:S01]  /*2eb00*/  IADD3 R7, P3, PT, R6.reuse, R13, RZ ;  /* 0x0000000d06077210 */ /* 0x040fe20007f7e0ff */
[----:B------:R-:W-:Y:S02]  /*2eb10*/  IMAD R5, R5, UR6, RZ ;  /* 0x0000000605057c24 */ /* 0x000fe4000f8e02ff */
[----:B------:R-:W-:Y:S01]  /*2eb20*/  IMAD.MOV.U32 R3, RZ, RZ, R71 ;  /* 0x000000ffff037224 */ /* 0x000fe200078e0047 */
[----:B------:R-:W-:Y:S01]  /*2eb30*/  LEA.HI.X.SX32 R71, R6, R12, 0x1, P3 ;  /* 0x0000000c06477211 */ /* 0x000fe200018f0eff */
[----:B------:R-:W-:Y:S01]  /*2eb40*/  @!P5 IMAD.IADD R0, R0, 0x1, -R15 ;  /* 0x000000010000d824 */ /* 0x000fe200078e0a0f */
[----:B0-----:R-:W3:Y:S01]  /*2eb50*/  LDL R8, [R1+0x24d0] ;  /* 0x0024d00001087983 */ /* 0x001ee20000100800 */
[----:B------:R-:W-:-:S03]  /*2eb60*/  ISETP.GE.AND P5, PT, R68, RZ, PT ;  /* 0x000000ff4400720c */ /* 0x000fc60003fa6270 */
[----:B------:R-:W-:Y:S01]  /*2eb70*/  @!P4 IMAD.IADD R76, R76, 0x1, -R15 ;  /* 0x000000014c4cc824 */ /* 0x000fe200078e0a0f */
[----:B------:R-:W-:Y:S01]  /*2eb80*/  IADD3 R64, P4, PT, R5, R13, RZ ;  /* 0x0000000d05407210 */ /* 0x000fe20007f9e0ff */
[----:B------:R-:W3:Y:S01]  /*2eb90*/  LDL R68, [R1+0x24d4] ;  /* 0x0024d40001447983 */ /* 0x000ee20000100800 */
[----:B------:R-:W-:-:S03]  /*2eba0*/  @P0 IMAD.MOV.U32 R6, RZ, RZ, R7 ;  /* 0x000000ffff060224 */ /* 0x000fc600078e0007 */
[----:B------:R-:W3:Y:S01]  /*2ebb0*/  LDL.LU R2, [R1+0x50c] ;  /* 0x00050c0001027983 */ /* 0x000ee20000300800 */
[----:B------:R-:W-:-:S03]  /*2ebc0*/  LEA.HI.X.SX32 R5, R5, R12, 0x1, P4 ;  /* 0x0000000c05057211 */ /* 0x000fc600020f0eff */
[----:B------:R0:W-:Y:S01]  /*2ebd0*/  STL [R1+0x698], R7 ;  /* 0x0006980701007387 */ /* 0x0001e20000100800 */
[----:B------:R-:W-:Y:S01]  /*2ebe0*/  PRMT R73, RZ, 0x7610, R73 ;  /* 0x00007610ff497816 */ /* 0x000fe20000000049 */
[----:B0-----:R-:W-:Y:S01]  /*2ebf0*/  @P0 IMAD.MOV.U32 R7, RZ, RZ, R71 ;  /* 0x000000ffff070224 */ /* 0x001fe200078e0047 */
[----:B--2---:R-:W-:-:S06]  /*2ec00*/  PRMT R78, RZ, 0x7610, R78 ;  /* 0x00007610ff4e7816 */ /* 0x004fcc000000004e */
[----:B------:R0:W2:Y:S02]  /*2ec10*/  @P0 LDG.E.U8 R78, desc[UR20][R6.64] ;  /* 0x00000014064e0981 */ /* 0x0000a4000c1e1100 */
[----:B0-----:R-:W-:Y:S02]  /*2ec20*/  @P0 IMAD.MOV.U32 R6, RZ, RZ, R64 ;  /* 0x000000ffff060224 */ /* 0x001fe400078e0040 */
[----:B------:R-:W-:-:S05]  /*2ec30*/  @P0 IMAD.MOV.U32 R7, RZ, RZ, R5 ;  /* 0x000000ffff070224 */ /* 0x000fca00078e0005 */
        /* <DEDUP_REMOVED lines=16> */
[----:B------:R-:W-:Y:S01]  /*2ed40*/  ISETP.GE.AND P5, PT, R68, RZ, PT ;  /* 0x000000ff4400720c */ /* 0x000fe20003fa6270 */
[----:B------:R-:W-:Y:S01]  /*2ed50*/  @!P4 IMAD.IADD R76, R76, 0x1, -R15 ;  /* 0x000000014c4cc824 */ /* 0x000fe200078e0a0f */
[----:B----4-:R-:W-:Y:S01]  /*2ed60*/  PRMT R16, RZ, 0x7610, R16 ;  /* 0x00007610ff107816 */ /* 0x010fe20000000010 */
[----:B-1----:R-:W4:Y:S01]  /*2ed70*/  LDL R71, [R1+0x24d8] ;  /* 0x0024d80001477983 */ /* 0x002f220000100800 */
[----:B---3--:R-:W-:Y:S02]  /*2ed80*/  IMAD R5, R4, UR6, RZ ;  /* 0x0000000604057c24 */ /* 0x008fe4000f8e02ff */
[----:B------:R-:W-:-:S03]  /*2ed90*/  IMAD.MOV.U32 R4, RZ, RZ, R69 ;  /* 0x000000ffff047224 */ /* 0x000fc600078e0045 */
[CC--:B0-----:R-:W-:Y:S01]  /*2eda0*/  IADD3 R6, P4, PT, R5.reuse, R13.reuse, RZ ;  /* 0x0000000d05067210 */ /* 0x0c1fe20007f9e0ff */
[----:B------:R-:W-:Y:S01]  /*2edb0*/  @!P6 IMAD.MOV R4, RZ, RZ, -R4 ;  /* 0x000000ffff04e224 */ /* 0x000fe200078e0a04 */
[C---:B------:R-:W-:Y:S02]  /*2edc0*/  IADD3 R68, P6, PT, R8.reuse, R13, RZ ;  /* 0x0000000d08447210 */ /* 0x040fe40007fde0ff */
[-C--:B------:R-:W-:Y:S02]  /*2edd0*/  LEA.HI.X.SX32 R7, R5, R12.reuse, 0x1, P4 ;  /* 0x0000000c05077211 */ /* 0x080fe400020f0eff */
[----:B------:R-:W-:Y:S02]  /*2ede0*/  LEA.HI.X.SX32 R69, R8, R12, 0x1, P6 ;  /* 0x0000000c08457211 */ /* 0x000fe400030f0eff */
[----:B------:R-:W-:Y:S01]  /*2edf0*/  PRMT R5, RZ, 0x7610, R5 ;  /* 0x00007610ff057816 */ /* 0x000fe20000000005 */
[----:B------:R0:W3:Y:S04]  /*2ee00*/  @P0 LDG.E.U8 R16, desc[UR20][R6.64] ;  /* 0x0000001406100981 */ /* 0x0000e8000c1e1100 */
[----:B--2---:R1:W-:Y:S04]  /*2ee10*/  STL [R1+0x2d8], R78 ;  /* 0x0002d84e01007387 */ /* 0x0043e80000100800 */
[----:B-1----:R-:W2:Y:S04]  /*2ee20*/  LDL R78, [R1+0x24e0] ;  /* 0x0024e000014e7983 */ /* 0x002ea80000100800 */
[----:B------:R-:W2:Y:S04]  /*2ee30*/  LDL.LU R64, [R1+0x270c] ;  /* 0x00270c0001407983 */ /* 0x000ea80000300800 */
[----:B------:R1:W-:Y:S04]  /*2ee40*/  STL [R1+0x2d4], R73 ;  /* 0x0002d44901007387 */ /* 0x0003e80000100800 */
[----:B-1----:R-:W2:Y:S04]  /*2ee50*/  LDL.LU R73, [R1+0x2708] ;  /* 0x0027080001497983 */ /* 0x002ea80000300800 */
[----:B------:R0:W-:Y:S04]  /*2ee60*/  STL [R1+0x6a8], R6 ;  /* 0x0006a80601007387 */ /* 0x0001e80000100800 */
[----:B------:R1:W-:Y:S01]  /*2ee70*/  STL [R1+0x6a4], R7 ;  /* 0x0006a40701007387 */ /* 0x0003e20000100800 */
[----:B0-----:R-:W-:-:S02]  /*2ee80*/  @P0 IMAD.MOV.U32 R6, RZ, RZ, R68 ;  /* 0x000000ffff060224 */ /* 0x001fc400078e0044 */
[----:B-1----:R-:W-:-:S05]  /*2ee90*/  @P0 IMAD.MOV.U32 R7, RZ, RZ, R69 ;  /* 0x000000ffff070224 */ /* 0x002fca00078e0045 */
        /* <DEDUP_REMOVED lines=9> */
[----:B------:R-:W-:-:S03]  /*2ef30*/  @!P4 IMAD.IADD R77, R77, 0x1, -R15 ;  /* 0x000000014d4dc824 */ /* 0x000fc600078e0a0f */
[----:B0-----:R-:W3:Y:S04]  /*2ef40*/  LDL.LU R16, [R1+0x4dc] ;  /* 0x0004dc0001107983 */ /* 0x001ee80000300800 */
[----:B------:R0:W-:Y:S01]  /*2ef50*/  STL [R1+0x6ac], R69 ;  /* 0x0006ac4501007387 */ /* 0x0001e20000100800 */
[----:B------:R-:W-:Y:S01]  /*2ef60*/  IMAD.MOV.U32 R4, RZ, RZ, R0 ;  /* 0x000000ffff047224 */ /* 0x000fe200078e0000 */
[----:B------:R-:W-:-:S03]  /*2ef70*/  IADD3 R7, P4, PT, R6, R13, RZ ;  /* 0x0000000d06077210 */ /* 0x000fc60007f9e0ff */
[----:B------:R-:W-:Y:S01]  /*2ef80*/  @!P6 IMAD.MOV R4, RZ, RZ, -R4 ;  /* 0x000000ffff04e224 */ /* 0x000fe200078e0a04 */
[----:B------:R-:W-:Y:S02]  /*2ef90*/  LEA.HI.X.SX32 R6, R6, R12, 0x1, P4 ;  /* 0x0000000c06067211 */ /* 0x000fe400020f0eff */
[----:B--2---:R-:W-:Y:S02]  /*2efa0*/  ISETP.GE.AND P5, PT, R78, RZ, PT ;  /* 0x000000ff4e00720c */ /* 0x004fe40003fa6270 */
[----:B------:R-:W2:Y:S04]  /*2efb0*/  LDL.LU R78, [R1+0x508] ;  /* 0x00050800014e7983 */ /* 0x000ea80000300800 */
[----:B------:R-:W4:Y:S04]  /*2efc0*/  LDL R70, [R1+0x24dc] ;  /* 0x0024dc0001467983 */ /* 0x000f280000100800 */
[----:B------:R-:W2:Y:S01]  /*2efd0*/  LDL R71, [R1+0x24c0] ;  /* 0x0024c00001477983 */ /* 0x000ea20000100800 */
[----:B------:R-:W-:-:S03]  /*2efe0*/  PRMT R73, RZ, 0x7610, R73 ;  /* 0x00007610ff497816 */ /* 0x000fc60000000049 */
[----:B------:R1:W-:Y:S04]  /*2eff0*/  STL [R1+0x2cc], R5 ;  /* 0x0002cc0501007387 */ /* 0x0003e80000100800 */
[----:B------:R-:W2:Y:S04]  /*2f000*/  LDL.LU R0, [R1+0x4f8] ;  /* 0x0004f80001007983 */ /* 0x000ea80000300800 */
[----:B0-----:R-:W2:Y:S01]  /*2f010*/  LDL.LU R69, [R1+0x504] ;  /* 0x0005040001457983 */ /* 0x001ea20000300800 */
[----:B-1----:R-:W-:-:S05]  /*2f020*/  SEL R5, R14, R3, !P1 ;  /* 0x000000030e057207 */ /* 0x002fca0004800000 */
        /* <DEDUP_REMOVED lines=19> */
[C---:B------:R-:W-:Y:S01]  /*2f160*/  ISETP.GT.U32.AND P3, PT, R15.reuse, R2, PT ;  /* 0x000000020f00720c */ /* 0x040fe20003f64070 */
[----:B--2---:R1:W-:Y:S04]  /*2f170*/  STL [R1+0x2c8], R73 ;  /* 0x0002c84901007387 */ /* 0x0043e80000100800 */
[----:B-1----:R-:W2:Y:S08]  /*2f180*/  LDL.LU R73, [R1+0x2704] ;  /* 0x0027040001497983 */ /* 0x002eb00000300800 */
[----:B------:R-:W-:Y:S01]  /*2f190*/  @!P3 IMAD.IADD R2, R2, 0x1, -R15 ;  /* 0x000000010202b824 */ /* 0x000fe200078e0a0f */
[----:B------:R-:W-:-:S04]  /*2f1a0*/  ISETP.GT.U32.AND P3, PT, R15, R9, PT ;  /* 0x000000090f00720c */ /* 0x000fc80003f64070 */
[----:B------:R-:W-:Y:S01]  /*2f1b0*/  ISETP.GT.U32.AND P4, PT, R15, R2, PT ;  /* 0x000000020f00720c */ /* 0x000fe20003f84070 */
[----:B------:R-:W-:Y:S01]  /*2f1c0*/  @!P5 IMAD.MOV R3, RZ, RZ, -R3 ;  /* 0x000000ffff03d224 */ /* 0x000fe200078e0a03 */
[----:B0-----:R-:W-:-:S07]  /*2f1d0*/  SEL R6, R14, R4, !P1 ;  /* 0x000000040e067207 */ /* 0x001fce0004800000 */
[--C-:B------:R-:W-:Y:S01]  /*2f1e0*/  @!P3 IMAD.IADD R9, R9, 0x1, -R15.reuse ;  /* 0x000000010909b824 */ /* 0x100fe200078e0a0f */
[C---:B------:R-:W-:Y:S02]  /*2f1f0*/  ISETP.GT.U32.AND P3, PT, R15.reuse, R78, PT ;  /* 0x0000004e0f00720c */ /* 0x040fe40003f64070 */
[----:B------:R-:W-:Y:S01]  /*2f200*/  ISETP.GT.U32.AND P5, PT, R15, R75, PT ;  /* 0x0000004b0f00720c */ /* 0x000fe20003fa4070 */
[----:B------:R-:W-:Y:S01]  /*2f210*/  @!P4 IMAD.IADD R2, R2, 0x1, -R15 ;  /* 0x000000010202c824 */ /* 0x000fe200078e0a0f */
[----:B------:R-:W-:Y:S01]  /*2f220*/  ISETP.GE.AND P4, PT, R71, RZ, PT ;  /* 0x000000ff4700720c */ /* 0x000fe20003f86270 */
[----:B------:R-:W-:Y:S01]  /*2f230*/  IMAD R6, R6, UR6, RZ ;  /* 0x0000000606067c24 */ /* 0x000fe2000f8e02ff */
[----:B------:R-:W-:Y:S01]  /*2f240*/  SEL R5, R14, R3, !P1 ;  /* 0x000000030e057207 */ /* 0x000fe20004800000 */
[----:B------:R-:W-:Y:S01]  /*2f250*/  IMAD.MOV.U32 R3, RZ, RZ, R77 ;  /* 0x000000ffff037224 */ /* 0x000fe200078e004d */
[----:B---3--:R0:W-:Y:S03]  /*2f260*/  STL [R1+0x284], R8 ;  /* 0x0002840801007387 */ /* 0x0081e60000100800 */
[----:B------:R-:W-:-:S02]  /*2f270*/  IMAD R5, R5, UR6, RZ ;  /* 0x0000000605057c24 */ /* 0x000fc4000f8e02ff */
[--C-:B------:R-:W-:Y:S01]  /*2f280*/  @!P3 IMAD.IADD R78, R78, 0x1, -R15.reuse ;  /* 0x000000014e4eb824 */ /* 0x100fe200078e0a0f */
[-C--:B------:R-:W-:Y:S01]  /*2f290*/  IADD3 R7, P3, PT, R6, R13.reuse, RZ ;  /* 0x0000000d06077210 */ /* 0x080fe20007f7e0ff */
[----:B------:R-:W-:Y:S01]  /*2f2a0*/  @!P5 IMAD.IADD R75, R75, 0x1, -R15 ;  /* 0x000000014b4bd824 */ /* 0x000fe200078e0a0f */
[----:B----4-:R-:W-:Y:S01]  /*2f2b0*/  ISETP.GE.AND P5, PT, R70, RZ, PT ;  /* 0x000000ff4600720c */ /* 0x010fe20003fa6270 */
[----:B------:R-:W-:Y:S01]  /*2f2c0*/  @!P4 IMAD.MOV R3, RZ, RZ, -R3 ;  /* 0x000000ffff03c224 */ /* 0x000fe200078e0a03 */
[----:B------:R-:W-:Y:S01]  /*2f2d0*/  LEA.HI.X.SX32 R77, R6, R12, 0x1, P3 ;  /* 0x0000000c064d7211 */ /* 0x000fe200018f0eff */
[----:B0-----:R-:W3:Y:S01]  /*2f2e0*/  LDL R8, [R1+0x24c8] ;  /* 0x0024c80001087983 */ /* 0x001ee20000100800 */
[----:B------:R-:W-:Y:S01]  /*2f2f0*/  IMAD.MOV.U32 R4, RZ, RZ, R76 ;  /* 0x000000ffff047224 */ /* 0x000fe200078e004c */
[----:B------:R-:W-:Y:S02]  /*2f300*/  IADD3 R70, P4, PT, R5, R13, RZ ;  /* 0x0000000d05467210 */ /* 0x000fe40007f9e0ff */
[----:B------:R-:W4:Y:S01]  /*2f310*/  LDL.LU R71, [R1+0x544] ;  /* 0x0005440001477983 */ /* 0x000f220000300800 */
[----:B------:R-:W-:Y:S01]  /*2f320*/  PRMT R64, RZ, 0x7610, R64 ;  /* 0x00007610ff407816 */ /* 0x000fe20000000040 */
[----:B------:R-:W-:-:S02]  /*2f330*/  @P0 IMAD.MOV.U32 R6, RZ, RZ, R7 ;  /* 0x000000ffff060224 */ /* 0x000fc400078e0007 */
[----:B------:R-:W3:Y:S01]  /*2f340*/  LDL R76, [R1+0x24cc] ;  /* 0x0024cc00014c7983 */ /* 0x000ee20000100800 */
[----:B------:R-:W-:-:S03]  /*2f350*/  LEA.HI.X.SX32 R68, R5, R12, 0x1, P4 ;  /* 0x0000000c05447211 */ /* 0x000fc600020f0eff */
[----:B------:R0:W-:Y:S02]  /*2f360*/  STL [R1+0x6c8], R7 ;  /* 0x0006c80701007387 */ /* 0x0001e40000100800 */
[----:B0-----:R-:W-:-:S05]  /*2f370*/  @P0 IMAD.MOV.U32 R7, RZ, RZ, R77 ;  /* 0x000000ffff070224 */ /* 0x001fca00078e004d */
[----:B------:R0:W3:Y:S02]  /*2f380*/  @P0 LDG.E.U8 R64, desc[UR20][R6.64] ;  /* 0x0000001406400981 */ /* 0x0000e4000c1e1100 */
[----:B0-----:R-:W-:Y:S02]  /*2f390*/  @P0 IMAD.MOV.U32 R6, RZ, RZ, R70 ;  /* 0x000000ffff060224 */ /* 0x001fe400078e0046 */
[----:B------:R-:W-:Y:S01]  /*2f3a0*/  @P0 IMAD.MOV.U32 R7, RZ, RZ, R68 ;  /* 0x000000ffff070224 */ /* 0x000fe200078e0044 */
[----:B--2---:R-:W-:-:S06]  /*2f3b0*/  PRMT R73, RZ, 0x7610, R73 ;  /* 0x00007610ff497816 */ /* 0x004fcc0000000049 */
[----:B------:R-:W2:Y:S04]  /*2f3c0*/  @P0 LDG.E.U8 R73, desc[UR20][R6.64] ;  /* 0x0000001406490981 */ /* 0x000ea8000c1e1100 */
[----:B------:R-:W-:Y:S04]  /*2f3d0*/  STL [R1+0x6d0], R70 ;  /* 0x0006d04601007387 */ /* 0x000fe80000100800 */
[----:B------:R0:W-:Y:S04]  /*2f3e0*/  STL [R1+0x6c4], R77 ;  /* 0x0006c44d01007387 */ /* 0x0001e80000100800 */
[----:B------:R-:W4:Y:S04]  /*2f3f0*/  LDL R5, [R1+0x24c4] ;  /* 0x0024c40001057983 */ /* 0x000f280000100800 */
[----:B------:R-:W-:Y:S04]  /*2f400*/  STL [R1+0x6cc], R68 ;  /* 0x0006cc4401007387 */ /* 0x000fe80000100800 */
[----:B0-----:R-:W4:Y:S04]  /*2f410*/  LDL R77, [R1+0x24b4] ;  /* 0x0024b400014d7983 */ /* 0x001f280000100800 */
[----:B---3--:R0:W-:Y:S04]  /*2f420*/  STL [R1+0x2c4], R64 ;  /* 0x0002c44001007387 */ /* 0x0081e80000100800 */
[----:B0-----:R-:W3:Y:S04]  /*2f430*/  LDL.LU R64, [R1+0x2700] ;  /* 0x0027000001407983 */ /* 0x001ee80000300800 */
[----:B------:R-:W3:Y:S04]  /*2f440*/  LDL.LU R68, [R1+0x26fc] ;  /* 0x0026fc0001447983 */ /* 0x000ee80000300800 */
[----:B------:R-:W3:Y:S04]  /*2f450*/  LDL.LU R70, [R1+0x26f8] ;  /* 0x0026f80001467983 */ /* 0x000ee80000300800 */
[----:B--2---:R0:W-:Y:S04]  /*2f460*/  STL [R1+0x2bc], R73 ;  /* 0x0002bc4901007387 */ /* 0x0041e80000100800 */
[----:B0-----:R-:W2:Y:S01]  /*2f470*/  LDL.LU R73, [R1+0x26f4] ;  /* 0x0026f40001497983 */ /* 0x001ea20000300800 */
[----:B------:R-:W-:Y:S01]  /*2f480*/  ISETP.GT.U32.AND P6, PT, R15, R16, PT ;  /* 0x000000100f00720c */ /* 0x000fe20003fc4070 */
[----:B------:R-:W-:-:S12]  /*2f490*/  @!P5 IMAD.MOV R4, RZ, RZ, -R4 ;  /* 0x000000ffff04d224 */ /* 0x000fd800078e0a04 */
[----:B------:R-:W-:Y:S01]  /*2f4a0*/  @!P6 IMAD.IADD R16, R16, 0x1, -R15 ;  /* 0x000000011010e824 */ /* 0x000fe200078e0a0f */
[----:B------:R-:W-:-:S04]  /*2f4b0*/  ISETP.GT.U32.AND P6, PT, R15, R0, PT ;  /* 0x000000000f00720c */ /* 0x000fc80003fc4070 */
[----:B------:R-:W-:Y:S02]  /*2f4c0*/  ISETP.GT.U32.AND P4, PT, R15, R16, PT ;  /* 0x000000100f00720c */ /* 0x000fe40003f84070 */
[----:B------:R-:W-:-:S07]  /*2f4d0*/  SEL R4, R14, R4, !P1 ;  /* 0x000000040e047207 */ /* 0x000fce0004800000 */
[--C-:B------:R-:W-:Y:S01]  /*2f4e0*/  @!P6 IMAD.IADD R0, R0, 0x1, -R15.reuse ;  /* 0x000000010000e824 */ /* 0x100fe200078e0a0f */
[----:B----4-:R-:W-:Y:S01]  /*2f4f0*/  ISETP.GE.AND P6, PT, R5, RZ, PT ;  /* 0x000000ff0500720c */ /* 0x010fe20003fc6270 */
[----:B------:R-:W-:Y:S02]  /*2f500*/  IMAD R5, R4, UR6, RZ ;  /* 0x0000000604057c24 */ /* 0x000fe4000f8e02ff */
[----:B------:R-:W-:-:S03]  /*2f510*/  @!P4 IMAD.IADD R16, R16, 0x1, -R15 ;  /* 0x000000011010c824 */ /* 0x000fc600078e0a0f */
[----:B------:R-:W-:-:S04]  /*2f520*/  IADD3 R6, P4, PT, R5, R13, RZ ;  /* 0x0000000d05067210 */ /* 0x000fc80007f9e0ff */
[----:B------:R-:W-:Y:S02]  /*2f530*/  LEA.HI.X.SX32 R7, R5, R12, 0x1, P4 ;  /* 0x0000000c05077211 */ /* 0x000fe400020f0eff */
[----:B--2---:R-:W-:-:S06]  /*2f540*/  PRMT R73, RZ, 0x7610, R73 ;  /* 0x00007610ff497816 */ /* 0x004fcc0000000049 */
[----:B------:R0:W2:Y:S01]  /*2f550*/  @P0 LDG.E.U8 R73, desc[UR20][R6.64] ;  /* 0x0000001406490981 */ /* 0x0000a2000c1e1100 */
[----:B------:R-:W-:Y:S02]  /*2f560*/  ISETP.GT.U32.AND P5, PT, R15, R69, PT ;  /* 0x000000450f00720c */ /* 0x000fe40003fa4070 */
[----:B------:R-:W-:Y:S01]  /*2f570*/  SEL R3, R14, R3, !P1 ;  /* 0x000000030e037207 */ /* 0x000fe20004800000 */
[----:B------:R-:W-:-:S04]  /*2f580*/  IMAD.MOV.U32 R4, RZ, RZ, R9 ;  /* 0x000000ffff047224 */ /* 0x000fc800078e0009 */
[----:B------:R-:W-:-:S06]  /*2f590*/  @!P6 IMAD.MOV R4, RZ, RZ, -R4 ;  /* 0x000000ffff04e224 */ /* 0x000fcc00078e0a04 */
[----:B------:R-:W-:Y:S01]  /*2f5a0*/  @!P5 IMAD.IADD R69, R69, 0x1, -R15 ;  /* 0x000000014545d824 */ /* 0x000fe200078e0a0f */
[----:B------:R-:W-:Y:S01]  /*2f5b0*/  ISETP.GE.AND P5, PT, R8, RZ, PT ;  /* 0x000000ff0800720c */ /* 0x000fe20003fa6270 */
[----:B------:R-:W-:Y:S01]  /*2f5c0*/  IMAD R8, R3, UR6, RZ ;  /* 0x0000000603087c24 */ /* 0x000fe2000f8e02ff */
[----:B------:R0:W-:Y:S04]  /*2f5d0*/  STL [R1+0x6f8], R6 ;  /* 0x0006f80601007387 */ /* 0x0001e80000100800 */
[----:B------:R-:W-:Y:S01]  /*2f5e0*/  IADD3 R9, P6, PT, R8, R13, RZ ;  /* 0x0000000d08097210 */ /* 0x000fe20007fde0ff */
        /* <DEDUP_REMOVED lines=9> */
[----:B------:R-:W-:Y:S01]  /*2f680*/  IMAD.MOV.U32 R3, RZ, RZ, R75 ;  /* 0x000000ffff037224 */ /* 0x000fe200078e004b */
[----:B------:R-:W-:Y:S01]  /*2f690*/  ISETP.GE.AND P6, PT, R76, RZ, PT ;  /* 0x000000ff4c00720c */ /* 0x000fe20003fc6270 */
[----:B------:R1:W-:Y:S02]  /*2f6a0*/  STL [R1+0x6fc], R73 ;  /* 0x0006fc4901007387 */ /* 0x0003e40000100800 */
[----:B------:R-:W-:Y:S02]  /*2f6b0*/  @!P5 IMAD.MOV R3, RZ, RZ, -R3 ;  /* 0x000000ffff03d224 */ /* 0x000fe400078e0a03 */
[----:B------:R-:W4:Y:S01]  /*2f6c0*/  LDL.LU R75, [R1+0x520] ;  /* 0x00052000014b7983 */ /* 0x000f220000300800 */
[----:B0-----:R-:W-:-:S03]  /*2f6d0*/  SEL R6, R14, R4, !P1 ;  /* 0x000000040e067207 */ /* 0x001fc60004800000 */
[----:B-1----:R-:W4:Y:S02]  /*2f6e0*/  LDL R73, [R1+0x24b8] ;  /* 0x0024b80001497983 */ /* 0x002f240000100800 */
[----:B------:R-:W-:Y:S02]  /*2f6f0*/  IMAD R6, R6, UR6, RZ ;  /* 0x0000000606067c24 */ /* 0x000fe4000f8e02ff */
[----:B------:R-:W-:Y:S02]  /*2f700*/  @!P4 IMAD.IADD R78, R78, 0x1, -R15 ;  /* 0x000000014e4ec824 */ /* 0x000fe400078e0a0f */
[----:B------:R-:W-:Y:S01]  /*2f710*/  IMAD.MOV.U32 R4, RZ, RZ, R2 ;  /* 0x000000ffff047224 */ /* 0x000fe200078e0002 */
[----:B------:R-:W-:-:S03]  /*2f720*/  IADD3 R7, P4, PT, R6, R13, RZ ;  /* 0x0000000d06077210 */ /* 0x000fc60007f9e0ff */
[----:B------:R-:W-:Y:S01]  /*2f730*/  @!P6 IMAD.MOV R4, RZ, RZ, -R4 ;  /* 0x000000ffff04e224 */ /* 0x000fe200078e0a04 */
[----:B------:R-:W-:Y:S02]  /*2f740*/  LEA.HI.X.SX32 R6, R6, R12, 0x1, P4 ;  /* 0x0000000c06067211 */ /* 0x000fe400020f0eff */
[----:B---3--:R-:W-:Y:S01]  /*2f750*/  PRMT R68, RZ, 0x7610, R68 ;  /* 0x00007610ff447816 */ /* 0x008fe20000000044 */
[----:B--2---:R0:W-:Y:S04]  /*2f760*/  STL [R1+0x2b4], R5 ;  /* 0x0002b40501007387 */ /* 0x0041e80000100800 */
[----:B------:R-:W2:Y:S01]  /*2f770*/  LDL.LU R76, [R1+0x4e4] ;  /* 0x0004e400014c7983 */ /* 0x000ea20000300800 */
[----:B0-----:R-:W-:Y:S01]  /*2f780*/  SEL R5, R14, R3, !P1 ;  /* 0x000000030e057207 */ /* 0x001fe20004800000 */
[----:B------:R-:W-:-:S02]  /*2f790*/  IMAD.MOV.U32 R3, RZ, RZ, R16 ;  /* 0x000000ffff037224 */ /* 0x000fc400078e0010 */
[----:B------:R-:W3:Y:S02]  /*2f7a0*/  LDL.LU R16, [R1+0x500] ;  /* 0x0005000001107983 */ /* 0x000ee40000300800 */
[----:B------:R-:W-:Y:S02]  /*2f7b0*/  IMAD R5, R5, UR6, RZ ;  /* 0x0000000605057c24 */ /* 0x000fe4000f8e02ff */
[----:B------:R-:W2:Y:S03]  /*2f7c0*/  LDL.LU R9, [R1+0x540] ;  /* 0x0005400001097983 */ /* 0x000ea60000300800 */
[----:B------:R-:W-:Y:S01]  /*2f7d0*/  IADD3 R2, P6, PT, R5, R13, RZ ;  /* 0x0000000d05027210 */ /* 0x000fe20007fde0ff */
[----:B------:R0:W-:Y:S04]  /*2f7e0*/  STL [R1+0x708], R7 ;  /* 0x0007080701007387 */ /* 0x0001e80000100800 */
[----:B------:R-:W-:Y:S01]  /*2f7f0*/  STL [R1+0x710], R2 ;  /* 0x0007100201007387 */ /* 0x000fe20000100800 */
[----:B0-----:R-:W-:-:S03]  /*2f800*/  @P0 LOP3.LUT R7, R7, R6, RZ, 0x3c, !PT ;  /* 0x0000000607070212 */ /* 0x001fc600078e3cff */
[----:B------:R0:W-:Y:S02]  /*2f810*/  STL [R1+0x704], R6 ;  /* 0x0007040601007387 */ /* 0x0001e40000100800 */
[----:B0-----:R-:W-:-:S04]  /*2f820*/  @P0 LOP3.LUT R6, R7, R6, RZ, 0x3c, !PT ;  /* 0x0000000607060212 */ /* 0x001fc800078e3cff */
[----:B------:R-:W-:-:S05]  /*2f830*/  @P0 LOP3.LUT R7, R7, R6, RZ, 0x3c, !PT ;  /* 0x0000000607070212 */ /* 0x000fca00078e3cff */
[----:B------:R0:W2:Y:S01]  /*2f840*/  @P0 LDG.E.U8 R68, desc[UR20][R6.64] ;  /* 0x0000001406440981 */ /* 0x0000a2000c1e1100 */
[----:B------:R-:W-:Y:S02]  /*2f850*/  ISETP.GE.AND P5, PT, R77, RZ, PT ;  /* 0x000000ff4d00720c */ /* 0x000fe40003fa6270 */
[----:B------:R-:W-:Y:S02]  /*2f860*/  LEA.HI.X.SX32 R77, R5, R12, 0x1, P6 ;  /* 0x0000000c054d7211 */ /* 0x000fe400030f0eff */
[----:B------:R-:W3:Y:S01]  /*2f870*/  LDL R5, [R1+0x24bc] ;  /* 0x0024bc0001057983 */ /* 0x000ee20000100800 */
        /* <DEDUP_REMOVED lines=9> */
[----:B-1----:R-:W2:Y:S04]  /*2f910*/  LDL.LU R68, [R1+0x26f0] ;  /* 0x0026f00001447983 */ /* 0x002ea80000300800 */
[----:B------:R-:W2:Y:S04]  /*2f920*/  LDL.LU R77, [R1+0x26ec] ;  /* 0x0026ec00014d7983 */ /* 0x000ea80000300800 */
[----:B------:R-:W2:Y:S01]  /*2f930*/  LDL.LU R2, [R1+0x26e8] ;  /* 0x0026e80001027983 */ /* 0x000ea20000300800 */
[----:B------:R-:W-:Y:S01]  /*2f940*/  @!P3 IMAD.IADD R71, R71, 0x1, -R15 ;  /* 0x000000014747b824 */ /* 0x000fe200078e0a0f */
[----:B------:R-:W-:-:S02]  /*2f950*/  ISETP.GT.U32.AND P3, PT, R15, R0, PT ;  /* 0x000000000f00720c */ /* 0x000fc40003f64070 */
[C---:B------:R-:W-:Y:S01]  /*2f960*/  ISETP.GT.U32.AND P4, PT, R15.reuse, R93, PT ;  /* 0x0000005d0f00720c */ /* 0x040fe20003f84070 */
[----:B------:R-:W-:Y:S01]  /*2f970*/  @!P5 IMAD.MOV R3, RZ, RZ, -R3 ;  /* 0x000000ffff03d224 */ /* 0x000fe200078e0a03 */
[----:B------:R-:W-:Y:S02]  /*2f980*/  ISETP.GT.U32.AND P5, PT, R15, R69, PT ;  /* 0x000000450f00720c */ /* 0x000fe40003fa4070 */
[----:B0-----:R-:W-:-:S07]  /*2f990*/  SEL R6, R14, R4, !P1 ;  /* 0x000000040e067207 */ /* 0x001fce0004800000 */
[--C-:B------:R-:W-:Y:S01]  /*2f9a0*/  @!P3 IMAD.IADD R0, R0, 0x1, -R15.reuse ;  /* 0x000000010000b824 */ /* 0x100fe200078e0a0f */
[----:B----4-:R-:W-:Y:S01]  /*2f9b0*/  ISETP.GT.U32.AND P3, PT, R15, R75, PT ;  /* 0x0000004b0f00720c */ /* 0x010fe20003f64070 */
[----:B------:R-:W-:Y:S01]  /*2f9c0*/  @!P4 IMAD.IADD R93, R93, 0x1, -R15 ;  /* 0x000000015d5dc824 */ /* 0x000fe200078e0a0f */
[----:B---3--:R-:W-:Y:S01]  /*2f9d0*/  ISETP.GE.AND P4, PT, R5, RZ, PT ;  /* 0x000000ff0500720c */ /* 0x008fe20003f86270 */
[----:B------:R-:W-:Y:S01]  /*2f9e0*/  IMAD R6, R6, UR6, RZ ;  /* 0x0000000606067c24 */ /* 0x000fe2000f8e02ff */
[----:B------:R-:W-:Y:S01]  /*2f9f0*/  SEL R5, R14, R3, !P1 ;  /* 0x000000030e057207 */ /* 0x000fe20004800000 */
[----:B------:R-:W-:-:S04]  /*2fa00*/  IMAD.MOV.U32 R3, RZ, RZ, R0 ;  /* 0x000000ffff037224 */ /* 0x000fc800078e0000 */
[----:B------:R-:W-:-:S04]  /*2fa10*/  IMAD R5, R5, UR6, RZ ;  /* 0x0000000605057c24 */ /* 0x000fc8000f8e02ff */
[--C-:B------:R-:W-:Y:S01]  /*2fa20*/  @!P3 IMAD.IADD R75, R75, 0x1, -R15.reuse ;  /* 0x000000014b4bb824 */ /* 0x100fe200078e0a0f */
[CC--:B------:R-:W-:Y:S01]  /*2fa30*/  IADD3 R7, P3, PT, R6.reuse, R13.reuse, RZ ;  /* 0x0000000d06077210 */ /* 0x0c0fe20007f7e0ff */
[----:B------:R-:W-:Y:S01]  /*2fa40*/  @!P5 IMAD.IADD R69, R69, 0x1, -R15 ;  /* 0x000000014545d824 */ /* 0x000fe200078e0a0f */
[----:B------:R-:W-:Y:S01]  /*2fa50*/  ISETP.GE.AND P5, PT, R73, RZ, PT ;  /* 0x000000ff4900720c */ /* 0x000fe20003fa6270 */
[----:B------:R0:W-:Y:S01]  /*2fa60*/  STL [R1+0x2ac], R70 ;  /* 0x0002ac4601007387 */ /* 0x0001e20000100800 */
[----:B------:R-:W-:Y:S01]  /*2fa70*/  @!P4 IMAD.MOV R3, RZ, RZ, -R3 ;  /* 0x000000ffff03c224 */ /* 0x000fe200078e0a03 */
[----:B------:R-:W-:Y:S01]  /*2fa80*/  LEA.HI.X.SX32 R6, R6, R12, 0x1, P3 ;  /* 0x0000000c06067211 */ /* 0x000fe200018f0eff */
[----:B------:R-:W-:Y:S01]  /*2fa90*/  IMAD.MOV.U32 R4, RZ, RZ, R78 ;  /* 0x000000ffff047224 */ /* 0x000fe200078e004e */
[----:B------:R-:W3:Y:S01]  /*2faa0*/  LDL R73, [R1+0x24ac] ;  /* 0x0024ac0001497983 */ /* 0x000ee20000100800 */
[----:B------:R-:W-:-:S03]  /*2fab0*/  IADD3 R0, P4, PT, R5, R13, RZ ;  /* 0x0000000d05007210 */ /* 0x000fc60007f9e0ff */
[----:B0-----:R-:W4:Y:S04]  /*2fac0*/  LDL R70, [R1+0x24a8] ;  /* 0x0024a80001467983 */ /* 0x001f280000100800 */
[----:B------:R-:W3:Y:S04]  /*2fad0*/  LDL.LU R78, [R1+0x518] ;  /* 0x00051800014e7983 */ /* 0x000ee80000300800 */
[----:B------:R0:W-:Y:S04]  /*2fae0*/  STL [R1+0x718], R7 ;  /* 0x0007180701007387 */ /* 0x0001e80000100800 */
[----:B------:R-:W-:Y:S01]  /*2faf0*/  STL [R1+0x720], R0 ;  /* 0x0007200001007387 */ /* 0x000fe20000100800 */
[----:B0-----:R-:W-:-:S03]  /*2fb00*/  @P0 LOP3.LUT R7, R7, R6, RZ, 0x3c, !PT ;  /* 0x0000000607070212 */ /* 0x001fc600078e3cff */
[----:B------:R0:W-:Y:S02]  /*2fb10*/  STL [R1+0x714], R6 ;  /* 0x0007140601007387 */ /* 0x0001e40000100800 */
[----:B0-----:R-:W-:-:S04]  /*2fb20*/  @P0 LOP3.LUT R6, R7, R6, RZ, 0x3c, !PT ;  /* 0x0000000607060212 */ /* 0x001fc800078e3cff */
[----:B------:R-:W-:Y:S02]  /*2fb30*/  @P0 LOP3.LUT R7, R7, R6, RZ, 0x3c, !PT ;  /* 0x0000000607070212 */ /* 0x000fe400078e3cff */
[----:B--2---:R-:W-:-:S06]  /*2fb40*/  PRMT R2, RZ, 0x7610, R2 ;  /* 0x00007610ff027816 */ /* 0x004fcc0000000002 */
        /* <DEDUP_REMOVED lines=9> */
[----:B------:R-:W-:-:S11]  /*2fbe0*/  ISETP.GT.U32.AND P4, PT, R15, R75, PT ;  /* 0x0000004b0f00720c */ /* 0x000fd60003f84070 */
[----:B------:R-:W-:Y:S01]  /*2fbf0*/  @!P6 IMAD.IADD R71, R71, 0x1, -R15 ;  /* 0x000000014747e824 */ /* 0x000fe200078e0a0f */
[C---:B------:R-:W-:Y:S01]  /*2fc00*/  ISETP.GT.U32.AND P6, PT, R15.reuse, R76, PT ;  /* 0x0000004c0f00720c */ /* 0x040fe20003fc4070 */
[----:B--2---:R1:W-:Y:S04]  /*2fc10*/  STL [R1+0x2a8], R2 ;  /* 0x0002a80201007387 */ /* 0x0043e80000100800 */
[----:B-1----:R-:W2:Y:S04]  /*2fc20*/  LDL.LU R2, [R1+0x26e4] ;  /* 0x0026e40001027983 */ /* 0x002ea80000300800 */
[----:B------:R-:W2:Y:S01]  /*2fc30*/  LDL.LU R0, [R1+0x26e0] ;  /* 0x0026e00001007983 */ /* 0x000ea20000300800 */
[----:B------:R-:W-:-:S03]  /*2fc40*/  ISETP.GT.U32.AND P5, PT, R15, R16, PT ;  /* 0x000000100f00720c */ /* 0x000fc60003fa4070 */
[--C-:B------:R-:W-:Y:S01]  /*2fc50*/  @!P6 IMAD.IADD R76, R76, 0x1, -R15.reuse ;  /* 0x000000014c4ce824 */ /* 0x100fe200078e0a0f */
[----:B------:R-:W-:Y:S02]  /*2fc60*/  SEL R4, R14, R4, !P1 ;  /* 0x000000040e047207 */ /* 0x000fe40004800000 */
[----:B----4-:R-:W-:Y:S02]  /*2fc70*/  ISETP.GE.AND P6, PT, R70, RZ, PT ;  /* 0x000000ff4600720c */ /* 0x010fe40003fc6270 */
[----:B------:R-:W-:Y:S01]  /*2fc80*/  SEL R5, R14, R3, !P1 ;  /* 0x000000030e057207 */ /* 0x000fe20004800000 */
[----:B0-----:R-:W-:Y:S01]  /*2fc90*/  IMAD R6, R4, UR6, RZ ;  /* 0x0000000604067c24 */ /* 0x001fe2000f8e02ff */
[----:B------:R-:W-:Y:S01]  /*2fca0*/  ISETP.GT.U32.AND P3, PT, R15, R9, PT ;  /* 0x000000090f00720c */ /* 0x000fe20003f64070 */
[----:B------:R-:W-:Y:S02]  /*2fcb0*/  @!P4 IMAD.IADD R75, R75, 0x1, -R15 ;  /* 0x000000014b4bc824 */ /* 0x000fe400078e0a0f */
[----:B------:R-:W-:Y:S01]  /*2fcc0*/  IMAD.MOV.U32 R3, RZ, RZ, R69 ;  /* 0x000000ffff037224 */ /* 0x000fe200078e0045 */
[----:B------:R-:W-:Y:S01]  /*2fcd0*/  IADD3 R7, P4, PT, R6, R13, RZ ;  /* 0x0000000d06077210 */ /* 0x000fe20007f9e0ff */
[----:B------:R-:W-:-:S02]  /*2fce0*/  IMAD R5, R5, UR6, RZ ;  /* 0x0000000605057c24 */ /* 0x000fc4000f8e02ff */
[----:B------:R-:W-:Y:S01]  /*2fcf0*/  @!P5 IMAD.IADD R16, R16, 0x1, -R15 ;  /* 0x000000011010d824 */ /* 0x000fe200078e0a0f */
[----:B---3--:R-:W-:Y:S01]  /*2fd00*/  ISETP.GE.AND P5, PT, R73, RZ, PT ;  /* 0x000000ff4900720c */ /* 0x008fe20003fa6270 */
[----:B------:R-:W-:Y:S01]  /*2fd10*/  IMAD.MOV.U32 R4, RZ, RZ, R93 ;  /* 0x000000ffff047224 */ /* 0x000fe200078e005d */
[----:B------:R-:W3:Y:S01]  /*2fd20*/  LDL R73, [R1+0x24b0] ;  /* 0x0024b00001497983 */ /* 0x000ee20000100800 */
[----:B------:R-:W-:Y:S01]  /*2fd30*/  @!P6 IMAD.MOV R3, RZ, RZ, -R3 ;  /* 0x000000ffff03e224 */ /* 0x000fe200078e0a03 */
[----:B------:R-:W-:Y:S02]  /*2fd40*/  LEA.HI.X.SX32 R6, R6, R12, 0x1, P4 ;  /* 0x0000000c06067211 */ /* 0x000fe400020f0eff */
[----:B------:R-:W4:Y:S01]  /*2fd50*/  LDL.LU R70, [R1+0x510] ;  /* 0x0005100001467983 */ /* 0x000f220000300800 */
[----:B------:R-:W-:-:S03]  /*2fd60*/  IADD3 R93, P6, PT, R5, R13, RZ ;  /* 0x0000000d055d7210 */ /* 0x000fc60007fde0ff */
[----:B------:R0:W-:Y:S04]  /*2fd70*/  STL [R1+0x264], R68 ;  /* 0x0002644401007387 */ /* 0x0001e80000100800 */
[----:B------:R-:W3:Y:S01]  /*2fd80*/  LDL R69, [R1+0x249c] ;  /* 0x00249c0001457983 */ /* 0x000ee20000100800 */
[----:B------:R-:W-:-:S03]  /*2fd90*/  @!P3 IMAD.IADD R9, R9, 0x1, -R15 ;  /* 0x000000010909b824 */ /* 0x000fc600078e0a0f */
[----:B0-----:R-:W3:Y:S04]  /*2fda0*/  LDL R68, [R1+0x2498] ;  /* 0x0024980001447983 */ /* 0x001ee80000100800 */
[----:B------:R0:W-:Y:S04]  /*2fdb0*/  STL [R1+0x728], R7 ;  /* 0x0007280701007387 */ /* 0x0001e80000100800 */
[----:B------:R-:W-:Y:S01]  /*2fdc0*/  STL [R1+0x730], R93 ;  /* 0x0007305d01007387 */ /* 0x000fe20000100800 */
[----:B0-----:R-:W-:-:S03]  /*2fdd0*/  @P0 LOP3.LUT R7, R7, R6, RZ, 0x3c, !PT ;  /* 0x0000000607070212 */ /* 0x001fc600078e3cff */
[----:B------:R0:W-:Y:S01]  /*2fde0*/  STL [R1+0x724], R6 ;  /* 0x0007240601007387 */ /* 0x0001e20000100800 */
[----:B------:R-:W-:Y:S02]  /*2fdf0*/  ISETP.GT.U32.AND P4, PT, R15, R9, PT ;  /* 0x000000090f00720c */ /* 0x000fe40003f84070 */
[----:B------:R-:W-:Y:S02]  /*2fe00*/  LEA.HI.X.SX32 R5, R5, R12, 0x1, P6 ;  /* 0x0000000c05057211 */ /* 0x000fe400030f0eff */
[----:B0-----:R-:W-:-:S04]  /*2fe10*/  @P0 LOP3.LUT R6, R7, R6, RZ, 0x3c, !PT ;  /* 0x0000000607060212 */ /* 0x001fc800078e3cff */
[----:B------:R-:W-:Y:S02]  /*2fe20*/  @P0 LOP3.LUT R7, R7, R6, RZ, 0x3c, !PT ;  /* 0x0000000607070212 */ /* 0x000fe400078e3cff */
[----:B------:R-:W-:Y:S02]  /*2fe30*/  SEL R3, R14, R3, !P1 ;  /* 0x000000030e037207 */ /* 0x000fe40004800000 */
[----:B------:R-:W-:Y:S01]  /*2fe40*/  PRMT R8, RZ, 0x7610, R8 ;  /* 0x00007610ff087816 */ /* 0x000fe20000000008 */
[----:B------:R0:W-:Y:S01]  /*2fe50*/  STL [R1+0x72c], R5 ;  /* 0x00072c0501007387 */ /* 0x0001e20000100800 */
[----:B------:R-:W-:Y:S01]  /*2fe60*/  @!P4 IMAD.IADD R9, R9, 0x1, -R15 ;  /* 0x000000010909c824 */ /* 0x000fe200078e0a0f */
[----:B--2---:R-:W-:-:S06]  /*2fe70*/  PRMT R2, RZ, 0x7610, R2 ;  /* 0x00007610ff027816 */ /* 0x004fcc0000000002 */
[----:B------:R1:W2:Y:S02]  /*2fe80*/  @P0 LDG.E.U8 R2, desc[UR20][R6.64] ;  /* 0x0000001406020981 */ /* 0x0002a4000c1e1100 */
[----:B-1----:R-:W-:Y:S02]  /*2fe90*/  @P0 IMAD.MOV.U32 R6, RZ, RZ, R93 ;  /* 0x000000ffff060224 */ /* 0x002fe400078e005d */
[----:B------:R-:W-:Y:S02]  /*2fea0*/  @P0 IMAD.MOV.U32 R7, RZ, RZ, R5 ;  /* 0x000000ffff070224 */ /* 0x000fe400078e0005 */
[----:B0-----:R-:W-:-:S03]  /*2feb0*/  IMAD R5, R3, UR6, RZ ;  /* 0x0000000603057c24 */ /* 0x001fc6000f8e02ff */
[----:B------:R0:W2:Y:S01]  /*2fec0*/  @P0 LDG.E.U8 R8, desc[UR20][R6.64] ;  /* 0x0000001406080981 */ /* 0x0000a2000c1e1100 */
[----:B------:R-:W-:Y:S02]  /*2fed0*/  PRMT R0, RZ, 0x7610, R0 ;  /* 0x00007610ff007816 */ /* 0x000fe40000000000 */
[----:B0-----:R-:W-:-:S04]  /*2fee0*/  IADD3 R6, P4, PT, R5, R13, RZ ;  /* 0x0000000d05067210 */ /* 0x001fc80007f9e0ff */
[----:B------:R-:W-:-:S05]  /*2fef0*/  LEA.HI.X.SX32 R7, R5, R12, 0x1, P4 ;  /* 0x0000000c05077211 */ /* 0x000fca00020f0eff */
[----:B------:R-:W2:Y:S01]  /*2ff00*/  @P0 LDG.E.U8 R0, desc[UR20][R6.64] ;  /* 0x0000001406000981 */ /* 0x000ea2000c1e1100 */
[----:B------:R-:W-:Y:S01]  /*2ff10*/  @!P5 IMAD.MOV R4, RZ, RZ, -R4 ;  /* 0x000000ffff04d224 */ /* 0x000fe200078e0a04 */
[C---:B------:R-:W-:Y:S02]  /*2ff20*/  ISETP.GT.U32.AND P5, PT, R15.reuse, R16, PT ;  /* 0x000000100f00720c */ /* 0x040fe40003fa4070 */
[C---:B------:R-:W-:Y:S02]  /*2ff30*/  ISETP.GT.U32.AND P3, PT, R15.reuse, R76, PT ;  /* 0x0000004c0f00720c */ /* 0x040fe40003f64070 */
[----:B------:R-:W-:Y:S02]  /*2ff40*/  ISETP.GT.U32.AND P6, PT, R15, R78, PT ;  /* 0x0000004e0f00720c */ /* 0x000fe40003fc4070 */
[----:B------:R-:W-:-:S07]  /*2ff50*/  SEL R3, R14, R4, !P1 ;  /* 0x000000040e037207 */ /* 0x000fce0004800000 */
[--C-:B------:R-:W-:Y:S01]  /*2ff60*/  @!P5 IMAD.IADD R16, R16, 0x1, -R15.reuse ;  /* 0x000000011010d824 */ /* 0x100fe200078e0a0f */
[----:B----4-:R-:W-:Y:S01]  /*2ff70*/  ISETP.GT.U32.AND P5, PT, R15, R70, PT ;  /* 0x000000460f00720c */ /* 0x010fe20003fa4070 */
[--C-:B------:R-:W-:Y:S01]  /*2ff80*/  @!P3 IMAD.IADD R76, R76, 0x1, -R15.reuse ;  /* 0x000000014c4cb824 */ /* 0x100fe200078e0a0f */
[----:B---3--:R-:W-:Y:S01]  /*2ff90*/  ISETP.GE.AND P3, PT, R73, RZ, PT ;  /* 0x000000ff4900720c */ /* 0x008fe20003f66270 */
[----:B------:R-:W-:Y:S01]  /*2ffa0*/  @!P6 IMAD.IADD R78, R78, 0x1, -R15 ;  /* 0x000000014e4ee824 */ /* 0x000fe200078e0a0f */
[----:B------:R-:W-:-:S09]  /*2ffb0*/  ISETP.GE.AND P6, PT, R68, RZ, PT ;  /* 0x000000ff4400720c */ /* 0x000fd20003fc6270 */
[----:B------:R-:W-:Y:S01]  /*2ffc0*/  @!P5 IMAD.IADD R70, R70, 0x1, -R15 ;  /* 0x000000014646d824 */ /* 0x000fe200078e0a0f */
[----:B------:R-:W-:Y:S01]  /*2ffd0*/  PRMT R64, RZ, 0x7610, R64 ;  /* 0x00007610ff407816 */ /* 0x000fe20000000040 */
[----:B--2---:R0:W-:Y:S04]  /*2ffe0*/  STL [R1+0x2a4], R2 ;  /* 0x0002a40201007387 */ /* 0x0041e80000100800 */
[----:B0-----:R-:W2:Y:S04]  /*2fff0*/  LDL.LU R2, [R1+0x4fc] ;  /* 0x0004fc0001027983 */ /* 0x001ea80000300800 */
[----:B------:R-:W3:Y:S04]  /*30000*/  LDL R93, [R1+0x24a0] ;  /* 0x0024a000015d7983 */ /* 0x000ee80000100800 */
[----:B------:R-:W4:Y:S04]  /*30010*/  LDL.LU R73, [R1+0x530] ;  /* 0x0005300001497983 */ /* 0x000f280000300800 */
[----:B------:R-:W-:Y:S04]  /*30020*/  STL [R1+0x738], R6 ;  /* 0x0007380601007387 */ /* 0x000fe80000100800 */
[----:B------:R-:W-:Y:S04]  /*30030*/  STL [R1+0x734], R7 ;  /* 0x0007340701007387 */ /* 0x000fe80000100800 */
[----:B------:R0:W-:Y:S02]  /*30040*/  STL [R1+0x2a0], R8 ;  /* 0x0002a00801007387 */ /* 0x0001e40000100800 */
[----:B0-----:R-:W-:-:S05]  /*30050*/  IMAD R8, R3, UR6, RZ ;  /* 0x0000000603087c24 */ /* 0x001fca000f8e02ff */
[C---:B------:R-:W-:Y:S01]  /*30060*/  IADD3 R68, P5, PT, R8.reuse, R13, RZ ;  /* 0x0000000d08447210 */ /* 0x040fe20007fbe0ff */
[----:B------:R0:W-:Y:S03]  /*30070*/  STL [R1+0x298], R0 ;  /* 0x0002980001007387 */ /* 0x0001e60000100800 */
[----:B------:R-:W-:-:S05]  /*30080*/  LEA.HI.X.SX32 R6, R8, R12, 0x1, P5 ;  /* 0x0000000c08067211 */ /* 0x000fca00028f0eff */
[----:B------:R-:W-:Y:S01]  /*30090*/  @P0 IMAD.MOV.U32 R7, RZ, RZ, R6 ;  /* 0x000000ffff070224 */ /* 0x000fe200078e0006 */
[----:B0-----:R-:W2:Y:S04]  /*300a0*/  LDL.LU R0, [R1+0x51c] ;  /* 0x00051c0001007983 */ /* 0x001ea80000300800 */
[----:B------:R-:W-:Y:S04]  /*300b0*/  STL [R1+0x740], R68 ;  /* 0x0007404401007387 */ /* 0x000fe80000100800 */
[----:B------:R0:W-:Y:S02]  /*300c0*/  STL [R1+0x73c], R6 ;  /* 0x00073c0601007387 */ /* 0x0001e40000100800 */
[----:B0-----:R-:W-:-:S05]  /*300d0*/  @P0 IMAD.MOV.U32 R6, RZ, RZ, R68 ;  /* 0x000000ffff060224 */ /* 0x001fca00078e0044 */
[----:B------:R0:W2:Y:S01]  /*300e0*/  @P0 LDG.E.U8 R64, desc[UR20][R6.64] ;  /* 0x0000001406400981 */ /* 0x0000a2000c1e1100 */
[----:B------:R-:W-:Y:S01]  /*300f0*/  ISETP.GE.AND P4, PT, R69, RZ, PT ;  /* 0x000000ff4500720c */ /* 0x000fe20003f86270 */
[----:B------:R-:W-:Y:S02]  /*30100*/  IMAD.MOV.U32 R4, RZ, RZ, R71 ;  /* 0x000000ffff047224 */ /* 0x000fe400078e0047 */
[----:B------:R-:W-:Y:S02]  /*30110*/  IMAD.MOV.U32 R3, RZ, RZ, R75 ;  /* 0x000000ffff037224 */ /* 0x000fe400078e004b */
[----:B------:R-:W-:Y:S02]  /*30120*/  @!P3 IMAD.MOV R4, RZ, RZ, -R4 ;  /* 0x000000ffff04b224 */ /* 0x000fe400078e0a04 */
[----:B------:R-:W-:Y:S02]  /*30130*/  @!P6 IMAD.MOV R3, RZ, RZ, -R3 ;  /* 0x000000ffff03e224 */ /* 0x000fe400078e0a03 */
[----:B------:R-:W-:Y:S01]  /*30140*/  IMAD.MOV.U32 R5, RZ, RZ, R76 ;  /* 0x000000ffff057224 */ /* 0x000fe200078e004c */
[----:B0-----:R-:W-:-:S03]  /*30150*/  SEL R6, R14, R4, !P1 ;  /* 0x000000040e067207 */ /* 0x001fc60004800000 */
[----:B------:R-:W-:Y:S01]  /*30160*/  @!P4 IMAD.MOV R5, RZ, RZ, -R5 ;  /* 0x000000ffff05c224 */ /* 0x000fe200078e0a05 */
[----:B------:R-:W-:Y:S01]  /*30170*/  ISETP.GT.U32.AND P4, PT, R15, R70, PT ;  /* 0x000000460f00720c */ /* 0x000fe20003f84070 */
[----:B------:R-:W-:Y:S01]  /*30180*/  IMAD R6, R6, UR6, RZ ;  /* 0x0000000606067c24 */ /* 0x000fe2000f8e02ff */
[----:B------:R-:W-:Y:S01]  /*30190*/  SEL R4, R14, R3, !P1 ;  /* 0x000000030e047207 */ /* 0x000fe20004800000 */
[----:B------:R-:W-:-:S04]  /*301a0*/  IMAD.MOV.U32 R3, RZ, RZ, R16 ;  /* 0x000000ffff037224 */ /* 0x000fc800078e0010 */
[----:B------:R-:W-:Y:S01]  /*301b0*/  IMAD R4, R4, UR6, RZ ;  /* 0x0000000604047c24 */ /* 0x000fe2000f8e02ff */
[----:B------:R-:W-:-:S05]  /*301c0*/  PRMT R77, RZ, 0x7610, R77 ;  /* 0x00007610ff4d7816 */ /* 0x000fca000000004d */
[----:B------:R-:W-:Y:S01]  /*301d0*/  @!P4 IMAD.IADD R70, R70, 0x1, -R15 ;  /* 0x000000014646c824 */ /* 0x000fe200078e0a0f */
[----:B------:R-:W-:-:S04]  /*301e0*/  IADD3 R8, P4, PT, R4, R13, RZ ;  /* 0x0000000d04087210 */ /* 0x000fc80007f9e0ff */
[----:B------:R-:W-:Y:S02]  /*301f0*/  LEA.HI.X.SX32 R16, R4, R12, 0x1, P4 ;  /* 0x0000000c04107211 */ /* 0x000fe400020f0eff */
[----:B---3--:R-:W-:Y:S02]  /*30200*/  ISETP.GE.AND P6, PT, R93, RZ, PT ;  /* 0x000000ff5d00720c */ /* 0x008fe40003fc6270 */
[----:B------:R-:W3:Y:S04]  /*30210*/  LDL.LU R93, [R1+0x514] ;  /* 0x00051400015d7983 */ /* 0x000ee80000300800 */
[----:B------:R-:W3:Y:S04]  /*30220*/  LDL.LU R71, [R1+0x54c] ;  /* 0x00054c0001477983 */ /* 0x000ee80000300800 */
[----:B------:R-:W3:Y:S04]  /*30230*/  LDL R68, [R1+0x248c] ;  /* 0x00248c0001447983 */ /* 0x000ee80000100800 */
[----:B------:R-:W3:Y:S04]  /*30240*/  LDL R76, [R1+0x2490] ;  /* 0x00249000014c7983 */ /* 0x000ee80000100800 */
[----:B------:R-:W3:Y:S01]  /*30250*/  LDL R75, [R1+0x2494] ;  /* 0x00249400014b7983 */ /* 0x000ee20000100800 */
[----:B------:R-:W-:Y:S01]  /*30260*/  @!P6 IMAD.MOV R3, RZ, RZ, -R3 ;  /* 0x000000ffff03e224 */ /* 0x000fe200078e0a03 */
[----:B------:R-:W-:-:S05]  /*30270*/  IADD3 R69, P6, PT, R6, R13, RZ ;  /* 0x0000000d06457210 */ /* 0x000fca0007fde0ff */
[----:B------:R-:W-:Y:S01]  /*30280*/  STL [R1+0x748], R69 ;  /* 0x0007484501007387 */ /* 0x000fe20000100800 */
[----:B------:R-:W-:-:S03]  /*30290*/  @P0 IMAD.MOV.U32 R4, RZ, RZ, R69 ;  /* 0x000000ffff040224 */ /* 0x000fc600078e0045 */
[----:B--2---:R0:W-:Y:S02]  /*302a0*/  STL [R1+0x294], R64 ;  /* 0x0002944001007387 */ /* 0x0041e40000100800 */
[----:B0-----:R-:W-:Y:S02]  /*302b0*/  LEA.HI.X.SX32 R64, R6, R12, 0x1, P6 ;  /* 0x0000000c06407211 */ /* 0x001fe400030f0eff */
[----:B------:R-:W-:-:S03]  /*302c0*/  SEL R6, R14, R5, !P1 ;  /* 0x000000050e067207 */ /* 0x000fc60004800000 */
[----:B------:R-:W-:-:S05]  /*302d0*/  @P0 IMAD.MOV.U32 R5, RZ, RZ, R64 ;  /* 0x000000ffff050224 */ /* 0x000fca00078e0040 */
[----:B------:R-:W2:Y:S04]  /*302e0*/  @P0 LDG.E.U8 R77, desc[UR20][R4.64] ;  /* 0x00000014044d0981 */ /* 0x000ea8000c1e1100 */
[----:B------:R-:W-:Y:S04]  /*302f0*/  STL [R1+0x750], R8 ;  /* 0x0007500801007387 */ /* 0x000fe80000100800 */
[----:B------:R0:W-:Y:S04]  /*30300*/  STL [R1+0x744], R64 ;  /* 0x0007444001007387 */ /* 0x0001e80000100800 */
[----:B0-----:R-:W3:Y:S04]  /*30310*/  LDL.LU R64, [R1+0x26dc] ;  /* 0x0026dc0001407983 */ /* 0x001ee80000300800 */
[----:B------:R-:W3:Y:S04]  /*30320*/  LDL.LU R69, [R1+0x26d8] ;  /* 0x0026d80001457983 */ /* 0x000ee80000300800 */
[----:B--2---:R0:W-:Y:S04]  /*30330*/  STL [R1+0x290], R77 ;  /* 0x0002904d01007387 */ /* 0x0041e80000100800 */
[----:B0-----:R-:W2:Y:S04]  /*30340*/  LDL.LU R77, [R1+0x26d4] ;  /* 0x0026d400014d7983 */ /* 0x001ea80000300800 */
[----:B------:R-:W2:Y:S01]  /*30350*/  LDL R5, [R1+0x24a4] ;  /* 0x0024a40001057983 */ /* 0x000ea20000100800 */
[----:B------:R-:W-:Y:S01]  /*30360*/  PRMT R7, RZ, 0x7610, R7 ;  /* 0x00007610ff077816 */ /* 0x000fe20000000007 */
[----:B------:R-:W-:Y:S01]  /*30370*/  @P0 IMAD.MOV.U32 R4, RZ, RZ, R8 ;  /* 0x000000ffff040224 */ /* 0x000fe200078e0008 */
[----:B------:R-:W-:-:S02]  /*30380*/  ISETP.GT.U32.AND P3, PT, R15, R78, PT ;  /* 0x0000004e0f00720c */ /* 0x000fc40003f64070 */
[----:B--2---:R-:W-:Y:S01]  /*30390*/  ISETP.GE.AND P4, PT, R5, RZ, PT ;  /* 0x000000ff0500720c */ /* 0x004fe20003f86270 */
[----:B------:R-:W-:-:S05]  /*303a0*/  @P0 IMAD.MOV.U32 R5, RZ, RZ, R16 ;  /* 0x000000ffff050224 */ /* 0x000fca00078e0010 */
[----:B------:R0:W2:Y:S05]  /*303b0*/  @P0 LDG.E.U8 R7, desc[UR20][R4.64] ;  /* 0x0000001404070981 */ /* 0x0000aa000c1e1100 */
[--C-:B------:R-:W-:Y:S01]  /*303c0*/  @!P3 IMAD.IADD R78, R78, 0x1, -R15.reuse ;  /* 0x000000014e4eb824 */ /* 0x100fe200078e0a0f */
[----:B----4-:R-:W-:Y:S01]  /*303d0*/  ISETP.GT.U32.AND P3, PT, R15, R73, PT ;  /* 0x000000490f00720c */ /* 0x010fe20003f64070 */
[----:B------:R-:W-:Y:S01]  /*303e0*/  IMAD R6, R6, UR6, RZ ;  /* 0x0000000606067c24 */ /* 0x000fe2000f8e02ff */
[----:B------:R1:W-:Y:S04]  /*303f0*/  STL [R1+0x74c], R16 ;  /* 0x00074c1001007387 */ /* 0x0003e80000100800 */
[----:B-1----:R-:W4:Y:S07]  /*30400*/  LDL.LU R16, [R1+0x26d0] ;  /* 0x0026d00001107983 */ /* 0x002f2e0000300800 */
[----:B------:R-:W-:Y:S01]  /*30410*/  @!P3 IMAD.IADD R73, R73, 0x1, -R15 ;  /* 0x000000014949b824 */ /* 0x000fe200078e0a0f */
[----:B0-----:R-:W-:Y:S01]  /*30420*/  PRMT R5, RZ, 0x7610, R5 ;  /* 0x00007610ff057816 */ /* 0x001fe20000000005 */
[----:B--2---:R0:W-:Y:S02]  /*30430*/  STL [R1+0x28c], R7 ;  /* 0x00028c0701007387 */ /* 0x0041e40000100800 */
[----:B0-----:R-:W-:-:S04]  /*30440*/  IADD3 R7, P3, PT, R6, R13, RZ ;  /* 0x0000000d06077210 */ /* 0x001fc80007f7e0ff */
[----:B------:R-:W-:Y:S01]  /*30450*/  LEA.HI.X.SX32 R6, R6, R12, 0x1, P3 ;  /* 0x0000000c06067211 */ /* 0x000fe200018f0eff */
[----:B------:R0:W-:Y:S04]  /*30460*/  STL [R1+0x758], R7 ;  /* 0x0007580701007387 */ /* 0x0001e80000100800 */
[----:B------:R1:W-:Y:S01]  /*30470*/  STL [R1+0x754], R6 ;  /* 0x0007540601007387 */ /* 0x0003e20000100800 */
[----:B0-----:R-:W-:-:S04]  /*30480*/  @P0 LOP3.LUT R7, R7, R6, RZ, 0x3c, !PT ;  /* 0x0000000607070212 */ /* 0x001fc800078e3cff */
[----:B-1----:R-:W-:-:S04]  /*30490*/  @P0 LOP3.LUT R6, R7, R6, RZ, 0x3c, !PT ;  /* 0x0000000607060212 */ /* 0x002fc800078e3cff */
[----:B------:R-:W-:-:S05]  /*304a0*/  @P0 LOP3.LUT R7, R7, R6, RZ, 0x3c, !PT ;  /* 0x0000000607070212 */ /* 0x000fca00078e3cff */
[----:B------:R0:W2:Y:S01]  /*304b0*/  @P0 LDG.E.U8 R5, desc[UR20][R6.64] ;  /* 0x0000001406050981 */ /* 0x0000a2000c1e1100 */
[----:B------:R-:W-:Y:S01]  /*304c0*/  ISETP.GT.U32.AND P5, PT, R15, R2, PT ;  /* 0x000000020f00720c */ /* 0x000fe20003fa4070 */
[----:B------:R-:W-:-:S12]  /*304d0*/  IMAD.MOV.U32 R4, RZ, RZ, R9 ;  /* 0x000000ffff047224 */ /* 0x000fd800078e0009 */
[----:B------:R-:W-:-:S05]  /*304e0*/  @!P5 IMAD.IADD R2, R2, 0x1, -R15 ;  /* 0x000000010202d824 */ /* 0x000fca00078e0a0f */
[C---:B------:R-:W-:Y:S01]  /*304f0*/  ISETP.GT.U32.AND P5, PT, R15.reuse, R2, PT ;  /* 0x000000020f00720c */ /* 0x040fe20003fa4070 */
[----:B------:R-:W-:Y:S01]  /*30500*/  @!P4 IMAD.MOV R4, RZ, RZ, -R4 ;  /* 0x000000ffff04c224 */ /* 0x000fe200078e0a04 */
[----:B---3--:R-:W-:Y:S02]  /*30510*/  ISETP.GE.AND P4, PT, R68, RZ, PT ;  /* 0x000000ff4400720c */ /* 0x008fe40003f86270 */
[----:B------:R-:W-:Y:S02]  /*30520*/  ISETP.GE.AND P3, PT, R76, RZ, PT ;  /* 0x000000ff4c00720c */ /* 0x000fe40003f66270 */
[----:B------:R-:W3:Y:S07]  /*30530*/  LDL.LU R76, [R1+0x52c] ;  /* 0x00052c00014c7983 */ /* 0x000eee0000300800 */
[----:B------:R-:W-:Y:S01]  /*30540*/  @!P5 IMAD.IADD R2, R2, 0x1, -R15 ;  /* 0x000000010202d824 */ /* 0x000fe200078e0a0f */
[----:B------:R-:W-:Y:S01]  /*30550*/  ISETP.GT.U32.AND P5, PT, R15, R93, PT ;  /* 0x0000005d0f00720c */ /* 0x000fe20003fa4070 */
[----:B0-----:R-:W-:Y:S01]  /*30560*/  IMAD.MOV.U32 R6, RZ, RZ, R70 ;  /* 0x000000ffff067224 */ /* 0x001fe200078e0046 */
[----:B------:R-:W-:-:S11]  /*30570*/  PRMT R64, RZ, 0x7610, R64 ;  /* 0x00007610ff407816 */ /* 0x000fd60000000040 */
[----:B------:R-:W-:Y:S01]  /*30580*/  @!P5 IMAD.IADD R93, R93, 0x1, -R15 ;  /* 0x000000015d5dd824 */ /* 0x000fe200078e0a0f */
[----:B------:R-:W-:Y:S01]  /*30590*/  ISETP.GE.AND P5, PT, R75, RZ, PT ;  /* 0x000000ff4b00720c */ /* 0x000fe20003fa6270 */
[----:B--2---:R0:W-:Y:S02]  /*305a0*/  STL [R1+0x288], R5 ;  /* 0x0002880501007387 */ /* 0x0041e40000100800 */
[----:B0-----:R-:W-:Y:S01]  /*305b0*/  SEL R5, R14, R3, !P1 ;  /* 0x000000030e057207 */ /* 0x001fe20004800000 */
[----:B------:R-:W-:Y:S02]  /*305c0*/  IMAD.MOV.U32 R3, RZ, RZ, R78 ;  /* 0x000000ffff037224 */ /* 0x000fe400078e004e */
[----:B------:R-:W2:Y:S04]  /*305d0*/  LDL.LU R78, [R1+0x558] ;  /* 0x00055800014e7983 */ /* 0x000ea80000300800 */
[----:B------:R-:W2:Y:S01]  /*305e0*/  LDL.LU R75, [R1+0x524] ;  /* 0x00052400014b7983 */ /* 0x000ea20000300800 */
[----:B------:R-:W-:-:S02]  /*305f0*/  IMAD R7, R5, UR6, RZ ;  /* 0x0000000605077c24 */ /* 0x000fc4000f8e02ff */
[----:B------:R-:W-:Y:S02]  /*30600*/  IMAD.MOV.U32 R5, RZ, RZ, R2 ;  /* 0x000000ffff057224 */ /* 0x000fe400078e0002 */
[----:B------:R-:W-:Y:S01]  /*30610*/  @!P4 IMAD.MOV R3, RZ, RZ, -R3 ;  /* 0x000000ffff03c224 */ /* 0x000fe200078e0a03 */
[----:B------:R-:W2:Y:S01]  /*30620*/  LDL R70, [R1+0x2480] ;  /* 0x0024800001467983 */ /* 0x000ea20000100800 */
[----:B------:R-:W-:-:S04]  /*30630*/  IADD3 R2, P4, PT, R7, R13, RZ ;  /* 0x0000000d07027210 */ /* 0x000fc80007f9e0ff */
[----:B------:R-:W-:Y:S01]  /*30640*/  LEA.HI.X.SX32 R8, R7, R12, 0x1, P4 ;  /* 0x0000000c07087211 */ /* 0x000fe200020f0eff */
[----:B------:R-:W-:Y:S04]  /*30650*/  STL [R1+0x760], R2 ;  /* 0x0007600201007387 */ /* 0x000fe80000100800 */
[----:B------:R0:W-:Y:S01]  /*30660*/  STL [R1+0x75c], R8 ;  /* 0x00075c0801007387 */ /* 0x0001e20000100800 */
[----:B------:R-:W-:Y:S02]  /*30670*/  @P0 IMAD.MOV.U32 R9, RZ, RZ, R8 ;  /* 0x000000ffff090224 */ /* 0x000fe400078e0008 */
[----:B0-----:R-:W-:Y:S01]  /*30680*/  @P0 IMAD.MOV.U32 R8, RZ, RZ, R2 ;  /* 0x000000ffff080224 */ /* 0x001fe200078e0002 */
[----:B------:R-:W-:Y:S01]  /*30690*/  ISETP.GT.U32.AND P6, PT, R15, R0, PT ;  /* 0x000000000f00720c */ /* 0x000fe20003fc4070 */
[----:B------:R-:W-:-:S02]  /*306a0*/  @!P3 IMAD.MOV R6, RZ, RZ, -R6 ;  /* 0x000000ffff06b224 */ /* 0x000fc400078e0a06 */
[----:B------:R-:W-:Y:S01]  /*306b0*/  @!P5 IMAD.MOV R5, RZ, RZ, -R5 ;  /* 0x000000ffff05d224 */ /* 0x000fe200078e0a05 */
[C---:B------:R-:W-:Y:S01]  /*306c0*/  SEL R4, R14.reuse, R4, !P1 ;  /* 0x000000040e047207 */ /* 0x040fe20004800000 */
[----:B------:R0:W2:Y:S01]  /*306d0*/  @P0 LDG.E.U8 R64, desc[UR20][R8.64] ;  /* 0x0000001408400981 */ /* 0x0000a2000c1e1100 */
[----:B------:R-:W-:-:S03]  /*306e0*/  SEL R3, R14, R3, !P1 ;  /* 0x000000030e037207 */ /* 0x000fc60004800000 */
[----:B------:R-:W3:Y:S04]  /*306f0*/  LDL R2, [R1+0x2488] ;  /* 0x0024880001027983 */ /* 0x000ee80000100800 */
[----:B------:R-:W-:-:S05]  /*30700*/  @!P6 IMAD.IADD R0, R0, 0x1, -R15 ;  /* 0x000000010000e824 */ /* 0x000fca00078e0a0f */
[C---:B------:R-:W-:Y:S02]  /*30710*/  ISETP.GT.U32.AND P3, PT, R15.reuse, R0, PT ;  /* 0x000000000f00720c */ /* 0x040fe40003f64070 */
[----:B------:R-:W-:Y:S01]  /*30720*/  ISETP.GT.U32.AND P5, PT, R15, R93, PT ;  /* 0x0000005d0f00720c */ /* 0x000fe20003fa4070 */
[----:B------:R-:W-:Y:S02]  /*30730*/  IMAD R4, R4, UR6, RZ ;  /* 0x0000000604047c24 */ /* 0x000fe4000f8e02ff */
[----:B------:R-:W-:-:S08]  /*30740*/  IMAD R3, R3, UR6, RZ ;  /* 0x0000000603037c24 */ /* 0x000fd0000f8e02ff */
[--C-:B------:R-:W-:Y:S01]  /*30750*/  @!P3 IMAD.IADD R0, R0, 0x1, -R15.reuse ;  /* 0x000000010000b824 */ /* 0x100fe200078e0a0f */
[----:B0-----:R-:W-:Y:S01]  /*30760*/  IADD3 R9, P3, PT, R4, R13, RZ ;  /* 0x0000000d04097210 */ /* 0x001fe20007f7e0ff */
[----:B------:R-:W-:-:S03]  /*30770*/  @!P5 IMAD.IADD R93, R93, 0x1, -R15 ;  /* 0x000000015d5dd824 */ /* 0x000fc600078e0a0f */
[----:B------:R-:W-:Y:S02]  /*30780*/  LEA.HI.X.SX32 R8, R4, R12, 0x1, P3 ;  /* 0x0000000c04087211 */ /* 0x000fe400018f0eff */
[----:B------:R-:W-:Y:S02]  /*30790*/  PRMT R77, RZ, 0x7610, R77 ;  /* 0x00007610ff4d7816 */ /* 0x000fe4000000004d */
[----:B------:R-:W-:Y:S01]  /*307a0*/  PRMT R7, RZ, 0x7610, R7 ;  /* 0x00007610ff077816 */ /* 0x000fe20000000007 */
[----:B--2---:R0:W-:Y:S04]  /*307b0*/  STL [R1+0x244], R64 ;  /* 0x0002444001007387 */ /* 0x0041e80000100800 */
[----:B------:R1:W-:Y:S04]  /*307c0*/  STL [R1+0x768], R9 ;  /* 0x0007680901007387 */ /* 0x0003e80000100800 */
[----:B------:R-:W2:Y:S01]  /*307d0*/  LDL R4, [R1+0x2484] ;  /* 0x0024840001047983 */ /* 0x000ea20000100800 */
[----:B0-----:R-:W-:-:S02]  /*307e0*/  IADD3 R64, P5, PT, R3, R13, RZ ;  /* 0x0000000d03407210 */ /* 0x001fc40007fbe0ff */
[----:B-1----:R-:W-:-:S03]  /*307f0*/  @P0 LOP3.LUT R9, R9, R8, RZ, 0x3c, !PT ;  /* 0x0000000809090212 */ /* 0x002fc600078e3cff */
[----:B------:R-:W-:Y:S04]  /*30800*/  STL [R1+0x770], R64 ;  /* 0x0007704001007387 */ /* 0x000fe80000100800 */
[----:B------:R0:W-:Y:S01]  /*30810*/  STL [R1+0x764], R8 ;  /* 0x0007640801007387 */ /* 0x0001e20000100800 */
[----:B------:R-:W-:Y:S02]  /*30820*/  LEA.HI.X.SX32 R68, R3, R12, 0x1, P5 ;  /* 0x0000000c03447211 */ /* 0x000fe400028f0eff */
[----:B0-----:R-:W-:-:S04]  /*30830*/  @P0 LOP3.LUT R8, R9, R8, RZ, 0x3c, !PT ;  /* 0x0000000809080212 */ /* 0x001fc800078e3cff */
[----:B------:R-:W-:-:S05]  /*30840*/  @P0 LOP3.LUT R9, R9, R8, RZ, 0x3c, !PT ;  /* 0x0000000809090212 */ /* 0x000fca00078e3cff */
[----:B------:R0:W2:Y:S02]  /*30850*/  @P0 LDG.E.U8 R77, desc[UR20][R8.64] ;  /* 0x00000014084d0981 */ /* 0x0000a4000c1e1100 */
[----:B0-----:R-:W-:Y:S02]  /*30860*/  @P0 IMAD.MOV.U32 R8, RZ, RZ, R64 ;  /* 0x000000ffff080224 */ /* 0x001fe400078e0040 */
[----:B------:R-:W-:-:S05]  /*30870*/  @P0 IMAD.MOV.U32 R9, RZ, RZ, R68 ;  /* 0x000000ffff090224 */ /* 0x000fca00078e0044 */
[----:B------:R-:W2:Y:S01]  /*30880*/  @P0 LDG.E.U8 R7, desc[UR20][R8.64] ;  /* 0x0000001408070981 */ /* 0x000ea2000c1e1100 */
[----:B------:R-:W-:-:S13]  /*30890*/  ISETP.GT.U32.AND P6, PT, R15, R71, PT ;  /* 0x000000470f00720c */ /* 0x000fda0003fc4070 */
[----:B------:R-:W-:Y:S01]  /*308a0*/  @!P6 IMAD.IADD R71, R71, 0x1, -R15 ;  /* 0x000000014747e824 */ /* 0x000fe200078e0a0f */
[C---:B------:R-:W-:Y:S02]  /*308b0*/  ISETP.GT.U32.AND P6, PT, R15.reuse, R73, PT ;  /* 0x000000490f00720c */ /* 0x040fe40003fc4070 */
[----:B------:R-:W-:-:S11]  /*308c0*/  ISETP.GT.U32.AND P3, PT, R15, R78, PT ;  /* 0x0000004e0f00720c */ /* 0x000fd60003f64070 */
[----:B------:R-:W-:Y:S01]  /*308d0*/  @!P6 IMAD.IADD R73, R73, 0x1, -R15 ;  /* 0x000000014949e824 */ /* 0x000fe200078e0a0f */
[----:B---3--:R-:W-:Y:S01]  /*308e0*/  ISETP.GT.U32.AND P6, PT, R15, R76, PT ;  /* 0x0000004c0f00720c */ /* 0x008fe20003fc4070 */
[----:B------:R-:W-:Y:S02]  /*308f0*/  STL [R1+0x76c], R68 ;  /* 0x00076c4401007387 */ /* 0x000fe40000100800 */
[----:B------:R-:W-:Y:S02]  /*30900*/  IMAD.MOV.U32 R3, RZ, RZ, R73 ;  /* 0x000000ffff037224 */ /* 0x000fe400078e0049 */
[----:B------:R-:W-:-:S08]  /*30910*/  @!P3 IMAD.IADD R78, R78, 0x1, -R15 ;  /* 0x000000014e4eb824 */ /* 0x000fd000078e0a0f */
[----:B------:R-:W-:Y:S01]  /*30920*/  @!P6 IMAD.IADD R76, R76, 0x1, -R15 ;  /* 0x000000014c4ce824 */ /* 0x000fe200078e0a0f */
[----:B------:R-:W-:Y:S02]  /*30930*/  ISETP.GE.AND P6, PT, R70, RZ, PT ;  /* 0x000000ff4600720c */ /* 0x000fe40003fc6270 */
[----:B------:R-:W-:Y:S02]  /*30940*/  ISETP.GE.AND P3, PT, R2, RZ, PT ;  /* 0x000000ff0200720c */ /* 0x000fe40003f66270 */
[----:B------:R-:W-:Y:S02]  /*30950*/  PRMT R53, RZ, 0x7610, R53 ;  /* 0x00007610ff357816 */ /* 0x000fe40000000035 */
[----:B------:R-:W-:Y:S02]  /*30960*/  PRMT R69, RZ, 0x7610, R69 ;  /* 0x00007610ff457816 */ /* 0x000fe40000000045 */
[----:B----4-:R-:W-:Y:S02]  /*30970*/  PRMT R16, RZ, 0x7610, R16 ;  /* 0x00007610ff107816 */ /* 0x010fe40000000010 */
[----:B--2---:R-:W-:Y:S01]  /*30980*/  ISETP.GE.AND P5, PT, R4, RZ, PT ;  /* 0x000000ff0400720c */ /* 0x004fe20003fa6270 */
[----:B------:R-:W-:-:S04]  /*30990*/  IMAD.MOV.U32 R4, RZ, RZ, R0 ;  /* 0x000000ffff047224 */ /* 0x000fc800078e0000 */
[----:B------:R-:W-:-:S08]  /*309a0*/  @!P6 IMAD.MOV R4, RZ, RZ, -R4 ;  /* 0x000000ffff04e224 */ /* 0x000fd000078e0a04 */
[----:B------:R-:W-:Y:S01]  /*309b0*/  @!P5 IMAD.MOV R3, RZ, RZ, -R3 ;  /* 0x000000ffff03d224 */ /* 0x000fe200078e0a03 */
[----:B------:R0:W-:Y:S04]  /*309c0*/  STL [R1+0x280], R77 ;  /* 0x0002804d01007387 */ /* 0x0001e80000100800 */
[----:B0-----:R-:W2:Y:S04]  /*309d0*/  LDL.LU R77, [R1+0x53c] ;  /* 0x00053c00014d7983 */ /* 0x001ea80000300800 */
[----:B------:R-:W3:Y:S04]  /*309e0*/  LDL R8, [R1+0x2478] ;  /* 0x0024780001087983 */ /* 0x000ee80000100800 */
[----:B------:R0:W-:Y:S04]  /*309f0*/  STL [R1+0x27c], R7 ;  /* 0x00027c0701007387 */ /* 0x0001e80000100800 */
[----:B------:R-:W4:Y:S04]  /*30a00*/  LDL R2, [R1+0x247c] ;  /* 0x00247c0001027983 */ /* 0x000f280000100800 */
[----:B------:R-:W2:Y:S01]  /*30a10*/  LDL.LU R0, [R1+0x564] ;  /* 0x0005640001007983 */ /* 0x000ea20000300800 */
[----:B0-----:R-:W-:-:S02]  /*30a20*/  SEL R7, R14, R6, !P1 ;  /* 0x000000060e077207 */ /* 0x001fc40004800000 */
[C---:B------:R-:W-:Y:S02]  /*30a30*/  SEL R6, R14.reuse, R5, !P1 ;  /* 0x000000050e067207 */ /* 0x040fe40004800000 */
[----:B------:R-:W-:Y:S01]  /*30a40*/  SEL R5, R14, R3, !P1 ;  /* 0x000000030e057207 */ /* 0x000fe20004800000 */
[----:B------:R-:W-:Y:S02]  /*30a50*/  IMAD R7, R7, UR6, RZ ;  /* 0x0000000607077c24 */ /* 0x000fe4000f8e02ff */
[----:B------:R-:W-:Y:S02]  /*30a60*/  IMAD R6, R6, UR6, RZ ;  /* 0x0000000606067c24 */ /* 0x000fe4000f8e02ff */
[----:B------:R-:W-:Y:S01]  /*30a70*/  IMAD.MOV.U32 R3, RZ, RZ, R93 ;  /* 0x000000ffff037224 */ /* 0x000fe200078e005d */
[-C--:B------:R-:W-:Y:S02]  /*30a80*/  IADD3 R93, P5, PT, R7, R13.reuse, RZ ;  /* 0x0000000d075d7210 */ /* 0x080fe40007fbe0ff */
[----:B------:R-:W-:Y:S01]  /*30a90*/  IADD3 R68, P6, PT, R6, R13, RZ ;  /* 0x0000000d06447210 */ /* 0x000fe20007fde0ff */
[----:B------:R-:W-:Y:S01]  /*30aa0*/  IMAD R5, R5, UR6, RZ ;  /* 0x0000000605057c24 */ /* 0x000fe2000f8e02ff */
[----:B------:R-:W-:-:S02]  /*30ab0*/  LEA.HI.X.SX32 R7, R7, R12, 0x1, P5 ;  /* 0x0000000c07077211 */ /* 0x000fc400028f0eff */
[-C--:B------:R-:W-:Y:S01]  /*30ac0*/  LEA.HI.X.SX32 R64, R6, R12.reuse, 0x1, P6 ;  /* 0x0000000c06407211 */ /* 0x080fe200030f0eff */
[----:B------:R-:W-:Y:S02]  /*30ad0*/  @P0 IMAD.MOV.U32 R6, RZ, RZ, R93 ;  /* 0x000000ffff060224 */ /* 0x000fe400078e005d */
[----:B------:R-:W-:Y:S01]  /*30ae0*/  @!P3 IMAD.MOV R3, RZ, RZ, -R3 ;  /* 0x000000ffff03b224 */ /* 0x000fe200078e0a03 */
[C---:B------:R-:W-:Y:S01]  /*30af0*/  IADD3 R73, P3, PT, R5.reuse, R13, RZ ;  /* 0x0000000d05497210 */ /* 0x040fe20007f7e0ff */
[----:B------:R-:W-:Y:S04]  /*30b00*/  STL [R1+0x778], R93 ;  /* 0x0007785d01007387 */ /* 0x000fe80000100800 */
[----:B------:R-:W-:Y:S04]  /*30b10*/  STL [R1+0x780], R68 ;  /* 0x0007804401007387 */ /* 0x000fe80000100800 */
[----:B------:R0:W-:Y:S04]  /*30b20*/  STL [R1+0x774], R7 ;  /* 0x0007740701007387 */ /* 0x0001e80000100800 */
[----:B------:R1:W2:Y:S01]  /*30b30*/  @P0 LDG.E.U8 R53, desc[UR20][R6.64] ;  /* 0x0000001406350981 */ /* 0x0002a2000c1e1100 */
[----:B------:R-:W-:Y:S01]  /*30b40*/  LEA.HI.X.SX32 R70, R5, R12, 0x1, P3 ;  /* 0x0000000c05467211 */ /* 0x000fe200018f0eff */
[----:B-1----:R-:W-:-:S02]  /*30b50*/  @P0 IMAD.MOV.U32 R6, RZ, RZ, R68 ;  /* 0x000000ffff060224 */ /* 0x002fc400078e0044 */
[----:B0-----:R-:W-:-:S05]  /*30b60*/  @P0 IMAD.MOV.U32 R7, RZ, RZ, R64 ;  /* 0x000000ffff070224 */ /* 0x001fca00078e0040 */
[----:B------:R0:W3:Y:S02]  /*30b70*/  @P0 LDG.E.U8 R69, desc[UR20][R6.64] ;  /* 0x0000001406450981 */ /* 0x0000e4000c1e1100 */
[----:B0-----:R-:W-:Y:S02]  /*30b80*/  @P0 IMAD.MOV.U32 R6, RZ, RZ, R73 ;  /* 0x000000ffff060224 */ /* 0x001fe400078e0049 */
[----:B------:R-:W-:-:S05]  /*30b90*/  @P0 IMAD.MOV.U32 R7, RZ, RZ, R70 ;  /* 0x000000ffff070224 */ /* 0x000fca00078e0046 */
[----:B------:R-:W4:Y:S04]  /*30ba0*/  @P0 LDG.E.U8 R16, desc[UR20][R6.64] ;  /* 0x0000001406100981 */ /* 0x000f28000c1e1100 */
[----:B------:R-:W-:Y:S04]  /*30bb0*/  STL [R1+0x788], R73 ;  /* 0x0007884901007387 */ /* 0x000fe80000100800 */
[----:B------:R-:W-:Y:S04]  /*30bc0*/  STL [R1+0x77c], R64 ;  /* 0x00077c4001007387 */ /* 0x000fe80000100800 */
[----:B------:R-:W4:Y:S04]  /*30bd0*/  LDL R5, [R1+0x2474] ;  /* 0x0024740001057983 */ /* 0x000f280000100800 */
[----:B------:R-:W4:Y:S04]  /*30be0*/  LDL.LU R93, [R1+0x538] ;  /* 0x00053800015d7983 */ /* 0x000f280000300800 */
[----:B------:R-:W-:Y:S01]  /*30bf0*/  STL [R1+0x784], R70 ;  /* 0x0007844601007387 */ /* 0x000fe20000100800 */
[----:B------:R-:W-:-:S03]  /*30c00*/  ISETP.GT.U32.AND P4, PT, R15, R71, PT ;  /* 0x000000470f00720c */ /* 0x000fc60003f84070 */
[----:B--2---:R0:W-:Y:S04]  /*30c10*/  STL [R1+0x278], R53 ;  /* 0x0002783501007387 */ /* 0x0041e80000100800 */
[----:B0-----:R-:W2:Y:S04]  /*30c20*/  LDL.LU R53, [R1+0x26cc] ;  /* 0x0026cc0001357983 */ /* 0x001ea80000300800 */
[----:B------:R-:W2:Y:S04]  /*30c30*/  LDL.LU R64, [R1+0x26c8] ;  /* 0x0026c80001407983 */ /* 0x000ea80000300800 */
[----:B------:R-:W2:Y:S04]  /*30c40*/  LDL.LU R68, [R1+0x26c4] ;  /* 0x0026c40001447983 */ /* 0x000ea80000300800 */
[----:B---3--:R0:W-:Y:S04]  /*30c50*/  STL [R1+0x274], R69 ;  /* 0x0002744501007387 */ /* 0x0081e80000100800 */
[----:B0-----:R-:W3:Y:S04]  /*30c60*/  LDL.LU R69, [R1+0x26c0] ;  /* 0x0026c00001457983 */ /* 0x001ee80000300800 */
[----:B------:R-:W2:Y:S04]  /*30c70*/  LDL.LU R70, [R1+0x26bc] ;  /* 0x0026bc0001467983 */ /* 0x000ea80000300800 */
[----:B------:R-:W2:Y:S04]  /*30c80*/  LDL.LU R73, [R1+0x26b8] ;  /* 0x0026b80001497983 */ /* 0x000ea80000300800 */
[----:B----4-:R0:W-:Y:S04]  /*30c90*/  STL [R1+0x270], R16 ;  /* 0x0002701001007387 */ /* 0x0101e80000100800 */
[----:B0-----:R-:W4:Y:S01]  /*30ca0*/  LDL.LU R16, [R1+0x26b4] ;  /* 0x0026b40001107983 */ /* 0x001f220000300800 */
[----:B------:R-:W-:Y:S01]  /*30cb0*/  @!P4 IMAD.IADD R71, R71, 0x1, -R15 ;  /* 0x000000014747c824 */ /* 0x000fe200078e0a0f */
[----:B------:R-:W-:-:S02]  /*30cc0*/  ISETP.GT.U32.AND P4, PT, R15, R75, PT ;  /* 0x0000004b0f00720c */ /* 0x000fc40003f84070 */
[----:B------:R-:W-:Y:S02]  /*30cd0*/  ISETP.GT.U32.AND P5, PT, R15, R78, PT ;  /* 0x0000004e0f00720c */ /* 0x000fe40003fa4070 */
[----:B------:R-:W-:-:S09]  /*30ce0*/  SEL R4, R14, R4, !P1 ;  /* 0x000000040e047207 */ /* 0x000fd20004800000 */
[----:B------:R-:W-:Y:S01]  /*30cf0*/  @!P4 IMAD.IADD R75, R75, 0x1, -R15 ;  /* 0x000000014b4bc824 */ /* 0x000fe200078e0a0f */
[----:B------:R-:W-:-:S04]  /*30d00*/  ISETP.GT.U32.AND P4, PT, R15, R76, PT ;  /* 0x0000004c0f00720c */ /* 0x000fc80003f84070 */
[----:B------:R-:W-:Y:S01]  /*30d10*/  ISETP.GT.U32.AND P3, PT, R15, R75, PT ;  /* 0x0000004b0f00720c */ /* 0x000fe20003f64070 */
[----:B------:R-:W-:Y:S01]  /*30d20*/  @!P5 IMAD.IADD R78, R78, 0x1, -R15 ;  /* 0x000000014e4ed824 */ /* 0x000fe200078e0a0f */
[----:B------:R-:W-:Y:S01]  /*30d30*/  ISETP.GE.AND P5, PT, R8, RZ, PT ;  /* 0x000000ff0800720c */ /* 0x000fe20003fa6270 */
[----:B------:R-:W-:-:S06]  /*30d40*/  IMAD R6, R4, UR6, RZ ;  /* 0x0000000604067c24 */ /* 0x000fcc000f8e02ff */
[--C-:B------:R-:W-:Y:S01]  /*30d50*/  @!P4 IMAD.IADD R76, R76, 0x1, -R15.reuse ;  /* 0x000000014c4cc824 */ /* 0x100fe200078e0a0f */
[----:B------:R-:W-:Y:S02]  /*30d60*/  ISETP.GE.AND P4, PT, R5, RZ, PT ;  /* 0x000000ff0500720c */ /* 0x000fe40003f86270 */
[----:B------:R-:W-:Y:S01]  /*30d70*/  SEL R5, R14, R3, !P1 ;  /* 0x000000030e057207 */ /* 0x000fe20004800000 */
[----:B------:R-:W-:Y:S02]  /*30d80*/  @!P3 IMAD.IADD R75, R75, 0x1, -R15 ;  /* 0x000000014b4bb824 */ /* 0x000fe400078e0a0f */
[----:B------:R-:W-:Y:S01]  /*30d90*/  IMAD.MOV.U32 R4, RZ, RZ, R76 ;  /* 0x000000ffff047224 */ /* 0x000fe200078e004c */
[----:B------:R-:W-:Y:S01]  /*30da0*/  IADD3 R7, P3, PT, R6, R13, RZ ;  /* 0x0000000d06077210 */ /* 0x000fe20007f7e0ff */
[----:B------:R-:W-:Y:S02]  /*30db0*/  IMAD R5, R5, UR6, RZ ;  /* 0x0000000605057c24 */ /* 0x000fe4000f8e02ff */
[----:B------:R-:W-:-:S02]  /*30dc0*/  IMAD.MOV.U32 R3, RZ, RZ, R71 ;  /* 0x000000ffff037224 */ /* 0x000fc400078e0047 */
[----:B------:R-:W-:Y:S01]  /*30dd0*/  @!P5 IMAD.MOV R4, RZ, RZ, -R4 ;  /* 0x000000ffff04d224 */ /* 0x000fe200078e0a04 */
[----:B------:R-:W-:Y:S01]  /*30de0*/  LEA.HI.X.SX32 R6, R6, R12, 0x1, P3 ;  /* 0x0000000c06067211 */ /* 0x000fe200018f0eff */
[----:B------:R-:W3:Y:S01]  /*30df0*/  LDL.LU R71, [R1+0x26b0] ;  /* 0x0026b00001477983 */ /* 0x000ee20000300800 */
[----:B------:R-:W-:-:S03]  /*30e00*/  IADD3 R76, P5, PT, R5, R13, RZ ;  /* 0x0000000d054c7210 */ /* 0x000fc60007fbe0ff */
[----:B------:R-:W3:Y:S01]  /*30e10*/  LDL R8, [R1+0x246c] ;  /* 0x00246c0001087983 */ /* 0x000ee20000100800 */
[----:B------:R-:W-:-:S03]  /*30e20*/  @!P4 IMAD.MOV R3, RZ, RZ, -R3 ;  /* 0x000000ffff03c224 */ /* 0x000fc600078e0a03 */
[----:B------:R0:W-:Y:S01]  /*30e30*/  STL [R1+0x790], R7 ;  /* 0x0007900701007387 */ /* 0x0001e20000100800 */
[----:B------:R-:W-:-:S03]  /*30e40*/  ISETP.GE.AND P4, PT, R2, RZ, PT ;  /* 0x000000ff0200720c */ /* 0x000fc60003f86270 */
[----:B------:R-:W3:Y:S04]  /*30e50*/  LDL.LU R2, [R1+0x560] ;  /* 0x0005600001027983 */ /* 0x000ee80000300800 */
[----:B------:R-:W-:Y:S04]  /*30e60*/  STL [R1+0x798], R76 ;  /* 0x0007984c01007387 */ /* 0x000fe80000100800 */
[----:B------:R1:W-:Y:S01]  /*30e70*/  STL [R1+0x78c], R6 ;  /* 0x00078c0601007387 */ /* 0x0003e20000100800 */
[----:B0-----:R-:W-:-:S04]  /*30e80*/  @P0 LOP3.LUT R7, R7, R6, RZ, 0x3c, !PT ;  /* 0x0000000607070212 */ /* 0x001fc800078e3cff */
[----:B-1----:R-:W-:-:S04]  /*30e90*/  @P0 LOP3.LUT R6, R7, R6, RZ, 0x3c, !PT ;  /* 0x0000000607060212 */ /* 0x002fc800078e3cff */
[----:B------:R-:W-:Y:S02]  /*30ea0*/  @P0 LOP3.LUT R7, R7, R6, RZ, 0x3c, !PT ;  /* 0x0000000607070212 */ /* 0x000fe400078e3cff */
[----:B----4-:R-:W-:-:S06]  /*30eb0*/  PRMT R16, RZ, 0x7610, R16 ;  /* 0x00007610ff107816 */ /* 0x010fcc0000000010 */
[----:B------:R0:W4:Y:S01]  /*30ec0*/  @P0 LDG.E.U8 R16, desc[UR20][R6.64] ;  /* 0x0000001406100981 */ /* 0x000122000c1e1100 */
[----:B------:R-:W-:Y:S02]  /*30ed0*/  LEA.HI.X.SX32 R5, R5, R12, 0x1, P5 ;  /* 0x0000000c05057211 */ /* 0x000fe400028f0eff */
[----:B--2---:R-:W-:-:S03]  /*30ee0*/  PRMT R73, RZ, 0x7610, R73 ;  /* 0x00007610ff497816 */ /* 0x004fc60000000049 */
[----:B------:R-:W-:Y:S01]  /*30ef0*/  STL [R1+0x794], R5 ;  /* 0x0007940501007387 */ /* 0x000fe20000100800 */
[----:B0-----:R-:W-:Y:S02]  /*30f00*/  @P0 IMAD.MOV.U32 R6, RZ, RZ, R76 ;  /* 0x000000ffff060224 */ /* 0x001fe400078e004c */
[----:B------:R-:W-:-:S05]  /*30f10*/  @P0 IMAD.MOV.U32 R7, RZ, RZ, R5 ;  /* 0x000000ffff070224 */ /* 0x000fca00078e0005 */
[----:B------:R0:W2:Y:S01]  /*30f20*/  @P0 LDG.E.U8 R73, desc[UR20][R6.64] ;  /* 0x0000001406490981 */ /* 0x0000a2000c1e1100 */
[----:B------:R-:W-:-:S03]  /*30f30*/  ISETP.GT.U32.AND P6, PT, R15, R77, PT ;  /* 0x0000004d0f00720c */ /* 0x000fc60003fc4070 */
[----:B----4-:R1:W-:Y:S04]  /*30f40*/  STL [R1+0x26c], R16 ;  /* 0x00026c1001007387 */ /* 0x0103e80000100800 */
[----:B-1----:R-:W4:Y:S04]  /*30f50*/  LDL.LU R16, [R1+0x568] ;  /* 0x0005680001107983 */ /* 0x002f280000300800 */
[----:B------:R-:W4:Y:S04]  /*30f60*/  LDL.LU R76, [R1+0x26ac] ;  /* 0x0026ac00014c7983 */ /* 0x000f280000300800 */
[----:B------:R-:W4:Y:S01]  /*30f70*/  LDL R7, [R1+0x2468] ;  /* 0x0024680001077983 */ /* 0x000f220000100800 */
[----:B------:R-:W-:Y:S01]  /*30f80*/  @!P6 IMAD.IADD R77, R77, 0x1, -R15 ;  /* 0x000000014d4de824 */ /* 0x000fe200078e0a0f */
[----:B------:R-:W-:-:S02]  /*30f90*/  ISETP.GT.U32.AND P3, PT, R15, R0, PT ;  /* 0x000000000f00720c */ /* 0x000fc40003f64070 */
[----:B------:R-:W-:Y:S02]  /*30fa0*/  SEL R3, R14, R3, !P1 ;  /* 0x000000030e037207 */ /* 0x000fe40004800000 */
[C---:B------:R-:W-:Y:S02]  /*30fb0*/  ISETP.GT.U32.AND P6, PT, R15.reuse, R77, PT ;  /* 0x0000004d0f00720c */ /* 0x040fe40003fc4070 */
[----:B------:R-:W-:Y:S01]  /*30fc0*/  ISETP.GT.U32.AND P5, PT, R15, R93, PT ;  /* 0x0000005d0f00720c */ /* 0x000fe20003fa4070 */
[----:B------:R-:W-:Y:S01]  /*30fd0*/  IMAD R5, R3, UR6, RZ ;  /* 0x0000000603057c24 */ /* 0x000fe2000f8e02ff */
[----:B---3--:R-:W-:-:S05]  /*30fe0*/  PRMT R69, RZ, 0x7610, R69 ;  /* 0x00007610ff457816 */ /* 0x008fca0000000045 */
[----:B------:R-:W-:Y:S01]  /*30ff0*/  @!P3 IMAD.IADD R0, R0, 0x1, -R15 ;  /* 0x000000010000b824 */ /* 0x000fe200078e0a0f */
[----:B0-----:R-:W-:-:S03]  /*31000*/  IADD3 R6, P3, PT, R5, R13, RZ ;  /* 0x0000000d05067210 */ /* 0x001fc60007f7e0ff */
[--C-:B------:R-:W-:Y:S02]  /*31010*/  @!P6 IMAD.IADD R77, R77, 0x1, -R15.reuse ;  /* 0x000000014d4de824 */ /* 0x100fe400078e0a0f */
[----:B------:R-:W-:Y:S01]  /*31020*/  @!P5 IMAD.IADD R93, R93, 0x1, -R15 ;  /* 0x000000015d5dd824 */ /* 0x000fe200078e0a0f */
[----:B------:R-:W-:Y:S02]  /*31030*/  ISETP.GE.AND P5, PT, R8, RZ, PT ;  /* 0x000000ff0800720c */ /* 0x000fe40003fa6270 */
[----:B------:R-:W-:Y:S01]  /*31040*/  SEL R8, R14, R4, !P1 ;  /* 0x000000040e087207 */ /* 0x000fe20004800000 */
[----:B------:R-:W-:Y:S01]  /*31050*/  IMAD.MOV.U32 R4, RZ, RZ, R77 ;  /* 0x000000ffff047224 */ /* 0x000fe200078e004d */
[----:B--2---:R0:W-:Y:S01]  /*31060*/  STL [R1+0x268], R73 ;  /* 0x0002684901007387 */ /* 0x0041e20000100800 */
[----:B------:R-:W-:Y:S02]  /*31070*/  IMAD.MOV.U32 R3, RZ, RZ, R78 ;  /* 0x000000ffff037224 */ /* 0x000fe400078e004e */
[----:B------:R-:W-:Y:S01]  /*31080*/  IMAD R8, R8, UR6, RZ ;  /* 0x0000000608087c24 */ /* 0x000fe2000f8e02ff */
[----:B0-----:R-:W2:Y:S04]  /*31090*/  LDL.LU R73, [R1+0x55c] ;  /* 0x00055c0001497983 */ /* 0x001ea80000300800 */
[----:B------:R-:W3:Y:S04]  /*310a0*/  LDL R78, [R1+0x245c] ;  /* 0x00245c00014e7983 */ /* 0x000ee80000100800 */
[----:B------:R0:W-:Y:S01]  /*310b0*/  STL [R1+0x7a0], R6 ;  /* 0x0007a00601007387 */ /* 0x0001e20000100800 */
[----:B------:R-:W-:Y:S01]  /*310c0*/  @!P5 IMAD.MOV R4, RZ, RZ, -R4 ;  /* 0x000000ffff04d224 */ /* 0x000fe200078e0a04 */
[----:B----4-:R-:W-:-:S02]  /*310d0*/  ISETP.GE.AND P6, PT, R7, RZ, PT ;  /* 0x000000ff0700720c */ /* 0x010fc40003fc6270 */
[----:B------:R-:W-:-:S05]  /*310e0*/  LEA.HI.X.SX32 R7, R5, R12, 0x1, P3 ;  /* 0x0000000c05077211 */ /* 0x000fca00018f0eff */
[----:B------:R0:W4:Y:S04]  /*310f0*/  @P0 LDG.E.U8 R69, desc[UR20][R6.64] ;  /* 0x0000001406450981 */ /* 0x000128000c1e1100 */
[----:B------:R1:W-:Y:S01]  /*31100*/  STL [R1+0x79c], R7 ;  /* 0x00079c0701007387 */ /* 0x0003e20000100800 */
[----:B------:R-:W-:Y:S02]  /*31110*/  PRMT R76, RZ, 0x7610, R76 ;  /* 0x00007610ff4c7816 */ /* 0x000fe4000000004c */
[----:B0-----:R-:W-:-:S04]  /*31120*/  IADD3 R6, P5, PT, R8, R13, RZ ;  /* 0x0000000d08067210 */ /* 0x001fc80007fbe0ff */
[----:B-1----:R-:W-:-:S05]  /*31130*/  LEA.HI.X.SX32 R7, R8, R12, 0x1, P5 ;  /* 0x0000000c08077211 */ /* 0x002fca00028f0eff */
[----:B------:R0:W2:Y:S01]  /*31140*/  @P0 LDG.E.U8 R76, desc[UR20][R6.64] ;  /* 0x00000014064c0981 */ /* 0x0000a2000c1e1100 */
[----:B------:R-:W-:Y:S01]  /*31150*/  @!P4 IMAD.MOV R3, RZ, RZ, -R3 ;  /* 0x000000ffff03c224 */ /* 0x000fe200078e0a03 */
[----:B------:R-:W-:-:S04]  /*31160*/  ISETP.GT.U32.AND P3, PT, R15, R93, PT ;  /* 0x0000005d0f00720c */ /* 0x000fc80003f64070 */
[----:B------:R-:W-:Y:S01]  /*31170*/  SEL R3, R14, R3, !P1 ;  /* 0x000000030e037207 */ /* 0x000fe20004800000 */
[----:B------:R-:W-:-:S04]  /*31180*/  IMAD.MOV.U32 R5, RZ, RZ, R75 ;  /* 0x000000ffff057224 */ /* 0x000fc800078e004b */
[----:B------:R-:W-:-:S04]  /*31190*/  IMAD R3, R3, UR6, RZ ;  /* 0x0000000603037c24 */ /* 0x000fc8000f8e02ff */
[----:B------:R-:W-:Y:S01]  /*311a0*/  @!P3 IMAD.IADD R93, R93, 0x1, -R15 ;  /* 0x000000015d5db824 */ /* 0x000fe200078e0a0f */
[----:B------:R-:W-:-:S04]  /*311b0*/  IADD3 R75, P3, PT, R3, R13, RZ ;  /* 0x0000000d034b7210 */ /* 0x000fc80007f7e0ff */
[----:B------:R-:W-:Y:S02]  /*311c0*/  LEA.HI.X.SX32 R77, R3, R12, 0x1, P3 ;  /* 0x0000000c034d7211 */ /* 0x000fe400018f0eff */
[----:B------:R-:W-:Y:S01]  /*311d0*/  PRMT R71, RZ, 0x7610, R71 ;  /* 0x00007610ff477816 */ /* 0x000fe20000000047 */
[----:B----4-:R1:W-:Y:S04]  /*311e0*/  STL [R1+0x224], R69 ;  /* 0x0002244501007387 */ /* 0x0103e80000100800 */
[----:B-1----:R-:W4:Y:S04]  /*311f0*/  LDL.LU R69, [R1+0x554] ;  /* 0x0005540001457983 */ /* 0x002f280000300800 */
[----:B------:R0:W-:Y:S04]  /*31200*/  STL [R1+0x7a8], R6 ;  /* 0x0007a80601007387 */ /* 0x0001e80000100800 */
[----:B------:R-:W-:Y:S04]  /*31210*/  STL [R1+0x7b0], R75 ;  /* 0x0007b04b01007387 */ /* 0x000fe80000100800 */
[----:B------:R1:W-:Y:S04]  /*31220*/  STL [R1+0x7a4], R7 ;  /* 0x0007a40701007387 */ /* 0x0003e80000100800 */
[----:B------:R-:W4:Y:S01]  /*31230*/  LDL R3, [R1+0x2470] ;  /* 0x0024700001037983 */ /* 0x000f220000100800 */
[----:B0-----:R-:W-:-:S02]  /*31240*/  @P0 IMAD.MOV.U32 R6, RZ, RZ, R75 ;  /* 0x000000ffff060224 */ /* 0x001fc400078e004b */
[----:B-1----:R-:W-:-:S05]  /*31250*/  @P0 IMAD.MOV.U32 R7, RZ, RZ, R77 ;  /* 0x000000ffff070224 */ /* 0x002fca00078e004d */
[----:B------:R0:W4:Y:S04]  /*31260*/  @P0 LDG.E.U8 R71, desc[UR20][R6.64] ;  /* 0x0000001406470981 */ /* 0x000128000c1e1100 */
[----:B--2---:R1:W-:Y:S04]  /*31270*/  STL [R1+0x260], R76 ;  /* 0x0002604c01007387 */ /* 0x0043e80000100800 */
[----:B-1----:R-:W2:Y:S01]  /*31280*/  LDL.LU R76, [R1+0x26a8] ;  /* 0x0026a800014c7983 */ /* 0x002ea20000300800 */
[C---:B------:R-:W-:Y:S01]  /*31290*/  ISETP.GT.U32.AND P4, PT, R15.reuse, R0, PT ;  /* 0x000000000f00720c */ /* 0x040fe20003f84070 */
[----:B------:R-:W-:Y:S01]  /*312a0*/  @!P6 IMAD.MOV R5, RZ, RZ, -R5 ;  /* 0x000000ffff05e224 */ /* 0x000fe200078e0a05 */
[----:B------:R-:W-:-:S11]  /*312b0*/  ISETP.GT.U32.AND P6, PT, R15, R2, PT ;  /* 0x000000020f00720c */ /* 0x000fd60003fc4070 */
[--C-:B------:R-:W-:Y:S01]  /*312c0*/  @!P4 IMAD.IADD R0, R0, 0x1, -R15.reuse ;  /* 0x000000010000c824 */ /* 0x100fe200078e0a0f */
[----:B------:R-:W-:Y:S01]  /*312d0*/  ISETP.GT.U32.AND P4, PT, R15, R16, PT ;  /* 0x000000100f00720c */ /* 0x000fe20003f84070 */
[----:B------:R-:W-:Y:S01]  /*312e0*/  @!P6 IMAD.IADD R2, R2, 0x1, -R15 ;  /* 0x000000010202e824 */ /* 0x000fe200078e0a0f */
[----:B---3--:R-:W-:Y:S02]  /*312f0*/  ISETP.GE.AND P6, PT, R78, RZ, PT ;  /* 0x000000ff4e00720c */ /* 0x008fe40003fc6270 */
[C---:B0-----:R-:W-:Y:S02]  /*31300*/  SEL R6, R14.reuse, R5, !P1 ;  /* 0x000000050e067207 */ /* 0x041fe40004800000 */
[----:B------:R-:W-:Y:S01]  /*31310*/  SEL R5, R14, R4, !P1 ;  /* 0x000000040e057207 */ /* 0x000fe20004800000 */
[----:B------:R-:W-:Y:S02]  /*31320*/  IMAD.MOV.U32 R4, RZ, RZ, R93 ;  /* 0x000000ffff047224 */ /* 0x000fe400078e005d */
[----:B------:R-:W-:-:S04]  /*31330*/  IMAD R6, R6, UR6, RZ ;  /* 0x0000000606067c24 */ /* 0x000fc8000f8e02ff */
[----:B------:R-:W-:Y:S01]  /*31340*/  @!P4 IMAD.IADD R16, R16, 0x1, -R15 ;  /* 0x000000011010c824 */ /* 0x000fe200078e0a0f */
[----:B------:R-:W-:Y:S01]  /*31350*/  ISETP.GT.U32.AND P4, PT, R15, R2, PT ;  /* 0x000000020f00720c */ /* 0x000fe20003f84070 */
[----:B------:R-:W-:Y:S02]  /*31360*/  @!P6 IMAD.MOV R4, RZ, RZ, -R4 ;  /* 0x000000ffff04e224 */ /* 0x000fe400078e0a04 */
[----:B------:R-:W-:Y:S01]  /*31370*/  IMAD R5, R5, UR6, RZ ;  /* 0x0000000605057c24 */ /* 0x000fe2000f8e02ff */
[C---:B------:R-:W-:Y:S01]  /*31380*/  IADD3 R7, P6, PT, R6.reuse, R13, RZ ;  /* 0x0000000d06077210 */ /* 0x040fe20007fde0ff */
[----:B------:R-:W-:Y:S03]  /*31390*/  STL [R1+0x7ac], R77 ;  /* 0x0007ac4d01007387 */ /* 0x000fe60000100800 */
[----:B------:R-:W-:-:S05]  /*313a0*/  LEA.HI.X.SX32 R6, R6, R12, 0x1, P6 ;  /* 0x0000000c06067211 */ /* 0x000fca00030f0eff */
[----:B------:R-:W-:Y:S01]  /*313b0*/  @!P4 IMAD.IADD R2, R2, 0x1, -R15 ;  /* 0x000000010202c824 */ /* 0x000fe200078e0a0f */
[----:B------:R-:W-:Y:S01]  /*313c0*/  IADD3 R93, P4, PT, R5, R13, RZ ;  /* 0x0000000d055d7210 */ /* 0x000fe20007f9e0ff */
[----:B----4-:R0:W-:Y:S04]  /*313d0*/  STL [R1+0x25c], R71 ;  /* 0x00025c4701007387 */ /* 0x0101e80000100800 */
[----:B0-----:R-:W3:Y:S04]  /*313e0*/  LDL.LU R71, [R1+0x550] ;  /* 0x0005500001477983 */ /* 0x001ee80000300800 */
[----:B------:R-:W4:Y:S04]  /*313f0*/  LDL.LU R75, [R1+0x534] ;  /* 0x00053400014b7983 */ /* 0x000f280000300800 */
[----:B------:R-:W3:Y:S04]  /*31400*/  LDL R77, [R1+0x2464] ;  /* 0x00246400014d7983 */ /* 0x000ee80000100800 */
[----:B------:R-:W3:Y:S04]  /*31410*/  LDL R78, [R1+0x2450] ;  /* 0x00245000014e7983 */ /* 0x000ee80000100800 */
[----:B------:R0:W-:Y:S04]  /*31420*/  STL [R1+0x7b8], R7 ;  /* 0x0007b80701007387 */ /* 0x0001e80000100800 */
[----:B------:R-:W-:Y:S04]  /*31430*/  STL [R1+0x7c0], R93 ;  /* 0x0007c05d01007387 */ /* 0x000fe80000100800 */
[----:B------:R1:W-:Y:S01]  /*31440*/  STL [R1+0x7b4], R6 ;  /* 0x0007b40601007387 */ /* 0x0003e20000100800 */
[----:B--2---:R-:W-:-:S02]  /*31450*/  PRMT R76, RZ, 0x7610, R76 ;  /* 0x00007610ff4c7816 */ /* 0x004fc4000000004c */
[----:B0-----:R-:W-:-:S04]  /*31460*/  @P0 LOP3.LUT R7, R7, R6, RZ, 0x3c, !PT ;  /* 0x0000000607070212 */ /* 0x001fc800078e3cff */
[----:B-1----:R-:W-:-:S04]  /*31470*/  @P0 LOP3.LUT R6, R7, R6, RZ, 0x3c, !PT ;  /* 0x0000000607060212 */ /* 0x002fc800078e3cff */
[----:B------:R-:W-:-:S05]  /*31480*/  @P0 LOP3.LUT R7, R7, R6, RZ, 0x3c, !PT ;  /* 0x0000000607070212 */ /* 0x000fca00078e3cff */
[----:B------:R0:W2:Y:S01]  /*31490*/  @P0 LDG.E.U8 R76, desc[UR20][R6.64] ;  /* 0x00000014064c0981 */ /* 0x0000a2000c1e1100 */
[----:B------:R-:W-:Y:S01]  /*314a0*/  ISETP.GE.AND P3, PT, R3, RZ, PT ;  /* 0x000000ff0300720c */ /* 0x000fe20003f66270 */
[----:B------:R-:W-:Y:S01]  /*314b0*/  IMAD.MOV.U32 R3, RZ, RZ, R0 ;  /* 0x000000ffff037224 */ /* 0x000fe200078e0000 */
[----:B------:R-:W-:Y:S02]  /*314c0*/  LEA.HI.X.SX32 R0, R5, R12, 0x1, P4 ;  /* 0x0000000c05007211 */ /* 0x000fe400020f0eff */
[----:B------:R-:W-:Y:S01]  /*314d0*/  PRMT R70, RZ, 0x7610, R70 ;  /* 0x00007610ff467816 */ /* 0x000fe20000000046 */
[----:B------:R-:W3:Y:S01]  /*314e0*/  LDL R5, [R1+0x2460] ;  /* 0x0024600001057983 */ /* 0x000ee20000100800 */
[----:B0-----:R-:W-:Y:S02]  /*314f0*/  @P0 IMAD.MOV.U32 R6, RZ, RZ, R93 ;  /* 0x000000ffff060224 */ /* 0x001fe400078e005d */
[----:B------:R-:W-:-:S05]  /*31500*/  @P0 IMAD.MOV.U32 R7, RZ, RZ, R0 ;  /* 0x000000ffff070224 */ /* 0x000fca00078e0000 */
[----:B------:R-:W3:Y:S01]  /*31510*/  @P0 LDG.E.U8 R70, desc[UR20][R6.64] ;  /* 0x0000001406460981 */ /* 0x000ee2000c1e1100 */
[----:B------:R-:W-:Y:S01]  /*31520*/  ISETP.GT.U32.AND P5, PT, R15, R73, PT ;  /* 0x000000490f00720c */ /* 0x000fe20003fa4070 */
[----:B------:R-:W-:Y:S02]  /*31530*/  @!P3 IMAD.MOV R3, RZ, RZ, -R3 ;  /* 0x000000ffff03b224 */ /* 0x000fe400078e0a03 */
[----:B--2---:R0:W-:Y:S04]  /*31540*/  STL [R1+0x258], R76 ;  /* 0x0002584c01007387 */ /* 0x0041e80000100800 */
[----:B0-----:R-:W2:Y:S04]  /*31550*/  LDL.LU R76, [R1+0x26a4] ;  /* 0x0026a400014c7983 */ /* 0x001ea80000300800 */
[----:B------:R0:W-:Y:S04]  /*31560*/  STL [R1+0x7bc], R0 ;  /* 0x0007bc0001007387 */ /* 0x0001e80000100800 */
[----:B0-----:R-:W2:Y:S01]  /*31570*/  LDL.LU R0, [R1+0x26a0] ;  /* 0x0026a00001007983 */ /* 0x001ea20000300800 */
[----:B------:R-:W-:Y:S01]  /*31580*/  @!P5 IMAD.IADD R73, R73, 0x1, -R15 ;  /* 0x000000014949d824 */ /* 0x000fe200078e0a0f */
[----:B------:R-:W-:-:S02]  /*31590*/  SEL R3, R14, R3, !P1 ;  /* 0x000000030e037207 */ /* 0x000fc40004800000 */
[----:B---3--:R-:W-:Y:S01]  /*315a0*/  ISETP.GE.AND P4, PT, R5, RZ, PT ;  /* 0x000000ff0500720c */ /* 0x008fe20003f86270 */
[----:B------:R-:W3:Y:S01]  /*315b0*/  LDL.LU R93, [R1+0x528] ;  /* 0x00052800015d7983 */ /* 0x000ee20000300800 */
[----:B------:R-:W-:Y:S01]  /*315c0*/  ISETP.GT.U32.AND P5, PT, R15, R73, PT ;  /* 0x000000490f00720c */ /* 0x000fe20003fa4070 */
[----:B------:R-:W-:Y:S02]  /*315d0*/  IMAD R5, R3, UR6, RZ ;  /* 0x0000000603057c24 */ /* 0x000fe4000f8e02ff */
[----:B------:R0:W-:Y:S10]  /*315e0*/  STL [R1+0x254], R70 ;  /* 0x0002544601007387 */ /* 0x0001f40000100800 */
[----:B------:R-:W-:Y:S01]  /*315f0*/  @!P5 IMAD.IADD R73, R73, 0x1, -R15 ;  /* 0x000000014949d824 */ /* 0x000fe200078e0a0f */
[----:B0-----:R-:W-:-:S04]  /*31600*/  IADD3 R70, P5, PT, R5, R13, RZ ;  /* 0x0000000d05467210 */ /* 0x001fc80007fbe0ff */
[----:B------:R-:W-:Y:S01]  /*31610*/  LEA.HI.X.SX32 R5, R5, R12, 0x1, P5 ;  /* 0x0000000c05057211 */ /* 0x000fe200028f0eff */
[----:B------:R-:W-:-:S04]  /*31620*/  @P0 IMAD.MOV.U32 R6, RZ, RZ, R70 ;  /* 0x000000ffff060224 */ /* 0x000fc800078e0046 */
[----:B------:R-:W-:Y:S02]  /*31630*/  @P0 IMAD.MOV.U32 R7, RZ, RZ, R5 ;  /* 0x000000ffff070224 */ /* 0x000fe400078e0005 */
[----:B------:R-:W-:Y:S02]  /*31640*/  IMAD.MOV.U32 R3, RZ, RZ, R2 ;  /* 0x000000ffff037224 */ /* 0x000fe400078e0002 */
[----:B------:R-:W3:Y:S01]  /*31650*/  LDL.LU R2, [R1+0x269c] ;  /* 0x00269c0001027983 */ /* 0x000ee20000300800 */
[----:B--2---:R-:W-:-:S06]  /*31660*/  PRMT R0, RZ, 0x7610, R0 ;  /* 0x00007610ff007816 */ /* 0x004fcc0000000000 */
[----:B------:R0:W2:Y:S01]  /*31670*/  @P0 LDG.E.U8 R0, desc[UR20][R6.64] ;  /* 0x0000001406000981 */ /* 0x0000a2000c1e1100 */
[C---:B------:R-:W-:Y:S02]  /*31680*/  ISETP.GT.U32.AND P6, PT, R15.reuse, R69, PT ;  /* 0x000000450f00720c */ /* 0x040fe40003fc4070 */
[----:B------:R-:W-:Y:S02]  /*31690*/  ISETP.GT.U32.AND P3, PT, R15, R16, PT ;  /* 0x000000100f00720c */ /* 0x000fe40003f64070 */
[----:B------:R-:W-:-:S09]  /*316a0*/  SEL R4, R14, R4, !P1 ;  /* 0x000000040e047207 */ /* 0x000fd20004800000 */
[----:B------:R-:W-:-:S05]  /*316b0*/  @!P6 IMAD.IADD R69, R69, 0x1, -R15 ;  /* 0x000000014545e824 */ /* 0x000fca00078e0a0f */
[----:B------:R-:W-:Y:S01]  /*316c0*/  ISETP.GT.U32.AND P5, PT, R15, R69, PT ;  /* 0x000000450f00720c */ /* 0x000fe20003fa4070 */
[----:B0-----:R-:W-:Y:S02]  /*316d0*/  IMAD R6, R4, UR6, RZ ;  /* 0x0000000604067c24 */ /* 0x001fe4000f8e02ff */
[----:B------:R-:W-:Y:S01]  /*316e0*/  @!P3 IMAD.IADD R16, R16, 0x1, -R15 ;  /* 0x000000011010b824 */ /* 0x000fe200078e0a0f */
[----:B------:R-:W-:Y:S01]  /*316f0*/  STL [R1+0x7c8], R70 ;  /* 0x0007c84601007387 */ /* 0x000fe20000100800 */
[----:B------:R-:W-:-:S03]  /*31700*/  @!P4 IMAD.MOV R3, RZ, RZ, -R3 ;  /* 0x000000ffff03c224 */ /* 0x000fc600078e0a03 */
[----:B------:R-:W-:Y:S01]  /*31710*/  STL [R1+0x7c4], R5 ;  /* 0x0007c40501007387 */ /* 0x000fe20000100800 */
[----:B------:R-:W-:-:S04]  /*31720*/  ISETP.GE.AND P4, PT, R77, RZ, PT ;  /* 0x000000ff4d00720c */ /* 0x000fc80003f86270 */
[----:B------:R-:W-:Y:S01]  /*31730*/  @!P5 IMAD.IADD R69, R69, 0x1, -R15 ;  /* 0x000000014545d824 */ /* 0x000fe200078e0a0f */
[----:B------:R-:W-:Y:S01]  /*31740*/  IADD3 R7, P5, PT, R6, R13, RZ ;  /* 0x0000000d06077210 */ /* 0x000fe20007fbe0ff */
[----:B------:R-:W-:-:S03]  /*31750*/  IMAD.MOV.U32 R4, RZ, RZ, R16 ;  /* 0x000000ffff047224 */ /* 0x000fc600078e0010 */
[----:B------:R-:W-:Y:S02]  /*31760*/  LEA.HI.X.SX32 R77, R6, R12, 0x1, P5 ;  /* 0x0000000c064d7211 */ /* 0x000fe400028f0eff */
[----:B---3--:R-:W-:Y:S01]  /*31770*/  PRMT R2, RZ, 0x7610, R2 ;  /* 0x00007610ff027816 */ /* 0x008fe20000000002 */
[----:B------:R-:W-:Y:S01]  /*31780*/  @P0 IMAD.MOV.U32 R6, RZ, RZ, R7 ;  /* 0x000000ffff060224 */ /* 0x000fe200078e0007 */
[----:B--2---:R0:W-:Y:S04]  /*31790*/  STL [R1+0x250], R0 ;  /* 0x0002500001007387 */ /* 0x0041e80000100800 */
[----:B0-----:R-:W2:Y:S04]  /*317a0*/  LDL R0, [R1+0x2454] ;  /* 0x0024540001007983 */ /* 0x001ea80000100800 */
[----:B------:R-:W3:Y:S04]  /*317b0*/  LDL.LU R70, [R1+0x548] ;  /* 0x0005480001467983 */ /* 0x000ee80000300800 */
[----:B------:R-:W2:Y:S04]  /*317c0*/  LDL.LU R16, [R1+0x4cc] ;  /* 0x0004cc0001107983 */ /* 0x000ea80000300800 */
[----:B------:R0:W-:Y:S02]  /*317d0*/  STL [R1+0x7d0], R7 ;  /* 0x0007d00701007387 */ /* 0x0001e40000100800 */
[----:B0-----:R-:W-:-:S05]  /*317e0*/  @P0 IMAD.MOV.U32 R7, RZ, RZ, R77 ;  /* 0x000000ffff070224 */ /* 0x001fca00078e004d */
[----:B------:R-:W2:Y:S01]  /*317f0*/  @P0 LDG.E.U8 R2, desc[UR20][R6.64] ;  /* 0x0000001406020981 */ /* 0x000ea2000c1e1100 */
[C---:B------:R-:W-:Y:S02]  /*31800*/  ISETP.GT.U32.AND P3, PT, R15.reuse, R71, PT ;  /* 0x000000470f00720c */ /* 0x040fe40003f64070 */
[----:B----4-:R-:W-:Y:S02]  /*31810*/  ISETP.GT.U32.AND P6, PT, R15, R75, PT ;  /* 0x0000004b0f00720c */ /* 0x010fe40003fc4070 */
[----:B------:R-:W-:-:S05]  /*31820*/  SEL R3, R14, R3, !P1 ;  /* 0x000000030e037207 */ /* 0x000fca0004800000 */
[----:B------:R-:W-:-:S04]  /*31830*/  IMAD R5, R3, UR6, RZ ;  /* 0x0000000603057c24 */ /* 0x000fc8000f8e02ff */
[--C-:B------:R-:W-:Y:S01]  /*31840*/  @!P3 IMAD.IADD R71, R71, 0x1, -R15.reuse ;  /* 0x000000014747b824 */ /* 0x100fe200078e0a0f */
[----:B------:R-:W-:Y:S01]  /*31850*/  ISETP.GE.AND P3, PT, R78, RZ, PT ;  /* 0x000000ff4e00720c */ /* 0x000fe20003f66270 */
[----:B------:R-:W-:Y:S01]  /*31860*/  @!P6 IMAD.IADD R75, R75, 0x1, -R15 ;  /* 0x000000014b4be824 */ /* 0x000fe200078e0a0f */
[----:B------:R-:W-:Y:S01]  /*31870*/  IADD3 R78, P6, PT, R5, R13, RZ ;  /* 0x0000000d054e7210 */ /* 0x000fe20007fde0ff */
[----:B------:R-:W-:-:S04]  /*31880*/  IMAD.MOV.U32 R3, RZ, RZ, R73 ;  /* 0x000000ffff037224 */ /* 0x000fc800078e0049 */
[----:B------:R-:W-:Y:S04]  /*31890*/  STL [R1+0x7d8], R78 ;  /* 0x0007d84e01007387 */ /* 0x000fe80000100800 */
[----:B------:R0:W-:Y:S04]  /*318a0*/  STL [R1+0x7cc], R77 ;  /* 0x0007cc4d01007387 */ /* 0x0001e80000100800 */
[----:B------:R-:W4:Y:S04]  /*318b0*/  LDL.LU R73, [R1+0x2698] ;  /* 0x0026980001497983 */ /* 0x000f280000300800 */
[----:B0-----:R-:W3:Y:S04]  /*318c0*/  LDL.LU R77, [R1+0x4c4] ;  /* 0x0004c400014d7983 */ /* 0x001ee80000300800 */
[----:B--2---:R0:W-:Y:S04]  /*318d0*/  STL [R1+0x24c], R2 ;  /* 0x00024c0201007387 */ /* 0x0041e80000100800 */
[----:B0-----:R-:W2:Y:S04]  /*318e0*/  LDL.LU R2, [R1+0x2694] ;  /* 0x0026940001027983 */ /* 0x001ea80000300800 */
[----:B------:R-:W2:Y:S01]  /*318f0*/  LDL R7, [R1+0x2458] ;  /* 0x0024580001077983 */ /* 0x000ea20000100800 */
[----:B------:R-:W-:-:S02]  /*31900*/  LEA.HI.X.SX32 R5, R5, R12, 0x1, P6 ;  /* 0x0000000c05057211 */ /* 0x000fc400030f0eff */
[----:B------:R-:W-:Y:S01]  /*31910*/  PRMT R76, RZ, 0x7610, R76 ;  /* 0x00007610ff4c7816 */ /* 0x000fe2000000004c */
[----:B------:R-:W-:Y:S02]  /*31920*/  @P0 IMAD.MOV.U32 R6, RZ, RZ, R78 ;  /* 0x000000ffff060224 */ /* 0x000fe400078e004e */
[----:B------:R-:W-:Y:S02]  /*31930*/  @!P4 IMAD.MOV R4, RZ, RZ, -R4 ;  /* 0x000000ffff04c224 */ /* 0x000fe400078e0a04 */
[----:B------:R-:W-:Y:S01]  /*31940*/  @!P3 IMAD.MOV R3, RZ, RZ, -R3 ;  /* 0x000000ffff03b224 */ /* 0x000fe200078e0a03 */
[----:B------:R0:W-:Y:S01]  /*31950*/  STL [R1+0x7d4], R5 ;  /* 0x0007d40501007387 */ /* 0x0001e20000100800 */
[C---:B------:R-:W-:Y:S02]  /*31960*/  ISETP.GT.U32.AND P4, PT, R15.reuse, R71, PT ;  /* 0x000000470f00720c */ /* 0x040fe40003f84070 */
[----:B------:R-:W-:Y:S01]  /*31970*/  ISETP.GT.U32.AND P3, PT, R15, R75, PT ;  /* 0x0000004b0f00720c */ /* 0x000fe20003f64070 */
[----:B------:R-:W3:Y:S01]  /*31980*/  LDL.LU R78, [R1+0x2690] ;  /* 0x00269000014e7983 */ /* 0x000ee20000300800 */
[----:B--2---:R-:W-:Y:S01]  /*31990*/  ISETP.GE.AND P6, PT, R7, RZ, PT ;  /* 0x000000ff0700720c */ /* 0x004fe20003fc6270 */
[----:B------:R-:W-:-:S05]  /*319a0*/  @P0 IMAD.MOV.U32 R7, RZ, RZ, R5 ;  /* 0x000000ffff070224 */ /* 0x000fca00078e0005 */
[----:B------:R1:W2:Y:S01]  /*319b0*/  @P0 LDG.E.U8 R76, desc[UR20][R6.64] ;  /* 0x00000014064c0981 */ /* 0x0002a2000c1e1100 */
[C---:B0-----:R-:W-:Y:S01]  /*319c0*/  SEL R5, R14.reuse, R4, !P1 ;  /* 0x000000040e057207 */ /* 0x041fe20004800000 */
[----:B------:R-:W-:Y:S01]  /*319d0*/  IMAD.MOV.U32 R4, RZ, RZ, R69 ;  /* 0x000000ffff047224 */ /* 0x000fe200078e0045 */
[----:B------:R-:W-:-:S03]  /*319e0*/  SEL R3, R14, R3, !P1 ;  /* 0x000000030e037207 */ /* 0x000fc60004800000 */
[----:B-1----:R-:W-:Y:S02]  /*319f0*/  IMAD R6, R5, UR6, RZ ;  /* 0x0000000605067c24 */ /* 0x002fe4000f8e02ff */
[----:B------:R-:W-:Y:S02]  /*31a00*/  @!P6 IMAD.MOV R4, RZ, RZ, -R4 ;  /* 0x000000ffff04e224 */ /* 0x000fe400078e0a04 */
[----:B------:R-:W-:Y:S01]  /*31a10*/  IMAD R5, R3, UR6, RZ ;  /* 0x0000000603057c24 */ /* 0x000fe2000f8e02ff */
[----:B------:R-:W-:Y:S01]  /*31a20*/  IADD3 R7, P6, PT, R6, R13, RZ ;  /* 0x0000000d06077210 */ /* 0x000fe20007fde0ff */
[--C-:B------:R-:W-:Y:S02]  /*31a30*/  @!P4 IMAD.IADD R71, R71, 0x1, -R15.reuse ;  /* 0x000000014747c824 */ /* 0x100fe400078e0a0f */
[----:B------:R-:W-:Y:S01]  /*31a40*/  @!P3 IMAD.IADD R75, R75, 0x1, -R15 ;  /* 0x000000014b4bb824 */ /* 0x000fe200078e0a0f */
[----:B------:R-:W-:Y:S02]  /*31a50*/  ISETP.GE.AND P4, PT, R0, RZ, PT ;  /* 0x000000ff0000720c */ /* 0x000fe40003f86270 */
[----:B------:R-:W-:-:S02]  /*31a60*/  LEA.HI.X.SX32 R6, R6, R12, 0x1, P6 ;  /* 0x0000000c06067211 */ /* 0x000fc400030f0eff */
[----:B------:R-:W-:Y:S02]  /*31a70*/  IADD3 R69, P3, PT, R5, R13, RZ ;  /* 0x0000000d05457210 */ /* 0x000fe40007f7e0ff */
[----:B------:R-:W-:Y:S01]  /*31a80*/  PRMT R2, RZ, 0x7610, R2 ;  /* 0x00007610ff027816 */ /* 0x000fe20000000002 */
[----:B--2---:R0:W-:Y:S04]  /*31a90*/  STL [R1+0x248], R76 ;  /* 0x0002484c01007387 */ /* 0x0041e80000100800 */
[----:B------:R-:W2:Y:S04]  /*31aa0*/  LDL R0, [R1+0x2448] ;  /* 0x0024480001007983 */ /* 0x000ea80000100800 */
[----:B0-----:R-:W2:Y:S04]  /*31ab0*/  LDL R76, [R1+0x2444] ;  /* 0x00244400014c7983 */ /* 0x001ea80000100800 */
[----:B------:R0:W-:Y:S04]  /*31ac0*/  STL [R1+0x7e0], R7 ;  /* 0x0007e00701007387 */ /* 0x0001e80000100800 */
[----:B------:R-:W-:Y:S04]  /*31ad0*/  STL [R1+0x7e8], R69 ;  /* 0x0007e84501007387 */ /* 0x000fe80000100800 */
[----:B------:R1:W-:Y:S01]  /*31ae0*/  STL [R1+0x7dc], R6 ;  /* 0x0007dc0601007387 */ /* 0x0003e20000100800 */
[----:B0-----:R-:W-:-:S04]  /*31af0*/  @P0 LOP3.LUT R7, R7, R6, RZ, 0x3c, !PT ;  /* 0x0000000607070212 */ /* 0x001fc800078e3cff */
[----:B-1----:R-:W-:-:S04]  /*31b00*/  @P0 LOP3.LUT R6, R7, R6, RZ, 0x3c, !PT ;  /* 0x0000000607060212 */ /* 0x002fc800078e3cff */
[----:B------:R-:W-:-:S05]  /*31b10*/  @P0 LOP3.LUT R7, R7, R6, RZ, 0x3c, !PT ;  /* 0x0000000607070212 */ /* 0x000fca00078e3cff */
[----:B------:R0:W2:Y:S01]  /*31b20*/  @P0 LDG.E.U8 R2, desc[UR20][R6.64] ;  /* 0x0000001406020981 */ /* 0x0000a2000c1e1100 */
[----:B------:R-:W-:Y:S02]  /*31b30*/  LEA.HI.X.SX32 R5, R5, R12, 0x1, P3 ;  /* 0x0000000c05057211 */ /* 0x000fe400018f0eff */
[----:B----4-:R-:W-:Y:S01]  /*31b40*/  PRMT R73, RZ, 0x7610, R73 ;  /* 0x00007610ff497816 */ /* 0x010fe20000000049 */
[----:B0-----:R-:W-:Y:S02]  /*31b50*/  @P0 IMAD.MOV.U32 R6, RZ, RZ, R69 ;  /* 0x000000ffff060224 */ /* 0x001fe400078e0045 */
[----:B------:R-:W-:-:S05]  /*31b60*/  @P0 IMAD.MOV.U32 R7, RZ, RZ, R5 ;  /* 0x000000ffff070224 */ /* 0x000fca00078e0005 */
[----:B------:R0:W4:Y:S01]  /*31b70*/  @P0 LDG.E.U8 R73, desc[UR20][R6.64] ;  /* 0x0000001406490981 */ /* 0x000122000c1e1100 */
[----:B------:R-:W-:-:S03]  /*31b80*/  IMAD.MOV.U32 R3, RZ, RZ, R71 ;  /* 0x000000ffff037224 */ /* 0x000fc600078e0047 */
[----:B------:R-:W4:Y:S04]  /*31b90*/  LDL.LU R71, [R1+0x4c0] ;  /* 0x0004c00001477983 */ /* 0x000f280000300800 */
[----:B------:R-:W-:Y:S01]  /*31ba0*/  STL [R1+0x7e4], R5 ;  /* 0x0007e40501007387 */ /* 0x000fe20000100800 */
[C---:B------:R-:W-:Y:S02]  /*31bb0*/  ISETP.GT.U32.AND P5, PT, R15.reuse, R93, PT ;  /* 0x0000005d0f00720c */ /* 0x040fe40003fa4070 */
[C---:B------:R-:W-:Y:S01]  /*31bc0*/  ISETP.GT.U32.AND P3, PT, R15.reuse, R16, PT ;  /* 0x000000100f00720c */ /* 0x040fe20003f64070 */
[----:B------:R-:W-:Y:S01]  /*31bd0*/  @!P4 IMAD.MOV R3, RZ, RZ, -R3 ;  /* 0x000000ffff03c224 */ /* 0x000fe200078e0a03 */
[----:B---3--:R-:W-:Y:S02]  /*31be0*/  ISETP.GT.U32.AND P4, PT, R15, R70, PT ;  /* 0x000000460f00720c */ /* 0x008fe40003f84070 */
[----:B------:R-:W-:-:S07]  /*31bf0*/  SEL R4, R14, R4, !P1 ;  /* 0x000000040e047207 */ /* 0x000fce0004800000 */
[----:B------:R-:W-:Y:S01]  /*31c00*/  @!P5 IMAD.IADD R93, R93, 0x1, -R15 ;  /* 0x000000015d5dd824 */ /* 0x000fe200078e0a0f */
[----:B------:R-:W-:-:S04]  /*31c10*/  ISETP.GT.U32.AND P6, PT, R15, R77, PT ;  /* 0x0000004d0f00720c */ /* 0x000fc80003fc4070 */
[----:B------:R-:W-:Y:S01]  /*31c20*/  ISETP.GT.U32.AND P5, PT, R15, R93, PT ;  /* 0x0000005d0f00720c */ /* 0x000fe20003fa4070 */
[----:B--2---:R1:W-:Y:S04]  /*31c30*/  STL [R1+0x204], R2 ;  /* 0x0002040201007387 */ /* 0x0043e80000100800 */
[----:B-1----:R-:W2:Y:S01]  /*31c40*/  LDL.LU R2, [R1+0x268c] ;  /* 0x00268c0001027983 */ /* 0x002ea20000300800 */
[----:B------:R-:W-:Y:S01]  /*31c50*/  SEL R3, R14, R3, !P1 ;  /* 0x000000030e037207 */ /* 0x000fe20004800000 */
[----:B0-----:R-:W-:Y:S02]  /*31c60*/  IMAD R6, R4, UR6, RZ ;  /* 0x0000000604067c24 */ /* 0x001fe4000f8e02ff */
[----:B------:R-:W-:-:S04]  /*31c70*/  @!P3 IMAD.IADD R16, R16, 0x1, -R15 ;  /* 0x000000011010b824 */ /* 0x000fc800078e0a0f */
[--C-:B------:R-:W-:Y:S01]  /*31c80*/  @!P5 IMAD.IADD R93, R93, 0x1, -R15.reuse ;  /* 0x000000015d5dd824 */ /* 0x100fe200078e0a0f */
[----:B------:R-:W3:Y:S01]  /*31c90*/  LDL.LU R69, [R1+0x2688] ;  /* 0x0026880001457983 */ /* 0x000ee20000300800 */
[----:B------:R-:W-:Y:S01]  /*31ca0*/  IMAD R5, R3, UR6, RZ ;  /* 0x0000000603057c24 */ /* 0x000fe2000f8e02ff */
[-C--:B------:R-:W-:Y:S02]  /*31cb0*/  IADD3 R7, P3, PT, R6, R13.reuse, RZ ;  /* 0x0000000d06077210 */ /* 0x080fe40007f7e0ff */
[----:B----4-:R0:W-:Y:S01]  /*31cc0*/  STL [R1+0x240], R73 ;  /* 0x0002404901007387 */ /* 0x0101e20000100800 */
[----:B------:R-:W-:Y:S01]  /*31cd0*/  ISETP.GE.AND P5, PT, R76, RZ, PT ;  /* 0x000000ff4c00720c */ /* 0x000fe20003fa6270 */
[--C-:B------:R-:W-:Y:S01]  /*31ce0*/  @!P4 IMAD.IADD R70, R70, 0x1, -R15.reuse ;  /* 0x000000014646c824 */ /* 0x100fe200078e0a0f */
[----:B------:R-:W-:Y:S01]  /*31cf0*/  ISETP.GE.AND P4, PT, R0, RZ, PT ;  /* 0x000000ff0000720c */ /* 0x000fe20003f86270 */
[----:B------:R-:W-:Y:S02]  /*31d00*/  @!P6 IMAD.IADD R77, R77, 0x1, -R15 ;  /* 0x000000014d4de824 */ /* 0x000fe400078e0a0f */
[----:B------:R-:W-:Y:S01]  /*31d10*/  IMAD.MOV.U32 R4, RZ, RZ, R75 ;  /* 0x000000ffff047224 */ /* 0x000fe200078e004b */
[----:B------:R-:W-:Y:S01]  /*31d20*/  LEA.HI.X.SX32 R6, R6, R12, 0x1, P3 ;  /* 0x0000000c06067211 */ /* 0x000fe200018f0eff */
[----:B------:R-:W-:Y:S01]  /*31d30*/  IMAD.MOV.U32 R3, RZ, RZ, R93 ;  /* 0x000000ffff037224 */ /* 0x000fe200078e005d */
[----:B------:R-:W-:Y:S01]  /*31d40*/  IADD3 R75, P6, PT, R5, R13, RZ ;  /* 0x0000000d054b7210 */ /* 0x000fe20007fde0ff */
[----:B0-----:R-:W4:Y:S04]  /*31d50*/  LDL.LU R73, [R1+0x2684] ;  /* 0x0026840001497983 */ /* 0x001f280000300800 */
[----:B------:R-:W3:Y:S04]  /*31d60*/  LDL R76, [R1+0x244c] ;  /* 0x00244c00014c7983 */ /* 0x000ee80000100800 */
[----:B------:R-:W4:Y:S04]  /*31d70*/  LDL.LU R0, [R1+0x4b4] ;  /* 0x0004b40001007983 */ /* 0x000f280000300800 */
[----:B------:R-:W4:Y:S04]  /*31d80*/  LDL R93, [R1+0x2440] ;  /* 0x00244000015d7983 */ /* 0x000f280000100800 */
[----:B------:R0:W-:Y:S04]  /*31d90*/  STL [R1+0x7f0], R7 ;  /* 0x0007f00701007387 */ /* 0x0001e80000100800 */
[----:B------:R-:W-:Y:S04]  /*31da0*/  STL [R1+0x7f8], R75 ;  /* 0x0007f84b01007387 */ /* 0x000fe80000100800 */
[----:B------:R1:W-:Y:S01]  /*31db0*/  STL [R1+0x7ec], R6 ;  /* 0x0007ec0601007387 */ /* 0x0003e20000100800 */
[----:B------:R-:W-:-:S02]  /*31dc0*/  PRMT R78, RZ, 0x7610, R78 ;  /* 0x00007610ff4e7816 */ /* 0x000fc4000000004e */
[----:B0-----:R-:W-:-:S04]  /*31dd0*/  @P0 LOP3.LUT R7, R7, R6, RZ, 0x3c, !PT ;  /* 0x0000000607070212 */ /* 0x001fc800078e3cff */
[----:B-1----:R-:W-:-:S04]  /*31de0*/  @P0 LOP3.LUT R6, R7, R6, RZ, 0x3c, !PT ;  /* 0x0000000607060212 */ /* 0x002fc800078e3cff */
[----:B------:R-:W-:Y:S01]  /*31df0*/  @P0 LOP3.LUT R7, R7, R6, RZ, 0x3c, !PT ;  /* 0x0000000607070212 */ /* 0x000fe200078e3cff */
[----:B------:R-:W-:-:S04]  /*31e00*/  @!P5 IMAD.MOV R4, RZ, RZ, -R4 ;  /* 0x000000ffff04d224 */ /* 0x000fc800078e0a04 */
[----:B------:R0:W4:Y:S01]  /*31e10*/  @P0 LDG.E.U8 R78, desc[UR20][R6.64] ;  /* 0x00000014064e0981 */ /* 0x000122000c1e1100 */
[----:B------:R-:W-:Y:S02]  /*31e20*/  LEA.HI.X.SX32 R5, R5, R12, 0x1, P6 ;  /* 0x0000000c05057211 */ /* 0x000fe400030f0eff */
[----:B0-----:R-:W-:Y:S01]  /*31e30*/  SEL R6, R14, R4, !P1 ;  /* 0x000000040e067207 */ /* 0x001fe20004800000 */
[----:B------:R-:W-:Y:S01]  /*31e40*/  @P0 IMAD.MOV.U32 R4, RZ, RZ, R75 ;  /* 0x000000ffff040224 */ /* 0x000fe200078e004b */
[----:B--2---:R-:W-:-:S06]  /*31e50*/  PRMT R2, RZ, 0x7610, R2 ;  /* 0x00007610ff027816 */ /* 0x004fcc0000000002 */
[----:B------:R0:W2:Y:S01]  /*31e60*/  @P0 LDG.E.U8 R2, desc[UR20][R4.64] ;  /* 0x0000001404020981 */ /* 0x0000a2000c1e1100 */
[----:B------:R-:W-:Y:S01]  /*31e70*/  @!P4 IMAD.MOV R3, RZ, RZ, -R3 ;  /* 0x000000ffff03c224 */ /* 0x000fe200078e0a03 */
[C---:B------:R-:W-:Y:S02]  /*31e80*/  ISETP.GT.U32.AND P4, PT, R15.reuse, R77, PT ;  /* 0x0000004d0f00720c */ /* 0x040fe40003f84070 */
[----:B------:R-:W-:Y:S01]  /*31e90*/  ISETP.GT.U32.AND P5, PT, R15, R70, PT ;  /* 0x000000460f00720c */ /* 0x000fe20003fa4070 */
[----:B------:R-:W-:-:S10]  /*31ea0*/  IMAD R6, R6, UR6, RZ ;  /* 0x0000000606067c24 */ /* 0x000fd4000f8e02ff */
[--C-:B------:R-:W-:Y:S01]  /*31eb0*/  @!P4 IMAD.IADD R77, R77, 0x1, -R15.reuse ;  /* 0x000000014d4dc824 */ /* 0x100fe200078e0a0f */
[----:B0-----:R-:W-:Y:S01]  /*31ec0*/  IADD3 R4, P4, PT, R6, R13, RZ ;  /* 0x0000000d06047210 */ /* 0x001fe20007f9e0ff */
[----:B------:R-:W-:Y:S01]  /*31ed0*/  @!P5 IMAD.IADD R70, R70, 0x1, -R15 ;  /* 0x000000014646d824 */ /* 0x000fe200078e0a0f */
[----:B---3--:R-:W-:Y:S01]  /*31ee0*/  ISETP.GE.AND P5, PT, R76, RZ, PT ;  /* 0x000000ff4c00720c */ /* 0x008fe20003fa6270 */
[----:B----4-:R0:W-:Y:S04]  /*31ef0*/  STL [R1+0x23c], R78 ;  /* 0x00023c4e01007387 */ /* 0x0101e80000100800 */
[----:B0-----:R-:W3:Y:S04]  /*31f00*/  LDL.LU R78, [R1+0x2680] ;  /* 0x00268000014e7983 */ /* 0x001ee80000300800 */
[----:B------:R0:W-:Y:S02]  /*31f10*/  STL [R1+0x7f4], R5 ;  /* 0x0007f40501007387 */ /* 0x0001e40000100800 */
[----:B0-----:R-:W-:-:S02]  /*31f20*/  LEA.HI.X.SX32 R5, R6, R12, 0x1, P4 ;  /* 0x0000000c06057211 */ /* 0x001fc400020f0eff */
[----:B--2---:R0:W-:Y:S04]  /*31f30*/  STL [R1+0x238], R2 ;  /* 0x0002380201007387 */ /* 0x0041e80000100800 */
[----:B0-----:R-:W2:Y:S04]  /*31f40*/  LDL.LU R2, [R1+0x4b0] ;  /* 0x0004b00001027983 */ /* 0x001ea80000300800 */
[----:B------:R-:W4:Y:S04]  /*31f50*/  LDL R76, [R1+0x2438] ;  /* 0x00243800014c7983 */ /* 0x000f280000100800 */
[----:B------:R-:W2:Y:S04]  /*31f60*/  LDL.LU R75, [R1+0x49c] ;  /* 0x00049c00014b7983 */ /* 0x000ea80000300800 */
[----:B------:R-:W-:Y:S04]  /*31f70*/  STL [R1+0x800], R4 ;  /* 0x0008000401007387 */ /* 0x000fe80000100800 */
[----:B------:R-:W2:Y:S01]  /*31f80*/  LDL R6, [R1+0x243c] ;  /* 0x00243c0001067983 */ /* 0x000ea20000100800 */
[----:B------:R-:W-:-:S02]  /*31f90*/  ISETP.GT.U32.AND P6, PT, R15, R71, PT ;  /* 0x000000470f00720c */ /* 0x000fc40003fc4070 */
[----:B------:R-:W-:-:S05]  /*31fa0*/  SEL R3, R14, R3, !P1 ;  /* 0x000000030e037207 */ /* 0x000fca0004800000 */
[----:B------:R-:W-:-:S06]  /*31fb0*/  IMAD R3, R3, UR6, RZ ;  /* 0x0000000603037c24 */ /* 0x000fcc000f8e02ff */
[----:B------:R-:W-:Y:S01]  /*31fc0*/  @!P6 IMAD.IADD R71, R71, 0x1, -R15 ;  /* 0x000000014747e824 */ /* 0x000fe200078e0a0f */
[C---:B------:R-:W-:Y:S01]  /*31fd0*/  IADD3 R7, P6, PT, R3.reuse, R13, RZ ;  /* 0x0000000d03077210 */ /* 0x040fe20007fde0ff */
[----:B------:R-:W-:Y:S03]  /*31fe0*/  STL [R1+0x7fc], R5 ;  /* 0x0007fc0501007387 */ /* 0x000fe60000100800 */
[----:B------:R-:W-:Y:S02]  /*31ff0*/  LEA.HI.X.SX32 R3, R3, R12, 0x1, P6 ;  /* 0x0000000c03037211 */ /* 0x000fe400030f0eff */
[----:B---3--:R-:W-:-:S06]  /*32000*/  PRMT R78, RZ, 0x7610, R78 ;  /* 0x00007610ff4e7816 */ /* 0x008fcc000000004e */
[----:B------:R0:W3:Y:S01]  /*32010*/  @P0 LDG.E.U8 R78, desc[UR20][R4.64] ;  /* 0x00000014044e0981 */ /* 0x0000e2000c1e1100 */
[----:B------:R-:W-:-:S03]  /*32020*/  PRMT R73, RZ, 0x7610, R73 ;  /* 0x00007610ff497816 */ /* 0x000fc60000000049 */
[----:B------:R1:W-:Y:S01]  /*32030*/  STL [R1+0x808], R7 ;  /* 0x0008080701007387 */ /* 0x0003e20000100800 */
[----:B--2---:R-:W-:Y:S01]  /*32040*/  ISETP.GE.AND P6, PT, R6, RZ, PT ;  /* 0x000000ff0600720c */ /* 0x004fe20003fc6270 */
[----:B------:R-:W-:Y:S02]  /*32050*/  @P0 IMAD.MOV.U32 R6, RZ, RZ, R7 ;  /* 0x000000ffff060224 */ /* 0x000fe400078e0007 */
[----:B-1----:R-:W-:-:S05]  /*32060*/  @P0 IMAD.MOV.U32 R7, RZ, RZ, R3 ;  /* 0x000000ffff070224 */ /* 0x002fca00078e0003 */
[----:B------:R1:W2:Y:S01]  /*32070*/  @P0 LDG.E.U8 R73, desc[UR20][R6.64] ;  /* 0x0000001406490981 */ /* 0x0002a2000c1e1100 */
[----:B------:R-:W-:Y:S02]  /*32080*/  ISETP.GT.U32.AND P3, PT, R15, R16, PT ;  /* 0x000000100f00720c */ /* 0x000fe40003f64070 */
[----:B------:R-:W-:-:S11]  /*32090*/  ISETP.GE.AND P4, PT, R93, RZ, PT ;  /* 0x000000ff5d00720c */ /* 0x000fd60003f86270 */
[----:B------:R-:W-:Y:S01]  /*320a0*/  @!P3 IMAD.IADD R16, R16, 0x1, -R15 ;  /* 0x000000011010b824 */ /* 0x000fe200078e0a0f */
[----:B------:R-:W-:Y:S01]  /*320b0*/  ISETP.GT.U32.AND P3, PT, R15, R0, PT ;  /* 0x000000000f00720c */ /* 0x000fe20003f64070 */
[----:B0-----:R-:W-:-:S04]  /*320c0*/  IMAD.MOV.U32 R4, RZ, RZ, R70 ;  /* 0x000000ffff047224 */ /* 0x001fc800078e0046 */
[----:B------:R-:W-:Y:S01]  /*320d0*/  @!P5 IMAD.MOV R4, RZ, RZ, -R4 ;  /* 0x000000ffff04d224 */ /* 0x000fe200078e0a04 */
[----:B------:R-:W-:-:S07]  /*320e0*/  ISETP.GT.U32.AND P5, PT, R15, R71, PT ;  /* 0x000000470f00720c */ /* 0x000fce0003fa4070 */
[----:B------:R-:W-:Y:S01]  /*320f0*/  @!P3 IMAD.IADD R0, R0, 0x1, -R15 ;  /* 0x000000010000b824 */ /* 0x000fe200078e0a0f */
[----:B---3--:R0:W-:Y:S04]  /*32100*/  STL [R1+0x234], R78 ;  /* 0x0002344e01007387 */ /* 0x0081e80000100800 */
[----:B------:R-:W-:Y:S02]  /*32110*/  ISETP.GT.U32.AND P3, PT, R15, R0, PT ;  /* 0x000000000f00720c */ /* 0x000fe40003f64070 */
[----:B------:R-:W-:Y:S01]  /*32120*/  SEL R4, R14, R4, !P1 ;  /* 0x000000040e047207 */ /* 0x000fe20004800000 */
[----:B0-----:R-:W3:Y:S04]  /*32130*/  LDL.LU R78, [R1+0x4ac] ;  /* 0x0004ac00014e7983 */ /* 0x001ee80000300800 */
[----:B------:R0:W-:Y:S01]  /*32140*/  STL [R1+0x804], R3 ;  /* 0x0008040301007387 */ /* 0x0001e20000100800 */
[----:B-1----:R-:W-:-:S02]  /*32150*/  IMAD R6, R4, UR6, RZ ;  /* 0x0000000604067c24 */ /* 0x002fc4000f8e02ff */
[----:B------:R-:W-:-:S03]  /*32160*/  IMAD.MOV.U32 R5, RZ, RZ, R77 ;  /* 0x000000ffff057224 */ /* 0x000fc600078e004d */
[--C-:B------:R-:W-:Y:S02]  /*32170*/  @!P3 IMAD.IADD R0, R0, 0x1, -R15.reuse ;  /* 0x000000010000b824 */ /* 0x100fe400078e0a0f */
[----:B------:R-:W-:Y:S01]  /*32180*/  @!P5 IMAD.IADD R71, R71, 0x1, -R15 ;  /* 0x000000014747d824 */ /* 0x000fe200078e0a0f */
[----:B------:R-:W3:Y:S01]  /*32190*/  LDL.LU R93, [R1+0x4a4] ;  /* 0x0004a400015d7983 */ /* 0x000ee20000300800 */
[----:B0-----:R-:W-:Y:S01]  /*321a0*/  IMAD.MOV.U32 R3, RZ, RZ, R16 ;  /* 0x000000ffff037224 */ /* 0x001fe200078e0010 */
[----:B------:R-:W-:Y:S02]  /*321b0*/  IADD3 R7, P3, PT, R6, R13, RZ ;  /* 0x0000000d06077210 */ /* 0x000fe40007f7e0ff */
[----:B------:R-:W3:Y:S01]  /*321c0*/  LDL.LU R70, [R1+0x267c] ;  /* 0x00267c0001467983 */ /* 0x000ee20000300800 */
[----:B------:R-:W-:Y:S01]  /*321d0*/  @!P4 IMAD.MOV R3, RZ, RZ, -R3 ;  /* 0x000000ffff03c224 */ /* 0x000fe200078e0a03 */
[----:B------:R-:W-:-:S04]  /*321e0*/  ISETP.GT.U32.AND P4, PT, R15, R2, PT ;  /* 0x000000020f00720c */ /* 0x000fc80003f84070 */
[----:B------:R-:W-:Y:S01]  /*321f0*/  SEL R3, R14, R3, !P1 ;  /* 0x000000030e037207 */ /* 0x000fe20004800000 */
[----:B------:R-:W-:-:S04]  /*32200*/  @!P6 IMAD.MOV R5, RZ, RZ, -R5 ;  /* 0x000000ffff05e224 */ /* 0x000fc800078e0a05 */
[----:B------:R-:W-:Y:S02]  /*32210*/  IMAD R4, R3, UR6, RZ ;  /* 0x0000000603047c24 */ /* 0x000fe4000f8e02ff */
[----:B------:R-:W-:Y:S01]  /*32220*/  IMAD.MOV.U32 R3, RZ, RZ, R71 ;  /* 0x000000ffff037224 */ /* 0x000fe200078e0047 */
[----:B------:R-:W-:Y:S02]  /*32230*/  LEA.HI.X.SX32 R6, R6, R12, 0x1, P3 ;  /* 0x0000000c06067211 */ /* 0x000fe400018f0eff */
[----:B----4-:R-:W-:Y:S01]  /*32240*/  ISETP.GE.AND P6, PT, R76, RZ, PT ;  /* 0x000000ff4c00720c */ /* 0x010fe20003fc6270 */
[----:B------:R-:W-:Y:S01]  /*32250*/  @!P4 IMAD.IADD R2, R2, 0x1, -R15 ;  /* 0x000000010202c824 */ /* 0x000fe200078e0a0f */
[----:B------:R-:W-:Y:S02]  /*32260*/  IADD3 R71, P4, PT, R4, R13, RZ ;  /* 0x0000000d04477210 */ /* 0x000fe40007f9e0ff */
[----:B------:R-:W-:Y:S01]  /*32270*/  PRMT R19, RZ, 0x7610, R19 ;  /* 0x00007610ff137816 */ /* 0x000fe20000000013 */
[----:B--2---:R0:W-:Y:S04]  /*32280*/  STL [R1+0x230], R73 ;  /* 0x0002304901007387 */ /* 0x0041e80000100800 */
[----:B0-----:R-:W2:Y:S04]  /*32290*/  LDL.LU R73, [R1+0x2678] ;  /* 0x0026780001497983 */ /* 0x001ea80000300800 */
[----:B------:R-:W4:Y:S04]  /*322a0*/  LDL.LU R16, [R1+0x2674] ;  /* 0x0026740001107983 */ /* 0x000f280000300800 */
[----:B------:R-:W2:Y:S04]  /*322b0*/  LDL R77, [R1+0x2430] ;  /* 0x00243000014d7983 */ /* 0x000ea80000100800 */
[----:B------:R-:W2:Y:S04]  /*322c0*/  LDL R76, [R1+0x2434] ;  /* 0x00243400014c7983 */ /* 0x000ea80000100800 */
        /* <DEDUP_REMOVED lines=8> */
[----:B0-----:R-:W-:-:S03]  /*32350*/  SEL R6, R14, R5, !P1 ;  /* 0x000000050e067207 */ /* 0x001fc60004800000 */
[----:B------:R-:W-:Y:S01]  /*32360*/  @P0 IMAD.MOV.U32 R5, RZ, RZ, R4 ;  /* 0x000000ffff050224 */ /* 0x000fe200078e0004 */
[----:B----4-:R-:W-:Y:S01]  /*32370*/  PRMT R16, RZ, 0x7610, R16 ;  /* 0x00007610ff107816 */ /* 0x010fe20000000010 */
[----:B--2---:R0:W-:Y:S04]  /*32380*/  STL [R1+0x22c], R19 ;  /* 0x00022c1301007387 */ /* 0x0041e80000100800 */
[----:B0-----:R-:W2:Y:S04]  /*32390*/  LDL.LU R19, [R1+0x490] ;  /* 0x0004900001137983 */ /* 0x001ea80000300800 */
[----:B------:R0:W-:Y:S02]  /*323a0*/  STL [R1+0x814], R4 ;  /* 0x0008140401007387 */ /* 0x0001e40000100800 */
[----:B0-----:R-:W-:-:S02]  /*323b0*/  @P0 IMAD.MOV.U32 R4, RZ, RZ, R71 ;  /* 0x000000ffff040224 */ /* 0x001fc400078e0047 */
[----:B------:R-:W-:Y:S01]  /*323c0*/  @!P6 IMAD.MOV R3, RZ, RZ, -R3 ;  /* 0x000000ffff03e224 */ /* 0x000fe200078e0a03 */
[C---:B------:R-:W-:Y:S01]  /*323d0*/  ISETP.GT.U32.AND P5, PT, R15.reuse, R75, PT ;  /* 0x0000004b0f00720c */ /* 0x040fe20003fa4070 */
[----:B------:R-:W-:Y:S01]  /*323e0*/  IMAD R6, R6, UR6, RZ ;  /* 0x0000000606067c24 */ /* 0x000fe2000f8e02ff */
[----:B------:R-:W4:Y:S04]  /*323f0*/  LDL.LU R71, [R1+0x2670] ;  /* 0x0026700001477983 */ /* 0x000f280000300800 */
[----:B------:R-:W2:Y:S01]  /*32400*/  @P0 LDG.E.U8 R16, desc[UR20][R4.64] ;  /* 0x0000001404100981 */ /* 0x000ea2000c1e1100 */
[----:B---3--:R-:W-:-:S13]  /*32410*/  ISETP.GT.U32.AND P6, PT, R15, R78, PT ;  /* 0x0000004e0f00720c */ /* 0x008fda0003fc4070 */
[--C-:B------:R-:W-:Y:S01]  /*32420*/  @!P6 IMAD.IADD R78, R78, 0x1, -R15.reuse ;  /* 0x000000014e4ee824 */ /* 0x100fe200078e0a0f */
[C---:B------:R-:W-:Y:S01]  /*32430*/  IADD3 R7, P6, PT, R6.reuse, R13, RZ ;  /* 0x0000000d06077210 */ /* 0x040fe20007fde0ff */
[----:B------:R-:W-:Y:S01]  /*32440*/  @!P5 IMAD.IADD R75, R75, 0x1, -R15 ;  /* 0x000000014b4bd824 */ /* 0x000fe200078e0a0f */
[----:B------:R-:W-:Y:S02]  /*32450*/  ISETP.GE.AND P5, PT, R77, RZ, PT ;  /* 0x000000ff4d00720c */ /* 0x000fe40003fa6270 */
[----:B------:R-:W-:Y:S02]  /*32460*/  LEA.HI.X.SX32 R6, R6, R12, 0x1, P6 ;  /* 0x0000000c06067211 */ /* 0x000fe400030f0eff */
[----:B------:R-:W-:Y:S02]  /*32470*/  PRMT R20, RZ, 0x7610, R20 ;  /* 0x00007610ff147816 */ /* 0x000fe40000000014 */
[----:B------:R-:W-:Y:S01]  /*32480*/  ISETP.GT.U32.AND P3, PT, R15, R93, PT ;  /* 0x0000005d0f00720c */ /* 0x000fe20003f64070 */
[----:B--2---:R0:W-:Y:S04]  /*32490*/  STL [R1+0x228], R16 ;  /* 0x0002281001007387 */ /* 0x0041e80000100800 */
[----:B0-----:R-:W2:Y:S04]  /*324a0*/  LDL R16, [R1+0x2424] ;  /* 0x0024240001107983 */ /* 0x001ea80000100800 */
[----:B------:R-:W3:Y:S04]  /*324b0*/  LDL.LU R77, [R1+0x48c] ;  /* 0x00048c00014d7983 */ /* 0x000ee80000300800 */
[----:B------:R0:W-:Y:S04]  /*324c0*/  STL [R1+0x820], R7 ;  /* 0x0008200701007387 */ /* 0x0001e80000100800 */
[----:B------:R1:W-:Y:S01]  /*324d0*/  STL [R1+0x81c], R6 ;  /* 0x00081c0601007387 */ /* 0x0003e20000100800 */
[----:B0-----:R-:W-:-:S04]  /*324e0*/  @P0 LOP3.LUT R7, R7, R6, RZ, 0x3c, !PT ;  /* 0x0000000607070212 */ /* 0x001fc800078e3cff */
[----:B-1----:R-:W-:-:S04]  /*324f0*/  @P0 LOP3.LUT R6, R7, R6, RZ, 0x3c, !PT ;  /* 0x0000000607060212 */ /* 0x002fc800078e3cff */
[----:B------:R-:W-:-:S05]  /*32500*/  @P0 LOP3.LUT R7, R7, R6, RZ, 0x3c, !PT ;  /* 0x0000000607070212 */ /* 0x000fca00078e3cff */
[----:B------:R0:W2:Y:S01]  /*32510*/  @P0 LDG.E.U8 R20, desc[UR20][R6.64] ;  /* 0x0000001406140981 */ /* 0x0000a2000c1e1100 */
[----:B------:R-:W-:Y:S01]  /*32520*/  SEL R3, R14, R3, !P1 ;  /* 0x000000030e037207 */ /* 0x000fe20004800000 */
[----:B------:R-:W-:-:S04]  /*32530*/  @!P3 IMAD.IADD R93, R93, 0x1, -R15 ;  /* 0x000000015d5db824 */ /* 0x000fc800078e0a0f */
[----:B------:R-:W-:Y:S01]  /*32540*/  IMAD R3, R3, UR6, RZ ;  /* 0x0000000603037c24 */ /* 0x000fe2000f8e02ff */
[----:B------:R-:W-:-:S04]  /*32550*/  ISETP.GE.AND P3, PT, R76, RZ, PT ;  /* 0x000000ff4c00720c */ /* 0x000fc80003f66270 */
[----:B------:R-:W-:Y:S02]  /*32560*/  IADD3 R76, P6, PT, R3, R13, RZ ;  /* 0x0000000d034c7210 */ /* 0x000fe40007fde0ff */
[----:B------:R-:W-:Y:S02]  /*32570*/  PRMT R5, RZ, 0x7610, R5 ;  /* 0x00007610ff057816 */ /* 0x000fe40000000005 */
[----:B------:R-:W-:Y:S02]  /*32580*/  ISETP.GT.U32.AND P4, PT, R15, R2, PT ;  /* 0x000000020f00720c */ /* 0x000fe40003f84070 */
[----:B0-----:R-:W-:Y:S01]  /*32590*/  LEA.HI.X.SX32 R7, R3, R12, 0x1, P6 ;  /* 0x0000000c03077211 */ /* 0x001fe200030f0eff */
[----:B------:R-:W-:-:S05]  /*325a0*/  @P0 IMAD.MOV.U32 R6, RZ, RZ, R76 ;  /* 0x000000ffff060224 */ /* 0x000fca00078e004c */
[----:B------:R-:W3:Y:S01]  /*325b0*/  @P0 LDG.E.U8 R5, desc[UR20][R6.64] ;  /* 0x0000001406050981 */ /* 0x000ee2000c1e1100 */
[----:B------:R-:W-:-:S03]  /*325c0*/  IMAD.MOV.U32 R4, RZ, RZ, R0 ;  /* 0x000000ffff047224 */ /* 0x000fc600078e0000 */
[----:B------:R-:W3:Y:S01]  /*325d0*/  LDL.LU R0, [R1+0x478] ;  /* 0x0004780001007983 */ /* 0x000ee20000300800 */
[----:B------:R-:W-:-:S03]  /*325e0*/  @!P4 IMAD.IADD R2, R2, 0x1, -R15 ;  /* 0x000000010202c824 */ /* 0x000fc600078e0a0f */
[----:B------:R-:W-:Y:S01]  /*325f0*/  STL [R1+0x828], R76 ;  /* 0x0008284c01007387 */ /* 0x000fe20000100800 */
[----:B------:R-:W-:Y:S01]  /*32600*/  IMAD.MOV.U32 R3, RZ, RZ, R2 ;  /* 0x000000ffff037224 */ /* 0x000fe200078e0002 */
[----:B------:R-:W-:Y:S02]  /*32610*/  ISETP.GT.U32.AND P4, PT, R15, R75, PT ;  /* 0x0000004b0f00720c */ /* 0x000fe40003f84070 */
[----:B--2---:R0:W-:Y:S04]  /*32620*/  STL [R1+0x1e8], R20 ;  /* 0x0001e81401007387 */ /* 0x0041e80000100800 */
[----:B0-----:R-:W2:Y:S04]  /*32630*/  LDL R20, [R1+0x2428] ;  /* 0x0024280001147983 */ /* 0x001ea80000100800 */
[----:B------:R-:W-:Y:S04]  /*32640*/  STL [R1+0x824], R7 ;  /* 0x0008240701007387 */ /* 0x000fe80000100800 */
[----:B------:R-:W4:Y:S01]  /*32650*/  LDL.LU R2, [R1+0x266c] ;  /* 0x00266c0001027983 */ /* 0x000f220000300800 */
[----:B------:R-:W-:-:S02]  /*32660*/  @!P5 IMAD.MOV R4, RZ, RZ, -R4 ;  /* 0x000000ffff04d224 */ /* 0x000fc400078e0a04 */
[----:B------:R-:W-:Y:S02]  /*32670*/  @!P3 IMAD.MOV R3, RZ, RZ, -R3 ;  /* 0x000000ffff03b224 */ /* 0x000fe400078e0a03 */
[----:B------:R-:W-:Y:S01]  /*32680*/  @!P4 IMAD.IADD R75, R75, 0x1, -R15 ;  /* 0x000000014b4bc824 */ /* 0x000fe200078e0a0f */
[----:B------:R-:W4:Y:S01]  /*32690*/  LDL R76, [R1+0x242c] ;  /* 0x00242c00014c7983 */ /* 0x000f220000100800 */
[C---:B------:R-:W-:Y:S02]  /*326a0*/  ISETP.GT.U32.AND P5, PT, R15.reuse, R93, PT ;  /* 0x0000005d0f00720c */ /* 0x040fe40003fa4070 */
[----:B------:R-:W-:Y:S02]  /*326b0*/  ISETP.GT.U32.AND P3, PT, R15, R19, PT ;  /* 0x000000130f00720c */ /* 0x000fe40003f64070 */
[----:B------:R-:W-:Y:S02]  /*326c0*/  ISETP.GE.AND P4, PT, R16, RZ, PT ;  /* 0x000000ff1000720c */ /* 0x000fe40003f86270 */
[----:B------:R-:W4:Y:S04]  /*326d0*/  LDL.LU R16, [R1+0x474] ;  /* 0x0004740001107983 */ /* 0x000f280000300800 */
[----:B---3--:R0:W-:Y:S02]  /*326e0*/  STL [R1+0x220], R5 ;  /* 0x0002200501007387 */ /* 0x0081e40000100800 */
[----:B0-----:R-:W-:-:S02]  /*326f0*/  SEL R5, R14, R4, !P1 ;  /* 0x000000040e057207 */ /* 0x001fc40004800000 */
[----:B------:R-:W-:Y:S01]  /*32700*/  SEL R4, R14, R3, !P1 ;  /* 0x000000030e047207 */ /* 0x000fe20004800000 */
[----:B------:R-:W-:Y:S02]  /*32710*/  IMAD.MOV.U32 R3, RZ, RZ, R75 ;  /* 0x000000ffff037224 */ /* 0x000fe400078e004b */
[----:B------:R-:W-:Y:S02]  /*32720*/  IMAD R5, R5, UR6, RZ ;  /* 0x0000000605057c24 */ /* 0x000fe4000f8e02ff */
[----:B------:R-:W-:Y:S02]  /*32730*/  IMAD R4, R4, UR6, RZ ;  /* 0x0000000604047c24 */ /* 0x000fe4000f8e02ff */
[--C-:B------:R-:W-:Y:S02]  /*32740*/  @!P5 IMAD.IADD R93, R93, 0x1, -R15.reuse ;  /* 0x000000015d5dd824 */ /* 0x100fe400078e0a0f */
[----:B------:R-:W-:Y:S01]  /*32750*/  @!P3 IMAD.IADD R19, R19, 0x1, -R15 ;  /* 0x000000011313b824 */ /* 0x000fe200078e0a0f */
[----:B------:R-:W-:-:S02]  /*32760*/  IADD3 R75, P5, PT, R5, R13, RZ ;  /* 0x0000000d054b7210 */ /* 0x000fc40007fbe0ff */
[----:B------:R-:W-:Y:S01]  /*32770*/  IADD3 R7, P3, PT, R4, R13, RZ ;  /* 0x0000000d04077210 */ /* 0x000fe20007f7e0ff */
[----:B------:R-:W-:Y:S01]  /*32780*/  @!P4 IMAD.MOV R3, RZ, RZ, -R3 ;  /* 0x000000ffff03c224 */ /* 0x000fe200078e0a03 */
[-C--:B------:R-:W-:Y:S02]  /*32790*/  LEA.HI.X.SX32 R5, R5, R12.reuse, 0x1, P5 ;  /* 0x0000000c05057211 */ /* 0x080fe400028f0eff */
[----:B--2---:R-:W-:Y:S02]  /*327a0*/  ISETP.GE.AND P4, PT, R20, RZ, PT ;  /* 0x000000ff1400720c */ /* 0x004fe40003f86270 */
[----:B------:R-:W-:Y:S02]  /*327b0*/  LEA.HI.X.SX32 R20, R4, R12, 0x1, P3 ;  /* 0x0000000c04147211 */ /* 0x000fe400018f0eff */
[----:B----4-:R-:W-:Y:S01]  /*327c0*/  PRMT R2, RZ, 0x7610, R2 ;  /* 0x00007610ff027816 */ /* 0x010fe20000000002 */
[----:B------:R-:W-:-:S05]  /*327d0*/  @P0 IMAD.MOV.U32 R4, RZ, RZ, R75 ;  /* 0x000000ffff040224 */ /* 0x000fca00078e004b */
[----:B------:R0:W2:Y:S04]  /*327e0*/  @P0 LDG.E.U8 R2, desc[UR20][R4.64] ;  /* 0x0000001404020981 */ /* 0x0000a8000c1e1100 */
[----:B------:R1:W-:Y:S04]  /*327f0*/  STL [R1+0x830], R75 ;  /* 0x0008304b01007387 */ /* 0x0003e80000100800 */
[----:B------:R-:W-:Y:S01]  /*32800*/  STL [R1+0x838], R7 ;  /* 0x0008380701007387 */ /* 0x000fe20000100800 */
[----:B------:R-:W-:-:S03]  /*32810*/  PRMT R6, RZ, 0x7610, R6 ;  /* 0x00007610ff067816 */ /* 0x000fc60000000006 */
[----:B------:R3:W-:Y:S01]  /*32820*/  STL [R1+0x82c], R5 ;  /* 0x00082c0501007387 */ /* 0x0007e20000100800 */
[----:B0-----:R-:W-:-:S03]  /*32830*/  @P0 IMAD.MOV.U32 R4, RZ, RZ, R7 ;  /* 0x000000ffff040224 */ /* 0x001fc600078e0007 */
[----:B-1----:R-:W4:Y:S01]  /*32840*/  LDL.LU R75, [R1+0x2668] ;  /* 0x00266800014b7983 */ /* 0x002f220000300800 */
[----:B---3--:R-:W-:-:S05]  /*32850*/  @P0 IMAD.MOV.U32 R5, RZ, RZ, R20 ;  /* 0x000000ffff050224 */ /* 0x008fca00078e0014 */
[----:B------:R0:W3:Y:S01]  /*32860*/  @P0 LDG.E.U8 R6, desc[UR20][R4.64] ;  /* 0x0000001404060981 */ /* 0x0000e2000c1e1100 */
[C---:B------:R-:W-:Y:S02]  /*32870*/  ISETP.GT.U32.AND P6, PT, R15.reuse, R78, PT ;  /* 0x0000004e0f00720c */ /* 0x040fe40003fc4070 */
[----:B------:R-:W-:Y:S01]  /*32880*/  ISETP.GT.U32.AND P5, PT, R15, R0, PT ;  /* 0x000000000f00720c */ /* 0x000fe20003fa4070 */
[----:B--2---:R1:W-:Y:S04]  /*32890*/  STL [R1+0x21c], R2 ;  /* 0x00021c0201007387 */ /* 0x0043e80000100800 */
[----:B-1----:R-:W2:Y:S01]  /*328a0*/  LDL.LU R2, [R1+0x2664] ;  /* 0x0026640001027983 */ /* 0x002ea20000300800 */
[----:B------:R-:W-:-:S05]  /*328b0*/  SEL R3, R14, R3, !P1 ;  /* 0x000000030e037207 */ /* 0x000fca0004800000 */
[--C-:B------:R-:W-:Y:S02]  /*328c0*/  @!P6 IMAD.IADD R78, R78, 0x1, -R15.reuse ;  /* 0x000000014e4ee824 */ /* 0x100fe400078e0a0f */
[----:B0-----:R-:W-:Y:S02]  /*328d0*/  IMAD R5, R3, UR6, RZ ;  /* 0x0000000603057c24 */ /* 0x001fe4000f8e02ff */
[----:B------:R-:W-:Y:S02]  /*328e0*/  IMAD.MOV.U32 R4, RZ, RZ, R78 ;  /* 0x000000ffff047224 */ /* 0x000fe400078e004e */
[----:B------:R-:W-:Y:S01]  /*328f0*/  @!P5 IMAD.IADD R0, R0, 0x1, -R15 ;  /* 0x000000010000d824 */ /* 0x000fe200078e0a0f */
[----:B------:R-:W-:Y:S01]  /*32900*/  IADD3 R78, P5, PT, R5, R13, RZ ;  /* 0x0000000d054e7210 */ /* 0x000fe20007fbe0ff */
[----:B------:R0:W-:Y:S01]  /*32910*/  STL [R1+0x834], R20 ;  /* 0x0008341401007387 */ /* 0x0001e20000100800 */
[----:B------:R-:W-:-:S03]  /*32920*/  ISETP.GE.AND P3, PT, R76, RZ, PT ;  /* 0x000000ff4c00720c */ /* 0x000fc60003f66270 */
[----:B------:R-:W4:Y:S01]  /*32930*/  LDL R7, [R1+0x2414] ;  /* 0x0024140001077983 */ /* 0x000f220000100800 */
[----:B------:R-:W-:-:S03]  /*32940*/  LEA.HI.X.SX32 R5, R5, R12, 0x1, P5 ;  /* 0x0000000c05057211 */ /* 0x000fc600028f0eff */
[----:B------:R-:W4:Y:S01]  /*32950*/  LDL R76, [R1+0x2418] ;  /* 0x00241800014c7983 */ /* 0x000f220000100800 */
[----:B------:R-:W-:-:S03]  /*32960*/  @!P4 IMAD.MOV R4, RZ, RZ, -R4 ;  /* 0x000000ffff04c224 */ /* 0x000fc600078e0a04 */
[----:B0-----:R-:W4:Y:S04]  /*32970*/  LDL.LU R20, [R1+0x468] ;  /* 0x0004680001147983 */ /* 0x001f280000300800 */
[----:B------:R-:W-:Y:S04]  /*32980*/  STL [R1+0x840], R78 ;  /* 0x0008404e01007387 */ /* 0x000fe80000100800 */
[----:B------:R-:W-:Y:S04]  /*32990*/  STL [R1+0x83c], R5 ;  /* 0x00083c0501007387 */ /* 0x000fe80000100800 */
[----:B---3--:R0:W-:Y:S02]  /*329a0*/  STL [R1+0x218], R6 ;  /* 0x0002180601007387 */ /* 0x0081e40000100800 */
[----:B0-----:R-:W-:Y:S01]  /*329b0*/  SEL R6, R14, R4, !P1 ;  /* 0x000000040e067207 */ /* 0x001fe20004800000 */
[----:B------:R-:W-:Y:S01]  /*329c0*/  @P0 IMAD.MOV.U32 R4, RZ, RZ, R78 ;  /* 0x000000ffff040224 */ /* 0x000fe200078e004e */
[----:B--2---:R-:W-:-:S06]  /*329d0*/  PRMT R2, RZ, 0x7610, R2 ;  /* 0x00007610ff027816 */ /* 0x004fcc0000000002 */
[----:B------:R0:W2:Y:S01]  /*329e0*/  @P0 LDG.E.U8 R2, desc[UR20][R4.64] ;  /* 0x0000001404020981 */ /* 0x0000a2000c1e1100 */
[----:B------:R-:W-:-:S13]  /*329f0*/  ISETP.GT.U32.AND P6, PT, R15, R77, PT ;  /* 0x0000004d0f00720c */ /* 0x000fda0003fc4070 */
[----:B------:R-:W-:-:S05]  /*32a00*/  @!P6 IMAD.IADD R77, R77, 0x1, -R15 ;  /* 0x000000014d4de824 */ /* 0x000fca00078e0a0f */
[----:B------:R-:W-:Y:S01]  /*32a10*/  ISETP.GT.U32.AND P5, PT, R15, R77, PT ;  /* 0x0000004d0f00720c */ /* 0x000fe20003fa4070 */
[----:B------:R-:W-:Y:S02]  /*32a20*/  IMAD R6, R6, UR6, RZ ;  /* 0x0000000606067c24 */ /* 0x000fe4000f8e02ff */
[----:B------:R-:W-:Y:S02]  /*32a30*/  IMAD.MOV.U32 R3, RZ, RZ, R93 ;  /* 0x000000ffff037224 */ /* 0x000fe400078e005d */
[----:B------:R-:W3:Y:S04]  /*32a40*/  LDL.LU R93, [R1+0x464] ;  /* 0x00046400015d7983 */ /* 0x000ee80000300800 */
[----:B------:R-:W3:Y:S04]  /*32a50*/  LDL R78, [R1+0x2420] ;  /* 0x00242000014e7983 */ /* 0x000ee80000100800 */
[----:B------:R-:W-:Y:S01]  /*32a60*/  @!P5 IMAD.IADD R77, R77, 0x1, -R15 ;  /* 0x000000014d4dd824 */ /* 0x000fe200078e0a0f */
        /* <DEDUP_REMOVED lines=10> */
[----:B------:R-:W-:-:S05]  /*32b10*/  SEL R3, R14, R3, !P1 ;  /* 0x000000030e037207 */ /* 0x000fca0004800000 */
[----:B------:R-:W-:Y:S02]  /*32b20*/  IMAD R3, R3, UR6, RZ ;  /* 0x0000000603037c24 */ /* 0x000fe4000f8e02ff */
[--C-:B------:R-:W-:Y:S01]  /*32b30*/  @!P4 IMAD.IADD R19, R19, 0x1, -R15.reuse ;  /* 0x000000011313c824 */ /* 0x100fe200078e0a0f */
[----:B----4-:R-:W-:Y:S01]  /*32b40*/  ISETP.GE.AND P4, PT, R7, RZ, PT ;  /* 0x000000ff0700720c */ /* 0x010fe20003f86270 */
[--C-:B------:R-:W-:Y:S01]  /*32b50*/  @!P6 IMAD.IADD R16, R16, 0x1, -R15.reuse ;  /* 0x000000011010e824 */ /* 0x100fe200078e0a0f */
[----:B------:R-:W-:Y:S01]  /*32b60*/  IADD3 R7, P6, PT, R3, R13, RZ ;  /* 0x0000000d03077210 */ /* 0x000fe20007fde0ff */
[----:B------:R-:W-:Y:S01]  /*32b70*/  @!P3 IMAD.IADD R0, R0, 0x1, -R15 ;  /* 0x000000010000b824 */ /* 0x000fe200078e0a0f */
[----:B------:R-:W-:Y:S02]  /*32b80*/  ISETP.GE.AND P3, PT, R76, RZ, PT ;  /* 0x000000ff4c00720c */ /* 0x000fe40003f66270 */
[----:B0-----:R-:W-:Y:S02]  /*32b90*/  @P0 LOP3.LUT R5, R5, R4, RZ, 0x3c, !PT ;  /* 0x0000000405050212 */ /* 0x001fe400078e3cff */
[----:B------:R-:W-:Y:S01]  /*32ba0*/  LEA.HI.X.SX32 R3, R3, R12, 0x1, P6 ;  /* 0x0000000c03037211 */ /* 0x000fe200030f0eff */
[----:B------:R-:W4:Y:S04]  /*32bb0*/  LDL.LU R76, [R1+0x2660] ;  /* 0x00266000014c7983 */ /* 0x000f280000300800 */
[----:B------:R-:W-:Y:S01]  /*32bc0*/  STL [R1+0x850], R7 ;  /* 0x0008500701007387 */ /* 0x000fe20000100800 */
[----:B------:R-:W-:-:S03]  /*32bd0*/  PRMT R11, RZ, 0x7610, R11 ;  /* 0x00007610ff0b7816 */ /* 0x000fc6000000000b */
[----:B------:R0:W-:Y:S01]  /*32be0*/  STL [R1+0x844], R4 ;  /* 0x0008440401007387 */ /* 0x0001e20000100800 */
[----:B------:R-:W-:Y:S02]  /*32bf0*/  PRMT R17, RZ, 0x7610, R17 ;  /* 0x00007610ff117816 */ /* 0x000fe40000000011 */
[----:B0-----:R-:W-:-:S04]  /*32c00*/  @P0 LOP3.LUT R4, R5, R4, RZ, 0x3c, !PT ;  /* 0x0000000405040212 */ /* 0x001fc800078e3cff */
[----:B------:R-:W-:-:S05]  /*32c10*/  @P0 LOP3.LUT R5, R5, R4, RZ, 0x3c, !PT ;  /* 0x0000000405050212 */ /* 0x000fca00078e3cff */
[----:B------:R0:W4:Y:S01]  /*32c20*/  @P0 LDG.E.U8 R17, desc[UR20][R4.64] ;  /* 0x0000001404110981 */ /* 0x000122000c1e1100 */
[----:B--2---:R-:W-:Y:S01]  /*32c30*/  ISETP.GE.AND P5, PT, R6, RZ, PT ;  /* 0x000000ff0600720c */ /* 0x004fe20003fa6270 */
[----:B------:R-:W-:Y:S02]  /*32c40*/  @P0 IMAD.MOV.U32 R6, RZ, RZ, R7 ;  /* 0x000000ffff060224 */ /* 0x000fe400078e0007 */
[----:B------:R-:W-:-:S05]  /*32c50*/  @P0 IMAD.MOV.U32 R7, RZ, RZ, R3 ;  /* 0x000000ffff070224 */ /* 0x000fca00078e0003 */
[----:B------:R1:W2:Y:S01]  /*32c60*/  @P0 LDG.E.U8 R11, desc[UR20][R6.64] ;  /* 0x00000014060b0981 */ /* 0x0002a2000c1e1100 */
[----:B0-----:R-:W-:Y:S01]  /*32c70*/  IMAD.MOV.U32 R4, RZ, RZ, R19 ;  /* 0x000000ffff047224 */ /* 0x001fe200078e0013 */
[C---:B------:R-:W-:Y:S02]  /*32c80*/  ISETP.GT.U32.AND P6, PT, R15.reuse, R16, PT ;  /* 0x000000100f00720c */ /* 0x040fe40003fc4070 */
[----:B------:R0:W-:Y:S01]  /*32c90*/  STL [R1+0x84c], R3 ;  /* 0x00084c0301007387 */ /* 0x0001e20000100800 */
[----:B------:R-:W-:Y:S02]  /*32ca0*/  IMAD.MOV.U32 R5, RZ, RZ, R0 ;  /* 0x000000ffff057224 */ /* 0x000fe400078e0000 */
[----:B------:R-:W-:Y:S01]  /*32cb0*/  @!P4 IMAD.MOV R4, RZ, RZ, -R4 ;  /* 0x000000ffff04c224 */ /* 0x000fe200078e0a04 */
[----:B------:R-:W-:Y:S01]  /*32cc0*/  ISETP.GT.U32.AND P4, PT, R15, R20, PT ;  /* 0x000000140f00720c */ /* 0x000fe20003f84070 */
[----:B------:R-:W4:Y:S04]  /*32cd0*/  LDL R0, [R1+0x2400] ;  /* 0x0024000001007983 */ /* 0x000f280000100800 */
[----:B------:R-:W4:Y:S01]  /*32ce0*/  LDL R19, [R1+0x2404] ;  /* 0x0024040001137983 */ /* 0x000f220000100800 */
[----:B0-----:R-:W-:Y:S01]  /*32cf0*/  IMAD.MOV.U32 R3, RZ, RZ, R77 ;  /* 0x000000ffff037224 */ /* 0x001fe200078e004d */
[----:B-1----:R-:W-:-:S03]  /*32d00*/  SEL R6, R14, R4, !P1 ;  /* 0x000000040e067207 */ /* 0x002fc60004800000 */
[----:B------:R-:W-:Y:S01]  /*32d10*/  @!P3 IMAD.MOV R3, RZ, RZ, -R3 ;  /* 0x000000ffff03b224 */ /* 0x000fe200078e0a03 */
[----:B---3--:R-:W-:Y:S01]  /*32d20*/  ISETP.GT.U32.AND P3, PT, R15, R93, PT ;  /* 0x0000005d0f00720c */ /* 0x008fe20003f64070 */
[----:B------:R-:W-:Y:S02]  /*32d30*/  IMAD R6, R6, UR6, RZ ;  /* 0x0000000606067c24 */ /* 0x000fe4000f8e02ff */
[----:B------:R-:W-:Y:S01]  /*32d40*/  @!P6 IMAD.IADD R16, R16, 0x1, -R15 ;  /* 0x000000011010e824 */ /* 0x000fe200078e0a0f */
[----:B------:R-:W-:Y:S01]  /*32d50*/  SEL R4, R14, R3, !P1 ;  /* 0x000000030e047207 */ /* 0x000fe20004800000 */
[----:B------:R-:W-:Y:S01]  /*32d60*/  @!P5 IMAD.MOV R5, RZ, RZ, -R5 ;  /* 0x000000ffff05d224 */ /* 0x000fe200078e0a05 */
[----:B------:R-:W-:Y:S01]  /*32d70*/  ISETP.GE.AND P5, PT, R78, RZ, PT ;  /* 0x000000ff4e00720c */ /* 0x000fe20003fa6270 */
[----:B------:R-:W-:Y:S01]  /*32d80*/  @!P4 IMAD.IADD R20, R20, 0x1, -R15 ;  /* 0x000000011414c824 */ /* 0x000fe200078e0a0f */
[----:B------:R-:W-:Y:S01]  /*32d90*/  IADD3 R78, P4, PT, R6, R13, RZ ;  /* 0x0000000d064e7210 */ /* 0x000fe20007f9e0ff */
[----:B------:R-:W-:-:S02]  /*32da0*/  IMAD R4, R4, UR6, RZ ;  /* 0x0000000604047c24 */ /* 0x000fc4000f8e02ff */
[----:B------:R-:W-:Y:S02]  /*32db0*/  IMAD.MOV.U32 R3, RZ, RZ, R16 ;  /* 0x000000ffff037224 */ /* 0x000fe400078e0010 */
[----:B------:R-:W3:Y:S01]  /*32dc0*/  LDL R16, [R1+0x2408] ;  /* 0x0024080001107983 */ /* 0x000ee20000100800 */
[----:B------:R-:W-:Y:S01]  /*32dd0*/  @!P3 IMAD.IADD R93, R93, 0x1, -R15 ;  /* 0x000000015d5db824 */ /* 0x000fe200078e0a0f */
[----:B------:R-:W-:Y:S02]  /*32de0*/  LEA.HI.X.SX32 R77, R6, R12, 0x1, P4 ;  /* 0x0000000c064d7211 */ /* 0x000fe400020f0eff */
[----:B------:R-:W-:Y:S02]  /*32df0*/  PRMT R18, RZ, 0x7610, R18 ;  /* 0x00007610ff127816 */ /* 0x000fe40000000012 */
[----:B------:R-:W-:Y:S01]  /*32e00*/  SEL R6, R14, R5, !P1 ;  /* 0x000000050e067207 */ /* 0x000fe20004800000 */
[----:B------:R-:W-:Y:S01]  /*32e10*/  @P0 IMAD.MOV.U32 R5, RZ, RZ, R77 ;  /* 0x000000ffff050224 */ /* 0x000fe200078e004d */
[----:B------:R-:W-:Y:S01]  /*32e20*/  PRMT R7, RZ, 0x7610, R7 ;  /* 0x00007610ff077816 */ /* 0x000fe20000000007 */
[----:B--2---:R0:W-:Y:S04]  /*32e30*/  STL [R1+0x20c], R11 ;  /* 0x00020c0b01007387 */ /* 0x0041e80000100800 */
[----:B----4-:R1:W-:Y:S01]  /*32e40*/  STL [R1+0x210], R17 ;  /* 0x0002101101007387 */ /* 0x0103e20000100800 */
[----:B0-----:R-:W-:-:S04]  /*32e50*/  IADD3 R11, P3, PT, R4, R13, RZ ;  /* 0x0000000d040b7210 */ /* 0x001fc80007f7e0ff */
[----:B-1----:R-:W-:Y:S01]  /*32e60*/  LEA.HI.X.SX32 R17, R4, R12, 0x1, P3 ;  /* 0x0000000c04117211 */ /* 0x002fe200018f0eff */
[----:B------:R-:W-:-:S05]  /*32e70*/  @P0 IMAD.MOV.U32 R4, RZ, RZ, R78 ;  /* 0x000000ffff040224 */ /* 0x000fca00078e004e */
[----:B------:R0:W2:Y:S02]  /*32e80*/  @P0 LDG.E.U8 R18, desc[UR20][R4.64] ;  /* 0x0000001404120981 */ /* 0x0000a4000c1e1100 */
[----:B0-----:R-:W-:Y:S02]  /*32e90*/  @P0 IMAD.MOV.U32 R4, RZ, RZ, R11 ;  /* 0x000000ffff040224 */ /* 0x001fe400078e000b */
[----:B------:R-:W-:-:S05]  /*32ea0*/  @P0 IMAD.MOV.U32 R5, RZ, RZ, R17 ;  /* 0x000000ffff050224 */ /* 0x000fca00078e0011 */
[----:B------:R0:W4:Y:S01]  /*32eb0*/  @P0 LDG.E.U8 R7, desc[UR20][R4.64] ;  /* 0x0000001404070981 */ /* 0x000122000c1e1100 */
[----:B------:R-:W-:Y:S01]  /*32ec0*/  @!P5 IMAD.MOV R3, RZ, RZ, -R3 ;  /* 0x000000ffff03d224 */ /* 0x000fe200078e0a03 */
[C---:B------:R-:W-:Y:S02]  /*32ed0*/  ISETP.GT.U32.AND P6, PT, R15.reuse, R2, PT ;  /* 0x000000020f00720c */ /* 0x040fe40003fc4070 */
[----:B------:R-:W-:Y:S01]  /*32ee0*/  ISETP.GT.U32.AND P5, PT, R15, R20, PT ;  /* 0x000000140f00720c */ /* 0x000fe20003fa4070 */
[----:B------:R-:W-:Y:S01]  /*32ef0*/  STL [R1+0x858], R78 ;  /* 0x0008584e01007387 */ /* 0x000fe20000100800 */
[----:B------:R-:W-:-:S03]  /*32f00*/  SEL R3, R14, R3, !P1 ;  /* 0x000000030e037207 */ /* 0x000fc60004800000 */
[----:B------:R-:W-:Y:S04]  /*32f10*/  STL [R1+0x860], R11 ;  /* 0x0008600b01007387 */ /* 0x000fe80000100800 */
[----:B------:R1:W-:Y:S01]  /*32f20*/  STL [R1+0x854], R77 ;  /* 0x0008544d01007387 */ /* 0x0003e20000100800 */
[----:B------:R-:W-:Y:S02]  /*32f30*/  IMAD R6, R6, UR6, RZ ;  /* 0x0000000606067c24 */ /* 0x000fe4000f8e02ff */
[----:B------:R-:W-:Y:S01]  /*32f40*/  IMAD R3, R3, UR6, RZ ;  /* 0x0000000603037c24 */ /* 0x000fe2000f8e02ff */
[----:B------:R-:W-:Y:S01]  /*32f50*/  ISETP.GE.AND P3, PT, R0, RZ, PT ;  /* 0x000000ff0000720c */ /* 0x000fe20003f66270 */
[----:B-1----:R-:W2:Y:S04]  /*32f60*/  LDL.LU R77, [R1+0x265c] ;  /* 0x00265c00014d7983 */ /* 0x002ea80000300800 */
[----:B------:R-:W2:Y:S04]  /*32f70*/  LDL.LU R78, [R1+0x2658] ;  /* 0x00265800014e7983 */ /* 0x000ea80000300800 */
[----:B------:R1:W-:Y:S04]  /*32f80*/  STL [R1+0x85c], R17 ;  /* 0x00085c1101007387 */ /* 0x0003e80000100800 */
[----:B------:R-:W2:Y:S01]  /*32f90*/  LDL.LU R0, [R1+0x488] ;  /* 0x0004880001007983 */ /* 0x000ea20000300800 */
[----:B------:R-:W-:-:S02]  /*32fa0*/  @!P6 IMAD.IADD R2, R2, 0x1, -R15 ;  /* 0x000000010202e824 */ /* 0x000fc400078e0a0f */
[----:B------:R-:W-:Y:S01]  /*32fb0*/  @!P5 IMAD.IADD R20, R20, 0x1, -R15 ;  /* 0x000000011414d824 */ /* 0x000fe200078e0a0f */
[C---:B0-----:R-:W-:Y:S02]  /*32fc0*/  IADD3 R4, P5, PT, R6.reuse, R13, RZ ;  /* 0x0000000d06047210 */ /* 0x041fe40007fbe0ff */
[----:B------:R-:W-:Y:S02]  /*32fd0*/  PRMT R10, RZ, 0x7610, R10 ;  /* 0x00007610ff0a7816 */ /* 0x000fe4000000000a */
[----:B------:R-:W-:Y:S02]  /*32fe0*/  PRMT R9, RZ, 0x7610, R9 ;  /* 0x00007610ff097816 */ /* 0x000fe40000000009 */
[----:B------:R-:W-:Y:S02]  /*32ff0*/  LEA.HI.X.SX32 R5, R6, R12, 0x1, P5 ;  /* 0x0000000c06057211 */ /* 0x000fe400028f0eff */
[----:B------:R-:W-:Y:S02]  /*33000*/  ISETP.GT.U32.AND P4, PT, R15, R93, PT ;  /* 0x0000005d0f00720c */ /* 0x000fe40003f84070 */
[----:B------:R-:W-:Y:S01]  /*33010*/  PRMT R8, RZ, 0x7610, R8 ;  /* 0x00007610ff087816 */ /* 0x000fe20000000008 */
[----:B-1----:R-:W0:Y:S01]  /*33020*/  LDC R17, c[0x0][0x3a0] ;  /* 0x0000e800ff117b82 */ /* 0x002e220000000800 */
[----:B------:R1:W2:Y:S04]  /*33030*/  @P0 LDG.E.U8 R10, desc[UR20][R4.64] ;  /* 0x00000014040a0981 */ /* 0x0002a8000c1e1100 */
[----:B----4-:R4:W-:Y:S04]  /*33040*/  STL [R1+0x1e0], R7 ;  /* 0x0001e00701007387 */ /* 0x0109e80000100800 */
[----:B------:R-:W-:Y:S01]  /*33050*/  STL [R1+0x868], R4 ;  /* 0x0008680401007387 */ /* 0x000fe20000100800 */
[----:B----4-:R-:W-:-:S04]  /*33060*/  IADD3 R7, P6, PT, R3, R13, RZ ;  /* 0x0000000d03077210 */ /* 0x010fc80007fde0ff */
[----:B------:R-:W-:Y:S01]  /*33070*/  LEA.HI.X.SX32 R3, R3, R12, 0x1, P6 ;  /* 0x0000000c03037211 */ /* 0x000fe200030f0eff */
[----:B------:R4:W-:Y:S01]  /*33080*/  STL [R1+0x870], R7 ;  /* 0x0008700701007387 */ /* 0x0009e20000100800 */
[----:B------:R-:W-:-:S03]  /*33090*/  @P0 IMAD.MOV.U32 R6, RZ, RZ, R7 ;  /* 0x000000ffff060224 */ /* 0x000fc600078e0007 */
[----:B----4-:R-:W-:-:S05]  /*330a0*/  @P0 IMAD.MOV.U32 R7, RZ, RZ, R3 ;  /* 0x000000ffff070224 */ /* 0x010fca00078e0003 */
[----:B------:R4:W2:Y:S01]  /*330b0*/  @P0 LDG.E.U8 R9, desc[UR20][R6.64] ;  /* 0x0000001406090981 */ /* 0x0008a2000c1e1100 */
[----:B------:R-:W-:Y:S01]  /*330c0*/  @!P4 IMAD.IADD R93, R93, 0x1, -R15 ;  /* 0x000000015d5dc824 */ /* 0x000fe200078e0a0f */
[----:B------:R-:W-:Y:S01]  /*330d0*/  ISETP.GE.AND P4, PT, R19, RZ, PT ;  /* 0x000000ff1300720c */ /* 0x000fe20003f86270 */
[----:B-1----:R-:W-:Y:S01]  /*330e0*/  IMAD.MOV.U32 R4, RZ, RZ, R20 ;  /* 0x000000ffff047224 */ /* 0x002fe200078e0014 */
[----:B------:R-:W-:Y:S01]  /*330f0*/  ISETP.GT.U32.AND P5, PT, R15, R2, PT ;  /* 0x000000020f00720c */ /* 0x000fe20003fa4070 */
[----:B------:R-:W-:Y:S04]  /*33100*/  STL [R1+0x864], R5 ;  /* 0x0008640501007387 */ /* 0x000fe80000100800 */
[----:B------:R1:W-:Y:S01]  /*33110*/  STL [R1+0x86c], R3 ;  /* 0x00086c0301007387 */ /* 0x0003e20000100800 */
[----:B------:R-:W-:Y:S01]  /*33120*/  @!P3 IMAD.MOV R4, RZ, RZ, -R4 ;  /* 0x000000ffff04b224 */ /* 0x000fe200078e0a04 */
[----:B---3--:R-:W-:Y:S01]  /*33130*/  ISETP.GE.AND P3, PT, R16, RZ, PT ;  /* 0x000000ff1000720c */ /* 0x008fe20003f66270 */
[----:B----4-:R-:W3:Y:S01]  /*33140*/  LDC R7, c[0x0][0x3a0] ;  /* 0x0000e800ff077b82 */ /* 0x010ee20000000800 */
[----:B-1----:R-:W-:-:S02]  /*33150*/  IMAD.MOV.U32 R3, RZ, RZ, R93 ;  /* 0x000000ffff037224 */ /* 0x002fc400078e005d */
[----:B------:R-:W-:Y:S02]  /*33160*/  SEL R5, R14, R4, !P1 ;  /* 0x000000040e057207 */ /* 0x000fe40004800000 */
[----:B------:R-:W-:Y:S01]  /*33170*/  @!P5 IMAD.IADD R2, R2, 0x1, -R15 ;  /* 0x000000010202d824 */ /* 0x000fe200078e0a0f */
[----:B------:R-:W4:Y:S01]  /*33180*/  LDL.LU R93, [R1+0x484] ;  /* 0x00048400015d7983 */ /* 0x000f220000300800 */
[----:B------:R-:W-:Y:S02]  /*33190*/  @!P4 IMAD.MOV R3, RZ, RZ, -R3 ;  /* 0x000000ffff03c224 */ /* 0x000fe400078e0a03 */
[----:B------:R-:W-:-:S03]  /*331a0*/  IMAD R5, R5, UR6, RZ ;  /* 0x0000000605057c24 */ /* 0x000fc6000f8e02ff */
[----:B------:R-:W-:Y:S01]  /*331b0*/  SEL R4, R14, R3, !P1 ;  /* 0x000000030e047207 */ /* 0x000fe20004800000 */
[----:B--2---:R1:W-:Y:S01]  /*331c0*/  STL [R1+0x208], R18 ;  /* 0x0002081201007387 */ /* 0x0043e20000100800 */
[----:B------:R-:W-:-:S03]  /*331d0*/  IMAD.MOV.U32 R3, RZ, RZ, R2 ;  /* 0x000000ffff037224 */ /* 0x000fc600078e0002 */
[----:B------:R-:W2:Y:S01]  /*331e0*/  LDL.LU R16, [R1+0x6d8] ;  /* 0x0006d80001107983 */ /* 0x000ea20000300800 */
[----:B------:R-:W-:-:S03]  /*331f0*/  IMAD R4, R4, UR6, RZ ;  /* 0x0000000604047c24 */ /* 0x000fc6000f8e02ff */
[----:B------:R0:W-:Y:S04]  /*33200*/  STL [R1+0x200], R10 ;  /* 0x0002000a01007387 */ /* 0x0001e80000100800 */
[----:B------:R-:W2:Y:S01]  /*33210*/  LDL R2, [R1+0x240c] ;  /* 0x00240c0001027983 */ /* 0x000ea20000100800 */
[----:B------:R-:W-:Y:S01]  /*33220*/  @!P3 IMAD.MOV R3, RZ, RZ, -R3 ;  /* 0x000000ffff03b224 */ /* 0x000fe200078e0a03 */
[----:B-1----:R-:W-:-:S04]  /*33230*/  IADD3 R18, P5, PT, R5, R13, RZ ;  /* 0x0000000d05127210 */ /* 0x002fc80007fbe0ff */
[----:B------:R-:W-:Y:S02]  /*33240*/  LEA.HI.X.SX32 R19, R5, R12, 0x1, P5 ;  /* 0x0000000c05137211 */ /* 0x000fe400028f0eff */
[----:B------:R-:W-:Y:S02]  /*33250*/  PRMT R6, RZ, 0x7610, R6 ;  /* 0x00007610ff067816 */ /* 0x000fe40000000006 */
[----:B------:R-:W-:Y:S01]  /*33260*/  ISETP.GT.U32.AND P4, PT, R15, R0, PT ;  /* 0x000000000f00720c */ /* 0x000fe20003f84070 */
[----:B0-----:R-:W0:Y:S01]  /*33270*/  LDC R10, c[0x0][0x3a0] ;  /* 0x0000e800ff0a7b82 */ /* 0x001e220000000800 */
[----:B------:R-:W-:Y:S01]  /*33280*/  @P0 IMAD.MOV.U32 R5, RZ, RZ, R19 ;  /* 0x000000ffff050224 */ /* 0x000fe200078e0013 */
[----:B------:R1:W-:Y:S02]  /*33290*/  STL [R1+0x1fc], R9 ;  /* 0x0001fc0901007387 */ /* 0x0003e40000100800 */
[----:B-1----:R-:W-:-:S04]  /*332a0*/  IADD3 R9, P3, PT, R4, R13, RZ ;  /* 0x0000000d04097210 */ /* 0x002fc80007f7e0ff */
[----:B------:R-:W-:Y:S01]  /*332b0*/  LEA.HI.X.SX32 R11, R4, R12, 0x1, P3 ;  /* 0x0000000c040b7211 */ /* 0x000fe200018f0eff */
[----:B------:R-:W-:-:S05]  /*332c0*/  @P0 IMAD.MOV.U32 R4, RZ, RZ, R18 ;  /* 0x000000ffff040224 */ /* 0x000fca00078e0012 */
[----:B------:R1:W2:Y:S02]  /*332d0*/  @P0 LDG.E.U8 R6, desc[UR20][R4.64] ;  /* 0x0000001404060981 */ /* 0x0002a4000c1e1100 */
[----:B-1----:R-:W-:Y:S02]  /*332e0*/  @P0 IMAD.MOV.U32 R4, RZ, RZ, R9 ;  /* 0x000000ffff040224 */ /* 0x002fe400078e0009 */
[----:B------:R-:W-:-:S05]  /*332f0*/  @P0 IMAD.MOV.U32 R5, RZ, RZ, R11 ;  /* 0x000000ffff050224 */ /* 0x000fca00078e000b */
[----:B------:R3:W2:Y:S01]  /*33300*/  @P0 LDG.E.U8 R8, desc[UR20][R4.64] ;  /* 0x0000001404080981 */ /* 0x0006a2000c1e1100 */
[----:B------:R-:W-:-:S03]  /*33310*/  SEL R3, R14, R3, !P1 ;  /* 0x000000030e037207 */ /* 0x000fc60004800000 */
[----:B------:R-:W-:Y:S04]  /*33320*/  STL [R1+0x878], R18 ;  /* 0x0008781201007387 */ /* 0x000fe80000100800 */
[----:B------:R-:W-:Y:S01]  /*33330*/  STL [R1+0x880], R9 ;  /* 0x0008800901007387 */ /* 0x000fe20000100800 */
[----:B------:R-:W-:-:S03]  /*33340*/  IMAD R3, R3, UR6, RZ ;  /* 0x0000000603037c24 */ /* 0x000fc6000f8e02ff */
[----:B------:R1:W-:Y:S01]  /*33350*/  STL [R1+0x874], R19 ;  /* 0x0008741301007387 */ /* 0x0003e20000100800 */
[----:B------:R-:W-:Y:S02]  /*33360*/  @!P4 IMAD.IADD R0, R0, 0x1, -R15 ;  /* 0x000000010000c824 */ /* 0x000fe400078e0a0f */
[----:B---3--:R-:W-:Y:S01]  /*33370*/  VIADD R5, R7, 0xffffffff ;  /* 0xffffffff07057836 */ /* 0x008fe20000000000 */
[----:B------:R-:W-:Y:S02]  /*33380*/  PRMT R7, RZ, 0x7610, R7 ;  /* 0x00007610ff077816 */ /* 0x000fe40000000007 */
[----:B----4-:R-:W-:Y:S01]  /*33390*/  ISETP.GT.U32.AND P5, PT, R15, R93, PT ;  /* 0x0000005d0f00720c */ /* 0x010fe20003fa4070 */
[----:B--2---:R-:W-:Y:S01]  /*333a0*/  IMAD R4, R16, UR5, RZ ;  /* 0x0000000510047c24 */ /* 0x004fe2000f8e02ff */
[----:B------:R-:W-:Y:S02]  /*333b0*/  PRMT R66, RZ, 0x7610, R66 ;  /* 0x00007610ff427816 */ /* 0x000fe40000000042 */
[----:B------:R-:W-:-:S02]  /*333c0*/  PRMT R73, RZ, 0x7610, R73 ;  /* 0x00007610ff497816 */ /* 0x000fc40000000049 */
[----:B------:R-:W-:Y:S01]  /*333d0*/  PRMT R72, RZ, 0x7610, R72 ;  /* 0x00007610ff487816 */ /* 0x000fe20000000048 */
[----:B-1----:R-:W1:Y:S08]  /*333e0*/  LDC R19, c[0x0][0x3a0] ;  /* 0x0000e800ff137b82 */ /* 0x002e700000000800 */
[----:B------:R-:W2:Y:S01]  /*333f0*/  LDC R18, c[0x0][0x3a0] ;  /* 0x0000e800ff127b82 */ /* 0x000ea20000000800 */
[----:B------:R3:W-:Y:S04]  /*33400*/  STL [R1+0x1f8], R6 ;  /* 0x0001f80601007387 */ /* 0x0007e80000100800 */
[----:B------:R4:W-:Y:S01]  /*33410*/  STL [R1+0x87c], R11 ;  /* 0x00087c0b01007387 */ /* 0x0009e20000100800 */
[----:B------:R-:W-:Y:S01]  /*33420*/  ISETP.GT.U32.AND P3, PT, R15, R0, PT ;  /* 0x000000000f00720c */ /* 0x000fe20003f64070 */
[----:B------:R-:W-:Y:S01]  /*33430*/  @!P5 IMAD.IADD R93, R93, 0x1, -R15 ;  /* 0x000000015d5dd824 */ /* 0x000fe200078e0a0f */
[----:B------:R-:W-:-:S02]  /*33440*/  PRMT R74, RZ, 0x7610, R74 ;  /* 0x00007610ff4a7816 */ /* 0x000fc4000000004a */
[----:B------:R-:W-:Y:S02]  /*33450*/  PRMT R63, RZ, 0x7610, R63 ;  /* 0x00007610ff3f7816 */ /* 0x000fe4000000003f */
[----:B------:R-:W-:Y:S02]  /*33460*/  PRMT R65, RZ, 0x7610, R65 ;  /* 0x00007610ff417816 */ /* 0x000fe40000000041 */
[----:B------:R-:W-:Y:S02]  /*33470*/  PRMT R71, RZ, 0x7610, R71 ;  /* 0x00007610ff477816 */ /* 0x000fe40000000047 */
[----:B------:R-:W-:Y:S02]  /*33480*/  PRMT R64, RZ, 0x7610, R64 ;  /* 0x00007610ff407816 */ /* 0x000fe40000000040 */
[----:B------:R-:W-:Y:S01]  /*33490*/  PRMT R68, RZ, 0x7610, R68 ;  /* 0x00007610ff447816 */ /* 0x000fe20000000044 */
[----:B---3--:R-:W3:Y:S08]  /*334a0*/  LDC R6, c[0x0][0x3a8] ;  /* 0x0000ea00ff067b82 */ /* 0x008ef00000000800 */
[----:B----4-:R-:W4:Y:S01]  /*334b0*/  LDC R11, c[0x0][0x3a0] ;  /* 0x0000e800ff0b7b82 */ /* 0x010f220000000800 */
[----:B------:R-:W-:-:S02]  /*334c0*/  PRMT R76, RZ, 0x7610, R76 ;  /* 0x00007610ff4c7816 */ /* 0x000fc4000000004c */
[----:B------:R-:W-:Y:S02]  /*334d0*/  PRMT R67, RZ, 0x7610, R67 ;  /* 0x00007610ff437816 */ /* 0x000fe40000000043 */
[----:B------:R-:W-:Y:S02]  /*334e0*/  PRMT R75, RZ, 0x7610, R75 ;  /* 0x00007610ff4b7816 */ /* 0x000fe4000000004b */
[----:B------:R-:W-:Y:S01]  /*334f0*/  PRMT R78, RZ, 0x7610, R78 ;  /* 0x00007610ff4e7816 */ /* 0x000fe2000000004e */
[----:B------:R0:W-:Y:S01]  /*33500*/  STL [R1+0x1f4], R8 ;  /* 0x0001f40801007387 */ /* 0x0001e20000100800 */
[----:B------:R-:W-:Y:S02]  /*33510*/  PRMT R70, RZ, 0x7610, R70 ;  /* 0x00007610ff467816 */ /* 0x000fe40000000046 */
[----:B------:R-:W-:Y:S01]  /*33520*/  PRMT R77, RZ, 0x7610, R77 ;  /* 0x00007610ff4d7816 */ /* 0x000fe2000000004d */
[----:B------:R-:W1:Y:S01]  /*33530*/  LDCU UR5, c[0x0][0x3a8] ;  /* 0x00007500ff0577ac */ /* 0x000e620008000800 */
[----:B0-----:R-:W-:-:S04]  /*33540*/  IADD3 R8, P4, PT, R3, R13, RZ ;  /* 0x0000000d03087210 */ /* 0x001fc80007f9e0ff */
[----:B------:R-:W-:-:S05]  /*33550*/  LEA.HI.X.SX32 R9, R3, R12, 0x1, P4 ;  /* 0x0000000c03097211 */ /* 0x000fca00020f0eff */
[----:B------:R0:W2:Y:S01]  /*33560*/  @P0 LDG.E.U8 R7, desc[UR20][R8.64] ;  /* 0x0000001408070981 */ /* 0x0000a2000c1e1100 */
[----:B------:R-:W-:-:S03]  /*33570*/  ISETP.GE.U32.AND P4, PT, R5, 0x7fffff80, PT ;  /* 0x7fffff800500780c */ /* 0x000fc60003f86070 */
[----:B------:R0:W-:Y:S01]  /*33580*/  STL [R1+0x888], R8 ;  /* 0x0008880801007387 */ /* 0x0001e20000100800 */
[----:B------:R-:W-:-:S03]  /*33590*/  IADD3 R3, P6, PT, R4, UR16, RZ ;  /* 0x0000001004037c10 */ /* 0x000fc6000ffde0ff */
[----:B------:R0:W-:Y:S04]  /*335a0*/  STL [R1+0x884], R9 ;  /* 0x0008840901007387 */ /* 0x0001e80000100800 */
[----:B------:R-:W4:Y:S01]  /*335b0*/  LDL R16, [R1+0x2410] ;  /* 0x0024100001107983 */ /* 0x000f220000100800 */
[----:B------:R-:W-:Y:S01]  /*335c0*/  LEA.HI.X.SX32 R4, R4, UR17, 0x1, P6 ;  /* 0x0000001104047c11 */ /* 0x000fe2000b0f0eff */
[----:B------:R-:W-:Y:S01]  /*335d0*/  VIADD R5, R10, 0xffffffbf ;  /* 0xffffffbf0a057836 */ /* 0x000fe20000000000 */
[----:B------:R-:W-:Y:S01]  /*335e0*/  ISETP.GE.AND P5, PT, R2, RZ, PT ;  /* 0x000000ff0200720c */ /* 0x000fe20003fa6270 */
[----:B------:R-:W-:Y:S02]  /*335f0*/  @!P3 IMAD.IADD R0, R0, 0x1, -R15 ;  /* 0x000000010000b824 */ /* 0x000fe400078e0a0f */
[----:B0-----:R-:W-:-:S02]  /*33600*/  @!P4 IMAD.MOV.U32 R8, RZ, RZ, R3 ;  /* 0x000000ffff08c224 */ /* 0x001fc400078e0003 */
[----:B------:R-:W-:Y:S01]  /*33610*/  @!P4 IMAD.MOV.U32 R9, RZ, RZ, R4 ;  /* 0x000000ffff09c224 */ /* 0x000fe200078e0004 */
[----:B------:R-:W-:Y:S01]  /*33620*/  ISETP.GE.U32.AND P6, PT, R5, 0x7fffff40, PT ;  /* 0x7fffff400500780c */ /* 0x000fe20003fc6070 */
[----:B------:R-:W-:-:S03]  /*33630*/  IMAD.MOV.U32 R5, RZ, RZ, R0 ;  /* 0x000000ffff057224 */ /* 0x000fc600078e0000 */
[----:B------:R0:W4:Y:S01]  /*33640*/  @!P4 LDG.E.U8 R66, desc[UR20][R8.64] ;  /* 0x000000140842c981 */ /* 0x000122000c1e1100 */
[----:B---3--:R-:W-:Y:S02]  /*33650*/  IMAD R10, R6, 0x48, RZ ;  /* 0x00000048060a7824 */ /* 0x008fe400078e02ff */
[----:B------:R-:W-:-:S03]  /*33660*/  @!P5 IMAD.MOV R5, RZ, RZ, -R5 ;  /* 0x000000ffff05d224 */ /* 0x000fc600078e0a05 */
[----:B------:R-:W-:Y:S01]  /*33670*/  IADD3 R0, P5, PT, R10, R3, RZ ;  /* 0x000000030a007210 */ /* 0x000fe20007fbe0ff */
[----:B--2---:R2:W-:Y:S02]  /*33680*/  STL [R1+0x1f0], R7 ;  /* 0x0001f00701007387 */ /* 0x0045e40000100800 */
[----:B--2---:R-:W-:Y:S01]  /*33690*/  VIADD R7, R17, 0xffffffb7 ;  /* 0xffffffb711077836 */ /* 0x004fe20000000000 */
[----:B------:R-:W-:Y:S01]  /*336a0*/  SEL R5, R14, R5, !P1 ;  /* 0x000000050e057207 */ /* 0x000fe20004800000 */
[----:B------:R-:W2:Y:S03]  /*336b0*/  LDC R17, c[0x0][0x3a0] ;  /* 0x0000e800ff117b82 */ /* 0x000ea60000000800 */
[----:B------:R-:W-:Y:S01]  /*336c0*/  ISETP.GE.U32.AND P3, PT, R7, 0x7fffff38, PT ;  /* 0x7fffff380700780c */ /* 0x000fe20003f66070 */
[----:B------:R-:W-:-:S05]  /*336d0*/  IMAD.SHL.U32 R7, R6, 0x40, RZ ;  /* 0x0000004006077824 */ /* 0x000fca00078e00ff */
[----:B------:R-:W-:-:S04]  /*336e0*/  IADD3 R2, P4, PT, R7, R3, RZ ;  /* 0x0000000307027210 */ /* 0x000fc80007f9e0ff */
[-C--:B0-----:R-:W-:Y:S01]  /*336f0*/  LEA.HI.X.SX32 R8, R7, R4.reuse, 0x1, P4 ;  /* 0x0000000407087211 */ /* 0x081fe200020f0eff */
[----:B------:R-:W-:Y:S04]  /*33700*/  STL [R1+0xcd0], R2 ;  /* 0x000cd00201007387 */ /* 0x000fe80000100800 */
[----:B------:R0:W-:Y:S01]  /*33710*/  STL [R1+0xccc], R8 ;  /* 0x000ccc0801007387 */ /* 0x0001e20000100800 */
[----:B------:R-:W-:Y:S02]  /*33720*/  @!P6 IMAD.MOV.U32 R9, RZ, RZ, R8 ;  /* 0x000000ffff09e224 */ /* 0x000fe400078e0008 */
[----:B0-----:R-:W-:Y:S01]  /*33730*/  @!P6 IMAD.MOV.U32 R8, RZ, RZ, R2 ;  /* 0x000000ffff08e224 */ /* 0x001fe200078e0002 */
[----:B------:R-:W-:-:S04]  /*33740*/  LEA.HI.X.SX32 R2, R10, R4, 0x1, P5 ;  /* 0x000000040a027211 */ /* 0x000fc800028f0eff */
[----:B------:R0:W3:Y:S02]  /*33750*/  @!P6 LDG.E.U8 R73, desc[UR20][R8.64] ;  /* 0x000000140849e981 */ /* 0x0000e4000c1e1100 */
[----:B0-----:R-:W-:Y:S02]  /*33760*/  @!P3 IMAD.MOV.U32 R8, RZ, RZ, R0 ;  /* 0x000000ffff08b224 */ /* 0x001fe400078e0000 */
[----:B------:R-:W-:-:S05]  /*33770*/  @!P3 IMAD.MOV.U32 R9, RZ, RZ, R2 ;  /* 0x000000ffff09b224 */ /* 0x000fca00078e0002 */
[----:B------:R0:W3:Y:S01]  /*33780*/  @!P3 LDG.E.U8 R72, desc[UR20][R8.64] ;  /* 0x000000140848b981 */ /* 0x0000e2000c1e1100 */
[----:B------:R-:W-:Y:S01]  /*33790*/  ISETP.GT.U32.AND P4, PT, R15, R93, PT ;  /* 0x0000005d0f00720c */ /* 0x000fe20003f84070 */
[----:B----4-:R-:W-:Y:S01]  /*337a0*/  VIADD R7, R11, 0xffffffaf ;  /* 0xffffffaf0b077836 */ /* 0x010fe20000000000 */
[----:B------:R-:W-:-:S04]  /*337b0*/  ISETP.GE.AND P5, PT, R16, RZ, PT ;  /* 0x000000ff1000720c */ /* 0x000fc80003fa6270 */
[----:B------:R-:W-:Y:S01]  /*337c0*/  ISETP.GE.U32.AND P6, PT, R7, 0x7fffff30, PT ;  /* 0x7fffff300700780c */ /* 0x000fe20003fc6070 */
[----:B------:R-:W-:Y:S02]  /*337d0*/  IMAD R7, R5, UR6, RZ ;  /* 0x0000000605077c24 */ /* 0x000fe4000f8e02ff */
[----:B0-----:R-:W-:-:S04]  /*337e0*/  IMAD.SHL.U32 R8, R6, 0x8, RZ ;  /* 0x0000000806087824 */ /* 0x001fc800078e00ff */
[----:B------:R-:W-:Y:S02]  /*337f0*/  @!P4 IMAD.IADD R93, R93, 0x1, -R15 ;  /* 0x000000015d5dc824 */ /* 0x000fe400078e0a0f */
[----:B------:R-:W-:Y:S02]  /*33800*/  IMAD.SHL.U32 R9, R6, 0x10, RZ ;  /* 0x0000001006097824 */ /* 0x000fe400078e00ff */
[----:B------:R-:W-:Y:S01]  /*33810*/  IMAD.MOV.U32 R5, RZ, RZ, R93 ;  /* 0x000000ffff057224 */ /* 0x000fe200078e005d */
[----:B------:R-:W-:Y:S02]  /*33820*/  IADD3 R93, P3, PT, R7, R13, RZ ;  /* 0x0000000d075d7210 */ /* 0x000fe40007f7e0ff */
[----:B------:R-:W-:Y:S01]  /*33830*/  IADD3 R20, P4, PT, R8, R3, RZ ;  /* 0x0000000308147210 */ /* 0x000fe20007f9e0ff */
[----:B------:R-:W-:-:S03]  /*33840*/  @!P5 IMAD.MOV R5, RZ, RZ, -R5 ;  /* 0x000000ffff05d224 */ /* 0x000fc600078e0a05 */
[----:B------:R-:W-:Y:S01]  /*33850*/  LEA.HI.X.SX32 R8, R8, R4, 0x1, P4 ;  /* 0x0000000408087211 */ /* 0x000fe200020f0eff */
[----:B------:R-:W-:Y:S01]  /*33860*/  IMAD R10, R6, 0x50, RZ ;  /* 0x00000050060a7824 */ /* 0x000fe200078e02ff */
[----:B------:R-:W-:Y:S01]  /*33870*/  PRMT R6, RZ, 0x7610, R6 ;  /* 0x00007610ff067816 */ /* 0x000fe20000000006 */
[----:B--2---:R-:W-:Y:S01]  /*33880*/  VIADD R11, R17, 0xfffffff7 ;  /* 0xfffffff7110b7836 */ /* 0x004fe20000000000 */
[----:B---3--:R-:W-:Y:S04]  /*33890*/  STL [R1+0x262c], R73 ;  /* 0x00262c4901007387 */ /* 0x008fe80000100800 */
[----:B------:R-:W-:Y:S04]  /*338a0*/  STL [R1+0xd10], R0 ;  /* 0x000d100001007387 */ /* 0x000fe80000100800 */
[----:B------:R0:W-:Y:S02]  /*338b0*/  STL [R1+0xd0c], R2 ;  /* 0x000d0c0201007387 */ /* 0x0001e40000100800 */
[----:B0-----:R-:W-:Y:S01]  /*338c0*/  LEA.HI.X.SX32 R2, R7, R12, 0x1, P3 ;  /* 0x0000000c07027211 */ /* 0x001fe200018f0eff */
[----:B-1----:R-:W-:Y:S01]  /*338d0*/  VIADD R7, R19, 0xffffffef ;  /* 0xffffffef13077836 */ /* 0x002fe20000000000 */
[----:B------:R-:W-:-:S02]  /*338e0*/  IADD3 R0, P3, PT, R9, R3, RZ ;  /* 0x0000000309007210 */ /* 0x000fc40007f7e0ff */
[----:B------:R-:W-:Y:S01]  /*338f0*/  ISETP.GE.U32.AND P4, PT, R11, 0x7fffff78, PT ;  /* 0x7fffff780b00780c */ /* 0x000fe20003f86070 */
[----:B------:R-:W-:Y:S04]  /*33900*/  STL [R1+0x2630], R72 ;  /* 0x0026304801007387 */ /* 0x000fe80000100800 */
[----:B------:R-:W-:Y:S04]  /*33910*/  STL [R1+0x890], R93 ;  /* 0x0008905d01007387 */ /* 0x000fe80000100800 */
[----:B------:R-:W-:Y:S04]  /*33920*/  STL [R1+0xb10], R20 ;  /* 0x000b101401007387 */ /* 0x000fe80000100800 */
[----:B------:R-:W-:Y:S01]  /*33930*/  STL [R1+0x88c], R2 ;  /* 0x00088c0201007387 */ /* 0x000fe20000100800 */
[----:B------:R-:W-:-:S03]  /*33940*/  ISETP.GE.U32.AND P5, PT, R7, 0x7fffff70, PT ;  /* 0x7fffff700700780c */ /* 0x000fc60003fa6070 */
[----:B------:R-:W-:Y:S01]  /*33950*/  STL [R1+0xb50], R0 ;  /* 0x000b500001007387 */ /* 0x000fe20000100800 */
[----:B------:R-:W-:Y:S01]  /*33960*/  VIADD R7, R18, 0xffffffa7 ;  /* 0xffffffa712077836 */ /* 0x000fe20000000000 */
[----:B------:R-:W-:Y:S02]  /*33970*/  LEA.HI.X.SX32 R16, R9, R4, 0x1, P3 ;  /* 0x0000000409107211 */ /* 0x000fe400018f0eff */
[----:B------:R0:W-:Y:S01]  /*33980*/  STL [R1+0xb0c], R8 ;  /* 0x000b0c0801007387 */ /* 0x0001e20000100800 */
[----:B------:R-:W-:Y:S02]  /*33990*/  IMAD.MOV.U32 R18, RZ, RZ, R8 ;  /* 0x000000ffff127224 */ /* 0x000fe400078e0008 */
[----:B------:R-:W-:Y:S01]  /*339a0*/  @P0 IMAD.MOV.U32 R9, RZ, RZ, R2 ;  /* 0x000000ffff090224 */ /* 0x000fe200078e0002 */
[----:B------:R-:W1:Y:S08]  /*339b0*/  LDC R11, c[0x0][0x3a0] ;  /* 0x0000e800ff0b7b82 */ /* 0x000e700000000800 */
[----:B------:R-:W2:Y:S01]  /*339c0*/  LDC R19, c[0x0][0x3a0] ;  /* 0x0000e800ff137b82 */ /* 0x000ea20000000800 */
[----:B0-----:R-:W-:-:S05]  /*339d0*/  @P0 IMAD.MOV.U32 R8, RZ, RZ, R93 ;  /* 0x000000ffff080224 */ /* 0x001fca00078e005d */
[----:B------:R0:W3:Y:S01]  /*339e0*/  @P0 LDG.E.U8 R6, desc[UR20][R8.64] ;  /* 0x0000001408060981 */ /* 0x0000e2000c1e1100 */
[----:B------:R-:W-:-:S04]  /*339f0*/  IADD3 R17, P3, PT, R10, R3, RZ ;  /* 0x000000030a117210 */ /* 0x000fc80007f7e0ff */
[----:B------:R-:W-:Y:S01]  /*33a00*/  LEA.HI.X.SX32 R10, R10, R4, 0x1, P3 ;  /* 0x000000040a0a7211 */ /* 0x000fe200018f0eff */
[----:B0-----:R-:W-:-:S04]  /*33a10*/  @!P6 IMAD.MOV.U32 R8, RZ, RZ, R17 ;  /* 0x000000ffff08e224 */ /* 0x001fc800078e0011 */
[----:B------:R-:W-:-:S05]  /*33a20*/  @!P6 IMAD.MOV.U32 R9, RZ, RZ, R10 ;  /* 0x000000ffff09e224 */ /* 0x000fca00078e000a */
[----:B------:R0:W4:Y:S04]  /*33a30*/  @!P6 LDG.E.U8 R74, desc[UR20][R8.64] ;  /* 0x00000014084ae981 */ /* 0x000128000c1e1100 */
[----:B------:R-:W-:Y:S04]  /*33a40*/  STL [R1+0xb4c], R16 ;  /* 0x000b4c1001007387 */ /* 0x000fe80000100800 */
[----:B------:R1:W-:Y:S04]  /*33a50*/  STL [R1+0xd50], R17 ;  /* 0x000d501101007387 */ /* 0x0003e80000100800 */
[----:B------:R-:W4:Y:S04]  /*33a60*/  LDL.LU R2, [R1+0x2654] ;  /* 0x0026540001027983 */ /* 0x000f280000300800 */
[----:B------:R-:W4:Y:S01]  /*33a70*/  LDL.LU R93, [R1+0x2650] ;  /* 0x00265000015d7983 */ /* 0x000f220000300800 */
[----:B0-----:R-:W-:-:S02]  /*33a80*/  @!P4 IMAD.MOV.U32 R8, RZ, RZ, R20 ;  /* 0x000000ffff08c224 */ /* 0x001fc400078e0014 */
[----:B------:R-:W-:Y:S01]  /*33a90*/  @!P4 IMAD.MOV.U32 R9, RZ, RZ, R18 ;  /* 0x000000ffff09c224 */ /* 0x000fe200078e0012 */
[----:B-1----:R-:W0:Y:S01]  /*33aa0*/  LDC R17, c[0x0][0x3a0] ;  /* 0x0000e800ff117b82 */ /* 0x002e220000000800 */
[----:B------:R-:W-:-:S03]  /*33ab0*/  SEL R5, R14, R5, !P1 ;  /* 0x000000050e057207 */ /* 0x000fc60004800000 */
[----:B------:R1:W4:Y:S02]  /*33ac0*/  @!P4 LDG.E.U8 R63, desc[UR20][R8.64] ;  /* 0x00000014083fc981 */ /* 0x000324000c1e1100 */
[----:B------:R-:W-:Y:S02]  /*33ad0*/  IMAD R5, R5, UR6, RZ ;  /* 0x0000000605057c24 */ /* 0x000fe4000f8e02ff */
[----:B-1----:R-:W-:Y:S02]  /*33ae0*/  @!P5 IMAD.MOV.U32 R8, RZ, RZ, R0 ;  /* 0x000000ffff08d224 */ /* 0x002fe400078e0000 */
[----:B------:R-:W-:-:S05]  /*33af0*/  @!P5 IMAD.MOV.U32 R9, RZ, RZ, R16 ;  /* 0x000000ffff09d224 */ /* 0x000fca00078e0010 */
[----:B------:R1:W4:Y:S01]  /*33b00*/  @!P5 LDG.E.U8 R65, desc[UR20][R8.64] ;  /* 0x000000140841d981 */ /* 0x000322000c1e1100 */
[----:B------:R-:W-:Y:S01]  /*33b10*/  ISETP.GE.U32.AND P3, PT, R7, 0x7fffff28, PT ;  /* 0x7fffff280700780c */ /* 0x000fe20003f66070 */
[----:B-1----:R-:W-:Y:S01]  /*33b20*/  VIADD R8, R11, 0xffffffe7 ;  /* 0xffffffe70b087836 */ /* 0x002fe20000000000 */
[----:B------:R-:W-:Y:S01]  /*33b30*/  IADD3 R9, P4, PT, R5, R13, RZ ;  /* 0x0000000d05097210 */ /* 0x000fe20007f9e0ff */
[----:B------:R-:W1:Y:S03]  /*33b40*/  LDC R11, c[0x0][0x3a0] ;  /* 0x0000e800ff0b7b82 */ /* 0x000e660000000800 */
[----:B------:R-:W-:Y:S01]  /*33b50*/  ISETP.GE.U32.AND P5, PT, R8, 0x7fffff68, PT ;  /* 0x7fffff680800780c */ /* 0x000fe20003fa6070 */
[----:B--2---:R-:W-:Y:S01]  /*33b60*/  VIADD R8, R19, 0xffffffdf ;  /* 0xffffffdf13087836 */ /* 0x004fe20000000000 */
[----:B------:R-:W-:-:S03]  /*33b70*/  LEA.HI.X.SX32 R0, R5, R12, 0x1, P4 ;  /* 0x0000000c05007211 */ /* 0x000fc600020f0eff */
[----:B------:R-:W2:Y:S01]  /*33b80*/  LDC R19, c[0x0][0x3a0] ;  /* 0x0000e800ff137b82 */ /* 0x000ea20000000800 */
[----:B---3--:R3:W-:Y:S07]  /*33b90*/  STL [R1+0x1ec], R6 ;  /* 0x0001ec0601007387 */ /* 0x0087ee0000100800 */
[----:B---3--:R-:W3:Y:S01]  /*33ba0*/  LDC R6, c[0x0][0x3a8] ;  /* 0x0000ea00ff067b82 */ /* 0x008ee20000000800 */
[----:B------:R3:W-:Y:S04]  /*33bb0*/  STL [R1+0xd4c], R10 ;  /* 0x000d4c0a01007387 */ /* 0x0007e80000100800 */
[----:B----4-:R4:W-:Y:S01]  /*33bc0*/  STL [R1+0x2628], R74 ;  /* 0x0026284a01007387 */ /* 0x0109e20000100800 */
[----:B---3--:R-:W-:-:S02]  /*33bd0*/  IMAD R10, R6, 0x18, RZ ;  /* 0x00000018060a7824 */ /* 0x008fc400078e02ff */
[----:B------:R-:W-:-:S03]  /*33be0*/  IMAD.SHL.U32 R7, R6, 0x20, RZ ;  /* 0x0000002006077824 */ /* 0x000fc600078e00ff */
[CC--:B----4-:R-:W-:Y:S02]  /*33bf0*/  IADD3 R74, P6, PT, R10.reuse, R3.reuse, RZ ;  /* 0x000000030a4a7210 */ /* 0x0d0fe40007fde0ff */
[C---:B------:R-:W-:Y:S02]  /*33c00*/  IADD3 R16, P4, PT, R7.reuse, R3, RZ ;  /* 0x0000000307107210 */ /* 0x040fe40007f9e0ff */
[-C--:B------:R-:W-:Y:S02]  /*33c10*/  LEA.HI.X.SX32 R18, R10, R4.reuse, 0x1, P6 ;  /* 0x000000040a127211 */ /* 0x080fe400030f0eff */
[----:B------:R-:W-:Y:S02]  /*33c20*/  ISETP.GE.U32.AND P6, PT, R8, 0x7fffff60, PT ;  /* 0x7fffff600800780c */ /* 0x000fe40003fc6070 */
[----:B------:R-:W-:Y:S01]  /*33c30*/  LEA.HI.X.SX32 R20, R7, R4, 0x1, P4 ;  /* 0x0000000407147211 */ /* 0x000fe200020f0eff */
[----:B------:R-:W-:Y:S01]  /*33c40*/  IMAD R5, R6, 0x58, RZ ;  /* 0x0000005806057824 */ /* 0x000fe200078e02ff */
[----:B------:R3:W-:Y:S01]  /*33c50*/  STL [R1+0x898], R9 ;  /* 0x0008980901007387 */ /* 0x0007e20000100800 */
[----:B------:R-:W-:-:S02]  /*33c60*/  IMAD.MOV.U32 R8, RZ, RZ, R18 ;  /* 0x000000ffff087224 */ /* 0x000fc400078e0012 */
[----:B0-----:R-:W-:Y:S01]  /*33c70*/  VIADD R7, R17, 0xffffff9f ;  /* 0xffffff9f11077836 */ /* 0x001fe20000000000 */
[----:B------:R-:W-:Y:S01]  /*33c80*/  PRMT R6, RZ, 0x7610, R6 ;  /* 0x00007610ff067816 */ /* 0x000fe20000000006 */
[----:B------:R-:W0:Y:S01]  /*33c90*/  LDC R10, c[0x0][0x3a8] ;  /* 0x0000ea00ff0a7b82 */ /* 0x000e220000000800 */
[----:B------:R-:W-:Y:S02]  /*33ca0*/  IMAD.MOV.U32 R17, RZ, RZ, R8 ;  /* 0x000000ffff117224 */ /* 0x000fe400078e0008 */
[----:B------:R-:W-:Y:S02]  /*33cb0*/  @P0 IMAD.MOV.U32 R8, RZ, RZ, R9 ;  /* 0x000000ffff080224 */ /* 0x000fe400078e0009 */
[----:B---3--:R-:W-:-:S05]  /*33cc0*/  @P0 IMAD.MOV.U32 R9, RZ, RZ, R0 ;  /* 0x000000ffff090224 */ /* 0x008fca00078e0000 */
[----:B------:R3:W4:Y:S04]  /*33cd0*/  @P0 LDG.E.U8 R6, desc[UR20][R8.64] ;  /* 0x0000001408060981 */ /* 0x000728000c1e1100 */
[----:B------:R-:W-:Y:S04]  /*33ce0*/  STL [R1+0xb90], R74 ;  /* 0x000b904a01007387 */ /* 0x000fe80000100800 */
[----:B------:R-:W-:Y:S04]  /*33cf0*/  STL [R1+0x894], R0 ;  /* 0x0008940001007387 */ /* 0x000fe80000100800 */
[----:B------:R1:W-:Y:S04]  /*33d00*/  STL [R1+0xb8c], R18 ;  /* 0x000b8c1201007387 */ /* 0x0003e80000100800 */
[----:B------:R-:W-:Y:S04]  /*33d10*/  STL [R1+0xbd0], R16 ;  /* 0x000bd01001007387 */ /* 0x000fe80000100800 */
[----:B------:R-:W-:Y:S01]  /*33d20*/  STL [R1+0xbcc], R20 ;  /* 0x000bcc1401007387 */ /* 0x000fe20000100800 */
[----:B-1----:R-:W-:-:S04]  /*33d30*/  IADD3 R18, P4, PT, R5, R3, RZ ;  /* 0x0000000305127210 */ /* 0x002fc80007f9e0ff */
[----:B------:R-:W-:Y:S01]  /*33d40*/  LEA.HI.X.SX32 R5, R5, R4, 0x1, P4 ;  /* 0x0000000405057211 */ /* 0x000fe200020f0eff */
[----:B------:R1:W-:Y:S01]  /*33d50*/  STL [R1+0xd90], R18 ;  /* 0x000d901201007387 */ /* 0x0003e20000100800 */
[----:B---3--:R-:W-:-:S03]  /*33d60*/  @!P3 IMAD.MOV.U32 R8, RZ, RZ, R18 ;  /* 0x000000ffff08b224 */ /* 0x008fc600078e0012 */
[----:B------:R-:W3:Y:S01]  /*33d70*/  LDL.LU R0, [R1+0x264c] ;  /* 0x00264c0001007983 */ /* 0x000ee20000300800 */
[----:B------:R-:W-:-:S05]  /*33d80*/  @!P3 IMAD.MOV.U32 R9, RZ, RZ, R5 ;  /* 0x000000ffff09b224 */ /* 0x000fca00078e0005 */
[----:B------:R0:W3:Y:S01]  /*33d90*/  @!P3 LDG.E.U8 R71, desc[UR20][R8.64] ;  /* 0x000000140847b981 */ /* 0x0000e2000c1e1100 */
[----:B-1----:R-:W1:Y:S01]  /*33da0*/  LDC R18, c[0x0][0x3a0] ;  /* 0x0000e800ff127b82 */ /* 0x002e620000000800 */
[----:B0-----:R-:W-:Y:S02]  /*33db0*/  @!P5 IMAD.MOV.U32 R8, RZ, RZ, R74 ;  /* 0x000000ffff08d224 */ /* 0x001fe400078e004a */
[----:B------:R-:W-:Y:S01]  /*33dc0*/  @!P5 IMAD.MOV.U32 R9, RZ, RZ, R17 ;  /* 0x000000ffff09d224 */ /* 0x000fe200078e0011 */
[----:B------:R-:W-:-:S04]  /*33dd0*/  ISETP.GE.U32.AND P4, PT, R7, 0x7fffff20, PT ;  /* 0x7fffff200700780c */ /* 0x000fc80003f86070 */
[----:B------:R-:W0:Y:S01]  /*33de0*/  LDC R17, c[0x0][0x3a0] ;  /* 0x0000e800ff117b82 */ /* 0x000e220000000800 */
[----:B------:R2:W3:Y:S02]  /*33df0*/  @!P5 LDG.E.U8 R64, desc[UR20][R8.64] ;  /* 0x000000140840d981 */ /* 0x0004e4000c1e1100 */
[----:B--2---:R-:W-:Y:S02]  /*33e00*/  @!P6 IMAD.MOV.U32 R8, RZ, RZ, R16 ;  /* 0x000000ffff08e224 */ /* 0x004fe400078e0010 */
[----:B------:R-:W-:-:S05]  /*33e10*/  @!P6 IMAD.MOV.U32 R9, RZ, RZ, R20 ;  /* 0x000000ffff09e224 */ /* 0x000fca00078e0014 */
[----:B------:R2:W3:Y:S02]  /*33e20*/  @!P6 LDG.E.U8 R68, desc[UR20][R8.64] ;  /* 0x000000140844e981 */ /* 0x0004e4000c1e1100 */
[----:B--2---:R-:W-:Y:S02]  /*33e30*/  VIADD R8, R11, 0xffffff8f ;  /* 0xffffff8f0b087836 */ /* 0x004fe40000000000 */
[----:B------:R-:W-:Y:S02]  /*33e40*/  VIADD R9, R19, 0xffffff97 ;  /* 0xffffff9713097836 */ /* 0x000fe40000000000 */
[----:B------:R-:W2:Y:S01]  /*33e50*/  LDC R19, c[0x0][0x3a8] ;  /* 0x0000ea00ff137b82 */ /* 0x000ea20000000800 */
[----:B----4-:R4:W-:Y:S07]  /*33e60*/  STL [R1+0x1e4], R6 ;  /* 0x0001e40601007387 */ /* 0x0109ee0000100800 */
[----:B----4-:R-:W4:Y:S01]  /*33e70*/  LDC R6, c[0x0][0x3a8] ;  /* 0x0000ea00ff067b82 */ /* 0x010f220000000800 */
[----:B------:R1:W-:Y:S02]  /*33e80*/  STL [R1+0xd8c], R5 ;  /* 0x000d8c0501007387 */ /* 0x0003e40000100800 */
[----:B-1----:R-:W-:-:S05]  /*33e90*/  VIADD R5, R18, 0xffffffd7 ;  /* 0xffffffd712057836 */ /* 0x002fca0000000000 */
[----:B------:R-:W1:Y:S01]  /*33ea0*/  LDC R18, c[0x0][0x3a0] ;  /* 0x0000e800ff127b82 */ /* 0x000e620000000800 */
[----:B------:R-:W-:Y:S01]  /*33eb0*/  ISETP.GE.U32.AND P5, PT, R5, 0x7fffff58, PT ;  /* 0x7fffff580500780c */ /* 0x000fe20003fa6070 */
[----:B------:R-:W-:-:S06]  /*33ec0*/  IMAD R5, R10, 0x60, RZ ;  /* 0x000000600a057824 */ /* 0x000fcc00078e02ff */
[----:B------:R-:W0:Y:S01]  /*33ed0*/  LDC R10, c[0x0][0x3a8] ;  /* 0x0000ea00ff0a7b82 */ /* 0x000e220000000800 */
[----:B----4-:R-:W-:Y:S01]  /*33ee0*/  IMAD R7, R6, 0x28, RZ ;  /* 0x0000002806077824 */ /* 0x010fe200078e02ff */
[----:B------:R-:W-:-:S04]  /*33ef0*/  IADD3 R20, P6, PT, R5, R3, RZ ;  /* 0x0000000305147210 */ /* 0x000fc80007fde0ff */
[----:B------:R-:W-:Y:S02]  /*33f00*/  IADD3 R74, P3, PT, R7, R3, RZ ;  /* 0x00000003074a7210 */ /* 0x000fe40007f7e0ff */
[-C--:B------:R-:W-:Y:S02]  /*33f10*/  LEA.HI.X.SX32 R5, R5, R4.reuse, 0x1, P6 ;  /* 0x0000000405057211 */ /* 0x080fe400030f0eff */
[----:B------:R-:W-:Y:S02]  /*33f20*/  ISETP.GE.U32.AND P6, PT, R9, 0x7fffff18, PT ;  /* 0x7fffff180900780c */ /* 0x000fe40003fc6070 */
[----:B------:R-:W-:Y:S02]  /*33f30*/  LEA.HI.X.SX32 R7, R7, R4, 0x1, P3 ;  /* 0x0000000407077211 */ /* 0x000fe400018f0eff */
[----:B------:R-:W-:Y:S01]  /*33f40*/  ISETP.GE.U32.AND P3, PT, R8, 0x7fffff10, PT ;  /* 0x7fffff100800780c */ /* 0x000fe20003f66070 */
[----:B------:R-:W-:Y:S02]  /*33f50*/  @!P4 IMAD.MOV.U32 R8, RZ, RZ, R20 ;  /* 0x000000ffff08c224 */ /* 0x000fe400078e0014 */
[----:B------:R-:W-:-:S05]  /*33f60*/  @!P4 IMAD.MOV.U32 R9, RZ, RZ, R5 ;  /* 0x000000ffff09c224 */ /* 0x000fca00078e0005 */
[----:B------:R4:W2:Y:S02]  /*33f70*/  @!P4 LDG.E.U8 R76, desc[UR20][R8.64] ;  /* 0x00000014084cc981 */ /* 0x0008a4000c1e1100 */
[----:B----4-:R-:W-:Y:S02]  /*33f80*/  @!P5 IMAD.MOV.U32 R8, RZ, RZ, R74 ;  /* 0x000000ffff08d224 */ /* 0x010fe400078e004a */
[----:B------:R-:W-:-:S05]  /*33f90*/  @!P5 IMAD.MOV.U32 R9, RZ, RZ, R7 ;  /* 0x000000ffff09d224 */ /* 0x000fca00078e0007 */
[----:B------:R4:W2:Y:S04]  /*33fa0*/  @!P5 LDG.E.U8 R67, desc[UR20][R8.64] ;  /* 0x000000140843d981 */ /* 0x0008a8000c1e1100 */
[----:B---3--:R-:W-:Y:S04]  /*33fb0*/  STL.64 [R1+0x2638], R64 ;  /* 0x0026384001007387 */ /* 0x008fe80000100a00 */
[----:B------:R-:W3:Y:S04]  /*33fc0*/  LDL.LU R16, [R1+0x56c] ;  /* 0x00056c0001107983 */ /* 0x000ee80000300800 */
[----:B------:R0:W-:Y:S02]  /*33fd0*/  STL [R1+0xdd0], R20 ;  /* 0x000dd01401007387 */ /* 0x0001e40000100800 */
[----:B0-----:R-:W0:Y:S02]  /*33fe0*/  LDC R20, c[0x0][0x3a8] ;  /* 0x0000ea00ff147b82 */ /* 0x001e240000000800 */
[----:B------:R-:W-:Y:S04]  /*33ff0*/  STL [R1+0xc10], R74 ;  /* 0x000c104a01007387 */ /* 0x000fe80000100800 */
[----:B------:R-:W-:Y:S04]  /*34000*/  STL [R1+0xdcc], R5 ;  /* 0x000dcc0501007387 */ /* 0x000fe80000100800 */
[----:B------:R1:W-:Y:S01]  /*34010*/  STL [R1+0xc0c], R7 ;  /* 0x000c0c0701007387 */ /* 0x0003e20000100800 */
[----:B------:R-:W-:-:S02]  /*34020*/  IMAD R10, R10, 0x70, RZ ;  /* 0x000000700a0a7824 */ /* 0x000fc400078e02ff */
[----:B----4-:R-:W-:Y:S02]  /*34030*/  VIADD R8, R17, 0xffffffcf ;  /* 0xffffffcf11087836 */ /* 0x010fe40000000000 */
[----:B------:R-:W4:Y:S01]  /*34040*/  LDC R17, c[0x0][0x3a0] ;  /* 0x0000e800ff117b82 */ /* 0x000f220000000800 */
[----:B-1----:R-:W-:-:S05]  /*34050*/  IMAD R7, R6, 0x30, RZ ;  /* 0x0000003006077824 */ /* 0x002fca00078e02ff */
[-C--:B------:R-:W-:Y:S01]  /*34060*/  IADD3 R74, P4, PT, R7, R3.reuse, RZ ;  /* 0x00000003074a7210 */ /* 0x080fe20007f9e0ff */
[----:B0-----:R-:W-:Y:S02]  /*34070*/  IMAD R5, R20, 0x68, RZ ;  /* 0x0000006814057824 */ /* 0x001fe400078e02ff */
[----:B------:R-:W0:Y:S03]  /*34080*/  LDC R20, c[0x0][0x3a0] ;  /* 0x0000e800ff147b82 */ /* 0x000e260000000800 */
[-C--:B------:R-:W-:Y:S02]  /*34090*/  IADD3 R11, P5, PT, R5, R3.reuse, RZ ;  /* 0x00000003050b7210 */ /* 0x080fe40007fbe0ff */
[-C--:B------:R-:W-:Y:S02]  /*340a0*/  LEA.HI.X.SX32 R7, R7, R4.reuse, 0x1, P4 ;  /* 0x0000000407077211 */ /* 0x080fe400020f0eff */
[----:B------:R-:W-:Y:S01]  /*340b0*/  LEA.HI.X.SX32 R9, R5, R4, 0x1, P5 ;  /* 0x0000000405097211 */ /* 0x000fe200028f0eff */
[----:B------:R-:W-:Y:S01]  /*340c0*/  VIADD R5, R18, 0xffffff87 ;  /* 0xffffff8712057836 */ /* 0x000fe20000000000 */
[----:B------:R-:W-:-:S02]  /*340d0*/  IADD3 R18, P5, PT, R10, R3, RZ ;  /* 0x000000030a127210 */ /* 0x000fc40007fbe0ff */
[----:B------:R-:W-:Y:S01]  /*340e0*/  ISETP.GE.U32.AND P4, PT, R8, 0x7fffff50, PT ;  /* 0x7fffff500800780c */ /* 0x000fe20003f86070 */
[----:B------:R-:W-:Y:S01]  /*340f0*/  @!P6 IMAD.MOV.U32 R8, RZ, RZ, R11 ;  /* 0x000000ffff08e224 */ /* 0x000fe200078e000b */
[----:B------:R-:W-:-:S04]  /*34100*/  LEA.HI.X.SX32 R10, R10, R4, 0x1, P5 ;  /* 0x000000040a0a7211 */ /* 0x000fc800028f0eff */
[----:B------:R1:W4:Y:S01]  /*34110*/  @!P6 LDG.E.U8 R75, desc[UR20][R8.64] ;  /* 0x00000014084be981 */ /* 0x000322000c1e1100 */
[----:B------:R-:W-:Y:S01]  /*34120*/  ISETP.GE.U32.AND P6, PT, R5, 0x7fffff08, PT ;  /* 0x7fffff080500780c */ /* 0x000fe20003fc6070 */
[----:B-1----:R-:W-:Y:S02]  /*34130*/  @!P3 IMAD.MOV.U32 R8, RZ, RZ, R18 ;  /* 0x000000ffff08b224 */ /* 0x002fe400078e0012 */
[----:B--2---:R-:W-:Y:S01]  /*34140*/  IMAD R5, R19, 0x78, RZ ;  /* 0x0000007813057824 */ /* 0x004fe200078e02ff */
[----:B------:R-:W-:Y:S04]  /*34150*/  STL [R1+0x2624], R76 ;  /* 0x0026244c01007387 */ /* 0x000fe80000100800 */
[----:B------:R-:W-:Y:S04]  /*34160*/  STL.64 [R1+0x2640], R66 ;  /* 0x0026404201007387 */ /* 0x000fe80000100a00 */
[----:B------:R1:W-:Y:S04]  /*34170*/  STL [R1+0xe10], R11 ;  /* 0x000e100b01007387 */ /* 0x0003e80000100800 */
[----:B------:R-:W-:Y:S04]  /*34180*/  STL [R1+0xc50], R74 ;  /* 0x000c504a01007387 */ /* 0x000fe80000100800 */
[----:B------:R2:W-:Y:S01]  /*34190*/  STL [R1+0xe0c], R9 ;  /* 0x000e0c0901007387 */ /* 0x0005e20000100800 */
[----:B---3--:R-:W-:Y:S01]  /*341a0*/  ISETP.GT.U32.AND P5, PT, R15, R16, PT ;  /* 0x000000100f00720c */ /* 0x008fe20003fa4070 */
[----:B-1----:R-:W1:Y:S01]  /*341b0*/  LDC R11, c[0x0][0x3a0] ;  /* 0x0000e800ff0b7b82 */ /* 0x002e620000000800 */
[----:B--2---:R-:W-:-:S05]  /*341c0*/  @!P3 IMAD.MOV.U32 R9, RZ, RZ, R10 ;  /* 0x000000ffff09b224 */ /* 0x004fca00078e000a */
[----:B------:R2:W3:Y:S02]  /*341d0*/  @!P3 LDG.E.U8 R78, desc[UR20][R8.64] ;  /* 0x00000014084eb981 */ /* 0x0004e4000c1e1100 */
[----:B--2---:R-:W-:Y:S02]  /*341e0*/  @!P4 IMAD.MOV.U32 R8, RZ, RZ, R74 ;  /* 0x000000ffff08c224 */ /* 0x004fe400078e004a */
[----:B------:R-:W-:-:S05]  /*341f0*/  @!P4 IMAD.MOV.U32 R9, RZ, RZ, R7 ;  /* 0x000000ffff09c224 */ /* 0x000fca00078e0007 */
[----:B------:R0:W2:Y:S04]  /*34200*/  @!P4 LDG.E.U8 R70, desc[UR20][R8.64] ;  /* 0x000000140846c981 */ /* 0x0000a8000c1e1100 */
[----:B------:R0:W-:Y:S04]  /*34210*/  STL [R1+0xc4c], R7 ;  /* 0x000c4c0701007387 */ /* 0x0001e80000100800 */
[----:B------:R-:W-:Y:S04]  /*34220*/  STL [R1+0xe50], R18 ;  /* 0x000e501201007387 */ /* 0x000fe80000100800 */
[----:B------:R1:W-:Y:S01]  /*34230*/  STL [R1+0xe4c], R10 ;  /* 0x000e4c0a01007387 */ /* 0x0003e20000100800 */
[----:B0-----:R-:W-:Y:S01]  /*34240*/  VIADD R8, R20, 0xffffffc7 ;  /* 0xffffffc714087836 */ /* 0x001fe20000000000 */
[----:B------:R-:W-:-:S02]  /*34250*/  IADD3 R9, P3, PT, R5, R3, RZ ;  /* 0x0000000305097210 */ /* 0x000fc40007f7e0ff */
[----:B------:R-:W2:Y:S01]  /*34260*/  LDL.LU R20, [R1+0x570] ;  /* 0x0005700001147983 */ /* 0x000ea20000300800 */
[----:B------:R-:W-:Y:S02]  /*34270*/  IMAD R7, R6, 0x38, RZ ;  /* 0x0000003806077824 */ /* 0x000fe400078e02ff */
[----:B------:R-:W-:Y:S01]  /*34280*/  @!P5 IMAD.IADD R16, R16, 0x1, -R15 ;  /* 0x000000011010d824 */ /* 0x000fe200078e0a0f */
[----:B------:R-:W-:Y:S02]  /*34290*/  ISETP.GE.U32.AND P4, PT, R8, 0x7fffff48, PT ;  /* 0x7fffff480800780c */ /* 0x000fe40003f86070 */
[----:B------:R-:W-:Y:S01]  /*342a0*/  LEA.HI.X.SX32 R8, R5, R4, 0x1, P3 ;  /* 0x0000000405087211 */ /* 0x000fe200018f0eff */
[----:B------:R0:W-:Y:S01]  /*342b0*/  STL [R1+0xe90], R9 ;  /* 0x000e900901007387 */ /* 0x0001e20000100800 */
[----:B-1----:R-:W1:Y:S08]  /*342c0*/  LDC R10, c[0x0][0x3a8] ;  /* 0x0000ea00ff0a7b82 */ /* 0x002e700000000800 */
[----:B------:R-:W1:Y:S01]  /*342d0*/  LDC R18, c[0x0][0x3a0] ;  /* 0x0000e800ff127b82 */ /* 0x000e620000000800 */
[----:B------:R4:W-:Y:S01]  /*342e0*/  STL [R1+0xe8c], R8 ;  /* 0x000e8c0801007387 */ /* 0x0009e20000100800 */
[----:B0-----:R-:W-:-:S04]  /*342f0*/  @!P6 LOP3.LUT R9, R9, R8, RZ, 0x3c, !PT ;  /* 0x000000080909e212 */ /* 0x001fc800078e3cff */
[----:B----4-:R-:W-:-:S04]  /*34300*/  @!P6 LOP3.LUT R8, R9, R8, RZ, 0x3c, !PT ;  /* 0x000000080908e212 */ /* 0x010fc800078e3cff */
[----:B------:R-:W-:-:S05]  /*34310*/  @!P6 LOP3.LUT R9, R9, R8, RZ, 0x3c, !PT ;  /* 0x000000080909e212 */ /* 0x000fca00078e3cff */
[----:B------:R0:W4:Y:S01]  /*34320*/  @!P6 LDG.E.U8 R77, desc[UR20][R8.64] ;  /* 0x00000014084de981 */ /* 0x000122000c1e1100 */
[----:B------:R-:W-:-:S05]  /*34330*/  IADD3 R74, P5, PT, R7, R3, RZ ;  /* 0x00000003074a7210 */ /* 0x000fca0007fbe0ff */
[----:B------:R1:W-:Y:S01]  /*34340*/  STL [R1+0xc90], R74 ;  /* 0x000c904a01007387 */ /* 0x0003e20000100800 */
[----:B0-----:R-:W-:Y:S02]  /*34350*/  LEA.HI.X.SX32 R9, R7, R4, 0x1, P5 ;  /* 0x0000000407097211 */ /* 0x001fe400028f0eff */
[----:B------:R-:W-:Y:S01]  /*34360*/  ISETP.GT.U32.AND P3, PT, R15, R16, PT ;  /* 0x000000100f00720c */ /* 0x000fe20003f64070 */
[----:B----4-:R-:W-:Y:S04]  /*34370*/  STL [R1+0x2620], R77 ;  /* 0x0026204d01007387 */ /* 0x010fe80000100800 */
[----:B------:R-:W4:Y:S01]  /*34380*/  LDL R7, [R1+0x23f4] ;  /* 0x0023f40001077983 */ /* 0x000f220000100800 */
[----:B------:R-:W-:Y:S01]  /*34390*/  VIADD R5, R11, 0xfffffffe ;  /* 0xfffffffe0b057836 */ /* 0x000fe20000000000 */
[----:B------:R-:W-:Y:S01]  /*343a0*/  PRMT R69, RZ, 0x7610, R69 ;  /* 0x00007610ff457816 */ /* 0x000fe20000000045 */
[----:B------:R-:W-:-:S05]  /*343b0*/  @!P4 IMAD.MOV.U32 R8, RZ, RZ, R74 ;  /* 0x000000ffff08c224 */ /* 0x000fca00078e004a */
[----:B------:R-:W-:Y:S01]  /*343c0*/  @!P3 IMAD.IADD R16, R16, 0x1, -R15 ;  /* 0x000000011010b824 */ /* 0x000fe200078e0a0f */
[----:B------:R0:W-:Y:S01]  /*343d0*/  STL [R1+0xc8c], R9 ;  /* 0x000c8c0901007387 */ /* 0x0001e20000100800 */
[----:B------:R-:W-:Y:S01]  /*343e0*/  ISETP.GE.U32.AND P5, PT, R5, 0x7fffff7f, PT ;  /* 0x7fffff7f0500780c */ /* 0x000fe20003fa6070 */
[----:B------:R-:W-:Y:S02]  /*343f0*/  VIADD R5, R17, 0xfffffff6 ;  /* 0xfffffff611057836 */ /* 0x000fe40000000000 */
[----:B------:R0:W2:Y:S01]  /*34400*/  @!P4 LDG.E.U8 R69, desc[UR20][R8.64] ;  /* 0x000000140845c981 */ /* 0x0000a2000c1e1100 */
[----:B-1----:R-:W-:Y:S02]  /*34410*/  IADD3 R74, P6, PT, R3, UR5, RZ ;  /* 0x00000005034a7c10 */ /* 0x002fe4000ffde0ff */
[----:B------:R-:W-:Y:S02]  /*34420*/  PRMT R79, RZ, 0x7610, R79 ;  /* 0x00007610ff4f7816 */ /* 0x000fe4000000004f */
[----:B------:R-:W-:-:S02]  /*34430*/  PRMT R81, RZ, 0x7610, R81 ;  /* 0x00007610ff517816 */ /* 0x000fc40000000051 */
[----:B------:R-:W-:Y:S01]  /*34440*/  ISETP.GE.U32.AND P3, PT, R5, 0x7fffff77, PT ;  /* 0x7fffff770500780c */ /* 0x000fe20003f66070 */
[----:B------:R-:W-:Y:S01]  /*34450*/  VIADD R5, R18, 0xffffffee ;  /* 0xffffffee12057836 */ /* 0x000fe20000000000 */
[----:B------:R-:W-:Y:S01]  /*34460*/  STL [R1+0xad8], R74 ;  /* 0x000ad84a01007387 */ /* 0x000fe20000100800 */
[----:B------:R-:W1:Y:S08]  /*34470*/  LDC R17, c[0x0][0x3a0] ;  /* 0x0000e800ff117b82 */ /* 0x000e700000000800 */
[----:B------:R-:W1:Y:S01]  /*34480*/  LDC R11, c[0x0][0x3a0] ;  /* 0x0000e800ff0b7b82 */ /* 0x000e620000000800 */
[----:B0-----:R-:W-:-:S05]  /*34490*/  LEA.HI.X.SX32 R8, R10, R4, 0x1, P6 ;  /* 0x000000040a087211 */ /* 0x001fca00030f0eff */
[----:B------:R0:W-:Y:S01]  /*344a0*/  STL [R1+0xad4], R8 ;  /* 0x000ad40801007387 */ /* 0x0001e20000100800 */
[----:B------:R-:W-:Y:S02]  /*344b0*/  @!P5 IMAD.MOV.U32 R9, RZ, RZ, R8 ;  /* 0x000000ffff09d224 */ /* 0x000fe400078e0008 */
[----:B0-----:R-:W-:-:S05]  /*344c0*/  @!P5 IMAD.MOV.U32 R8, RZ, RZ, R74 ;  /* 0x000000ffff08d224 */ /* 0x001fca00078e004a */
[----:B------:R0:W3:Y:S01]  /*344d0*/  @!P5 LDG.E.U8 R79, desc[UR20][R8.64] ;  /* 0x00000014084fd981 */ /* 0x0000e2000c1e1100 */
[----:B----4-:R-:W-:Y:S01]  /*344e0*/  ISETP.GE.AND P4, PT, R7, RZ, PT ;  /* 0x000000ff0700720c */ /* 0x010fe20003f86270 */
[----:B------:R-:W-:-:S05]  /*344f0*/  IMAD R7, R6, 0x9, RZ ;  /* 0x0000000906077824 */ /* 0x000fca00078e02ff */
[----:B------:R-:W-:-:S04]  /*34500*/  IADD3 R18, P6, PT, R7, R3, RZ ;  /* 0x0000000307127210 */ /* 0x000fc80007fde0ff */
[----:B------:R-:W-:Y:S01]  /*34510*/  LEA.HI.X.SX32 R7, R7, R4, 0x1, P6 ;  /* 0x0000000407077211 */ /* 0x000fe200030f0eff */
[----:B0-----:R-:W-:-:S04]  /*34520*/  @!P3 IMAD.MOV.U32 R8, RZ, RZ, R18 ;  /* 0x000000ffff08b224 */ /* 0x001fc800078e0012 */
[----:B------:R-:W-:-:S05]  /*34530*/  @!P3 IMAD.MOV.U32 R9, RZ, RZ, R7 ;  /* 0x000000ffff09b224 */ /* 0x000fca00078e0007 */
[----:B------:R0:W4:Y:S01]  /*34540*/  @!P3 LDG.E.U8 R81, desc[UR20][R8.64] ;  /* 0x000000140851b981 */ /* 0x000122000c1e1100 */
[----:B------:R-:W-:Y:S01]  /*34550*/  ISETP.GE.U32.AND P5, PT, R5, 0x7fffff6f, PT ;  /* 0x7fffff6f0500780c */ /* 0x000fe20003fa6070 */
[----:B------:R-:W-:Y:S02]  /*34560*/  IMAD.MOV.U32 R5, RZ, RZ, R16 ;  /* 0x000000ffff057224 */ /* 0x000fe400078e0010 */
[----:B------:R-:W-:Y:S02]  /*34570*/  IMAD R10, R6, 0x11, RZ ;  /* 0x00000011060a7824 */ /* 0x000fe400078e02ff */
[----:B------:R-:W-:-:S03]  /*34580*/  @!P4 IMAD.MOV R5, RZ, RZ, -R5 ;  /* 0x000000ffff05c224 */ /* 0x000fc600078e0a05 */
[C---:B------:R-:W-:Y:S02]  /*34590*/  IADD3 R16, P4, PT, R10.reuse, R3, RZ ;  /* 0x000000030a107210 */ /* 0x040fe40007f9e0ff */
[----:B--2---:R-:W-:Y:S02]  /*345a0*/  ISETP.GT.U32.AND P6, PT, R15, R20, PT ;  /* 0x000000140f00720c */ /* 0x004fe40003fc4070 */
[----:B------:R-:W-:Y:S02]  /*345b0*/  LEA.HI.X.SX32 R10, R10, R4, 0x1, P4 ;  /* 0x000000040a0a7211 */ /* 0x000fe400020f0eff */
[----:B------:R-:W-:Y:S02]  /*345c0*/  SEL R5, R14, R5, !P1 ;  /* 0x000000050e057207 */ /* 0x000fe40004800000 */
[----:B------:R-:W-:Y:S01]  /*345d0*/  PRMT R80, RZ, 0x7610, R80 ;  /* 0x00007610ff507816 */ /* 0x000fe20000000050 */
[----:B0-----:R-:W-:Y:S02]  /*345e0*/  @!P5 IMAD.MOV.U32 R8, RZ, RZ, R16 ;  /* 0x000000ffff08d224 */ /* 0x001fe400078e0010 */
[----:B------:R-:W-:-:S02]  /*345f0*/  @!P5 IMAD.MOV.U32 R9, RZ, RZ, R10 ;  /* 0x000000ffff09d224 */ /* 0x000fc400078e000a */
[----:B------:R-:W-:Y:S01]  /*34600*/  IMAD R5, R5, UR6, RZ ;  /* 0x0000000605057c24 */ /* 0x000fe2000f8e02ff */
[----:B------:R-:W-:Y:S04]  /*34610*/  STL [R1+0xb18], R18 ;  /* 0x000b181201007387 */ /* 0x000fe80000100800 */
[----:B------:R1:W2:Y:S04]  /*34620*/  @!P5 LDG.E.U8 R80, desc[UR20][R8.64] ;  /* 0x000000140850d981 */ /* 0x0002a8000c1e1100 */
[----:B------:R0:W-:Y:S04]  /*34630*/  STL [R1+0xb14], R7 ;  /* 0x000b140701007387 */ /* 0x0001e80000100800 */
[----:B------:R-:W2:Y:S01]  /*34640*/  LDL.LU R74, [R1+0x578] ;  /* 0x00057800014a7983 */ /* 0x000ea20000300800 */
[----:B------:R-:W-:-:S03]  /*34650*/  @!P6 IMAD.IADD R20, R20, 0x1, -R15 ;  /* 0x000000011414e824 */ /* 0x000fc600078e0a0f */
[----:B------:R3:W-:Y:S01]  /*34660*/  STL [R1+0xb58], R16 ;  /* 0x000b581001007387 */ /* 0x0007e20000100800 */
[----:B-1----:R-:W-:Y:S01]  /*34670*/  VIADD R8, R17, 0xffffffe6 ;  /* 0xffffffe611087836 */ /* 0x002fe20000000000 */
[----:B------:R-:W-:Y:S01]  /*34680*/  IADD3 R9, P3, PT, R5, R13, RZ ;  /* 0x0000000d05097210 */ /* 0x000fe20007f7e0ff */
[----:B0-----:R-:W-:Y:S01]  /*34690*/  VIADD R7, R11, 0xffffffbe ;  /* 0xffffffbe0b077836 */ /* 0x001fe20000000000 */
[----:B------:R-:W-:Y:S02]  /*346a0*/  PRMT R83, RZ, 0x7610, R83 ;  /* 0x00007610ff537816 */ /* 0x000fe40000000053 */
[----:B------:R-:W-:Y:S02]  /*346b0*/  PRMT R87, RZ, 0x7610, R87 ;  /* 0x00007610ff577816 */ /* 0x000fe40000000057 */
[----:B------:R-:W-:Y:S02]  /*346c0*/  ISETP.GE.U32.AND P6, PT, R8, 0x7fffff67, PT ;  /* 0x7fffff670800780c */ /* 0x000fe40003fc6070 */
[----:B------:R-:W-:-:S02]  /*346d0*/  LEA.HI.X.SX32 R8, R5, R12, 0x1, P3 ;  /* 0x0000000c05087211 */ /* 0x000fc400018f0eff */
[----:B------:R-:W-:Y:S01]  /*346e0*/  ISETP.GE.U32.AND P4, PT, R7, 0x7fffff3f, PT ;  /* 0x7fffff3f0700780c */ /* 0x000fe20003f86070 */
[C---:B------:R-:W-:Y:S01]  /*346f0*/  IMAD R7, R6.reuse, 0x19, RZ ;  /* 0x0000001906077824 */ /* 0x040fe200078e02ff */
[----:B------:R-:W-:Y:S01]  /*34700*/  PRMT R11, RZ, 0x7610, R11 ;  /* 0x00007610ff0b7816 */ /* 0x000fe2000000000b */
[----:B------:R-:W0:Y:S03]  /*34710*/  LDC R17, c[0x0][0x3a0] ;  /* 0x0000e800ff117b82 */ /* 0x000e260000000800 */
[----:B------:R-:W-:Y:S01]  /*34720*/  IADD3 R18, P5, PT, R7, R3, RZ ;  /* 0x0000000307127210 */ /* 0x000fe20007fbe0ff */
[----:B------:R-:W-:Y:S01]  /*34730*/  IMAD R5, R6, 0x41, RZ ;  /* 0x0000004106057824 */ /* 0x000fe200078e02ff */
[----:B----4-:R-:W-:Y:S04]  /*34740*/  STL [R1+0x261c], R81 ;  /* 0x00261c5101007387 */ /* 0x010fe80000100800 */
[----:B------:R-:W-:Y:S04]  /*34750*/  STL [R1+0xb54], R10 ;  /* 0x000b540a01007387 */ /* 0x000fe80000100800 */
[----:B---3--:R-:W3:Y:S04]  /*34760*/  LDL.LU R16, [R1+0x574] ;  /* 0x0005740001107983 */ /* 0x008ee80000300800 */
[----:B------:R1:W-:Y:S04]  /*34770*/  STL [R1+0x8a0], R9 ;  /* 0x0008a00901007387 */ /* 0x0003e80000100800 */
[----:B------:R4:W-:Y:S01]  /*34780*/  STL [R1+0x89c], R8 ;  /* 0x00089c0801007387 */ /* 0x0009e20000100800 */
[----:B-1----:R-:W-:-:S04]  /*34790*/  @P0 LOP3.LUT R9, R9, R8, RZ, 0x3c, !PT ;  /* 0x0000000809090212 */ /* 0x002fc800078e3cff */
[----:B----4-:R-:W-:Y:S02]  /*347a0*/  @P0 LOP3.LUT R8, R9, R8, RZ, 0x3c, !PT ;  /* 0x0000000809080212 */ /* 0x010fe400078e3cff */
[----:B------:R-:W-:Y:S02]  /*347b0*/  LEA.HI.X.SX32 R10, R7, R4, 0x1, P5 ;  /* 0x00000004070a7211 */ /* 0x000fe400028f0eff */
[----:B------:R-:W-:-:S05]  /*347c0*/  @P0 LOP3.LUT R9, R9, R8, RZ, 0x3c, !PT ;  /* 0x0000000809090212 */ /* 0x000fca00078e3cff */
[----:B------:R1:W4:Y:S02]  /*347d0*/  @P0 LDG.E.U8 R11, desc[UR20][R8.64] ;  /* 0x00000014080b0981 */ /* 0x000324000c1e1100 */
[----:B-1----:R-:W-:Y:S02]  /*347e0*/  IMAD.MOV.U32 R8, RZ, RZ, R10 ;  /* 0x000000ffff087224 */ /* 0x002fe400078e000a */
[----:B------:R-:W-:-:S05]  /*347f0*/  IMAD.MOV.U32 R9, RZ, RZ, R18 ;  /* 0x000000ffff097224 */ /* 0x000fca00078e0012 */
[-C--:B------:R-:W-:Y:S01]  /*34800*/  @!P6 LOP3.LUT R9, R9, R8.reuse, RZ, 0x3c, !PT ;  /* 0x000000080909e212 */ /* 0x080fe200078e3cff */
[----:B------:R1:W-:Y:S04]  /*34810*/  STL [R1+0xb98], R18 ;  /* 0x000b981201007387 */ /* 0x0003e80000100800 */
[----:B------:R-:W3:Y:S01]  /*34820*/  LDL R7, [R1+0x23fc] ;  /* 0x0023fc0001077983 */ /* 0x000ee20000100800 */
[----:B------:R-:W-:-:S04]  /*34830*/  @!P6 LOP3.LUT R8, R9, R8, RZ, 0x3c, !PT ;  /* 0x000000080908e212 */ /* 0x000fc800078e3cff */
[----:B------:R-:W-:Y:S02]  /*34840*/  @!P6 LOP3.LUT R9, R9, R8, RZ, 0x3c, !PT ;  /* 0x000000080909e212 */ /* 0x000fe400078e3cff */
[----:B-1----:R-:W-:-:S03]  /*34850*/  IADD3 R18, P5, PT, R5, R3, RZ ;  /* 0x0000000305127210 */ /* 0x002fc60007fbe0ff */
[----:B------:R1:W3:Y:S01]  /*34860*/  @!P6 LDG.E.U8 R83, desc[UR20][R8.64] ;  /* 0x000000140853e981 */ /* 0x0002e2000c1e1100 */
[----:B------:R-:W-:Y:S01]  /*34870*/  LEA.HI.X.SX32 R5, R5, R4, 0x1, P5 ;  /* 0x0000000405057211 */ /* 0x000fe200028f0eff */
[----:B-1----:R-:W-:-:S04]  /*34880*/  @!P4 IMAD.MOV.U32 R8, RZ, RZ, R18 ;  /* 0x000000ffff08c224 */ /* 0x002fc800078e0012 */
[----:B------:R-:W-:-:S05]  /*34890*/  @!P4 IMAD.MOV.U32 R9, RZ, RZ, R5 ;  /* 0x000000ffff09c224 */ /* 0x000fca00078e0005 */
[----:B------:R0:W3:Y:S04]  /*348a0*/  @!P4 LDG.E.U8 R87, desc[UR20][R8.64] ;  /* 0x000000140857c981 */ /* 0x0000e8000c1e1100 */
[----:B------:R1:W-:Y:S02]  /*348b0*/  STL [R1+0xb94], R10 ;  /* 0x000b940a01007387 */ /* 0x0003e40000100800 */
[----:B-1----:R-:W1:Y:S01]  /*348c0*/  LDC R10, c[0x0][0x3a0] ;  /* 0x0000e800ff0a7b82 */ /* 0x002e620000000800 */
[C---:B------:R-:W-:Y:S02]  /*348d0*/  ISETP.GT.U32.AND P3, PT, R15.reuse, R20, PT ;  /* 0x000000140f00720c */ /* 0x040fe40003f64070 */
[----:B--2---:R-:W-:-:S11]  /*348e0*/  ISETP.GT.U32.AND P5, PT, R15, R74, PT ;  /* 0x0000004a0f00720c */ /* 0x004fd60003fa4070 */
[--C-:B------:R-:W-:Y:S02]  /*348f0*/  @!P3 IMAD.IADD R20, R20, 0x1, -R15.reuse ;  /* 0x000000011414b824 */ /* 0x100fe400078e0a0f */
[----:B0-----:R-:W-:Y:S02]  /*34900*/  VIADD R8, R17, 0xffffffae ;  /* 0xffffffae11087836 */ /* 0x001fe40000000000 */
[----:B------:R-:W-:Y:S01]  /*34910*/  @!P5 IMAD.IADD R74, R74, 0x1, -R15 ;  /* 0x000000014a4ad824 */ /* 0x000fe200078e0a0f */
[----:B------:R-:W-:Y:S02]  /*34920*/  PRMT R89, RZ, 0x7610, R89 ;  /* 0x00007610ff597816 */ /* 0x000fe40000000059 */
[----:B------:R-:W-:Y:S02]  /*34930*/  PRMT R19, RZ, 0x7610, R19 ;  /* 0x00007610ff137816 */ /* 0x000fe40000000013 */
[----:B------:R-:W-:Y:S02]  /*34940*/  PRMT R88, RZ, 0x7610, R88 ;  /* 0x00007610ff587816 */ /* 0x000fe40000000058 */
[----:B------:R-:W-:-:S02]  /*34950*/  ISETP.GE.U32.AND P5, PT, R8, 0x7fffff2f, PT ;  /* 0x7fffff2f0800780c */ /* 0x000fc40003fa6070 */
[----:B------:R-:W-:Y:S01]  /*34960*/  PRMT R93, RZ, 0x7610, R93 ;  /* 0x00007610ff5d7816 */ /* 0x000fe2000000005d */
[----:B------:R-:W0:Y:S01]  /*34970*/  LDC R17, c[0x0][0x3a0] ;  /* 0x0000e800ff117b82 */ /* 0x000e220000000800 */
[----:B----4-:R2:W-:Y:S07]  /*34980*/  STL [R1+0x1cc], R11 ;  /* 0x0001cc0b01007387 */ /* 0x0105ee0000100800 */
[----:B--2---:R-:W2:Y:S01]  /*34990*/  LDC R11, c[0x0][0x3a0] ;  /* 0x0000e800ff0b7b82 */ /* 0x004ea20000000800 */
[----:B---3--:R-:W-:Y:S01]  /*349a0*/  ISETP.GE.AND P6, PT, R7, RZ, PT ;  /* 0x000000ff0700720c */ /* 0x008fe20003fc6270 */
[----:B-1----:R-:W-:-:S05]  /*349b0*/  VIADD R7, R10, 0xffffffb6 ;  /* 0xffffffb60a077836 */ /* 0x002fca0000000000 */
[----:B------:R-:W-:Y:S01]  /*349c0*/  ISETP.GE.U32.AND P3, PT, R7, 0x7fffff37, PT ;  /* 0x7fffff370700780c */ /* 0x000fe20003f66070 */
[----:B------:R-:W-:Y:S01]  /*349d0*/  IMAD R7, R6, 0x49, RZ ;  /* 0x0000004906077824 */ /* 0x000fe200078e02ff */
[----:B------:R-:W-:Y:S04]  /*349e0*/  STL [R1+0x2618], R83 ;  /* 0x0026185301007387 */ /* 0x000fe80000100800 */
[----:B------:R1:W-:Y:S04]  /*349f0*/  STL [R1+0xcd8], R18 ;  /* 0x000cd81201007387 */ /* 0x0003e80000100800 */
[----:B------:R3:W-:Y:S01]  /*34a00*/  STL [R1+0xcd4], R5 ;  /* 0x000cd40501007387 */ /* 0x0007e20000100800 */
[----:B--2---:R-:W-:Y:S01]  /*34a10*/  VIADD R9, R11, 0xffffffa6 ;  /* 0xffffffa60b097836 */ /* 0x004fe20000000000 */
[----:B------:R-:W-:Y:S01]  /*34a20*/  ISETP.GT.U32.AND P4, PT, R15, R16, PT ;  /* 0x000000100f00720c */ /* 0x000fe20003f84070 */
[----:B------:R-:W2:Y:S08]  /*34a30*/  LDC R11, c[0x0][0x3a0] ;  /* 0x0000e800ff0b7b82 */ /* 0x000eb00000000800 */
[----:B-1----:R-:W1:Y:S01]  /*34a40*/  LDC R18, c[0x0][0x3a0] ;  /* 0x0000e800ff127b82 */ /* 0x002e620000000800 */
[----:B---3--:R-:W-:-:S04]  /*34a50*/  IMAD.MOV.U32 R5, RZ, RZ, R20 ;  /* 0x000000ffff057224 */ /* 0x008fc800078e0014 */
[----:B------:R-:W-:Y:S01]  /*34a60*/  @!P6 IMAD.MOV R5, RZ, RZ, -R5 ;  /* 0x000000ffff05e224 */ /* 0x000fe200078e0a05 */
[C---:B------:R-:W-:Y:S01]  /*34a70*/  IADD3 R10, P6, PT, R7.reuse, R3, RZ ;  /* 0x00000003070a7210 */ /* 0x040fe20007fde0ff */
[----:B------:R3:W-:Y:S04]  /*34a80*/  STL [R1+0x2610], R87 ;  /* 0x0026105701007387 */ /* 0x0007e80000100800 */
[----:B------:R-:W4:Y:S01]  /*34a90*/  LDL R20, [R1+0x23f8] ;  /* 0x0023f80001147983 */ /* 0x000f220000100800 */
[----:B------:R-:W-:Y:S01]  /*34aa0*/  @!P3 IMAD.MOV.U32 R8, RZ, RZ, R10 ;  /* 0x000000ffff08b224 */ /* 0x000fe200078e000a */
[----:B---3--:R-:W-:Y:S02]  /*34ab0*/  LEA.HI.X.SX32 R87, R7, R4, 0x1, P6 ;  /* 0x0000000407577211 */ /* 0x008fe400030f0eff */
[----:B------:R-:W-:-:S03]  /*34ac0*/  ISETP.GE.U32.AND P6, PT, R9, 0x7fffff27, PT ;  /* 0x7fffff270900780c */ /* 0x000fc60003fc6070 */
[----:B------:R-:W-:-:S05]  /*34ad0*/  @!P3 IMAD.MOV.U32 R9, RZ, RZ, R87 ;  /* 0x000000ffff09b224 */ /* 0x000fca00078e0057 */
[----:B------:R3:W2:Y:S01]  /*34ae0*/  @!P3 LDG.E.U8 R89, desc[UR20][R8.64] ;  /* 0x000000140859b981 */ /* 0x0006a2000c1e1100 */
[----:B------:R-:W-:-:S05]  /*34af0*/  SEL R5, R14, R5, !P1 ;  /* 0x000000050e057207 */ /* 0x000fca0004800000 */
[----:B------:R-:W-:Y:S01]  /*34b00*/  IMAD R5, R5, UR6, RZ ;  /* 0x0000000605057c24 */ /* 0x000fe2000f8e02ff */
[----:B------:R0:W-:Y:S04]  /*34b10*/  STL [R1+0xd18], R10 ;  /* 0x000d180a01007387 */ /* 0x0001e80000100800 */
[C---:B---3--:R-:W-:Y:S01]  /*34b20*/  IADD3 R9, P3, PT, R5.reuse, R13, RZ ;  /* 0x0000000d05097210 */ /* 0x048fe20007f7e0ff */
[----:B------:R-:W-:Y:S03]  /*34b30*/  STL [R1+0xd14], R87 ;  /* 0x000d145701007387 */ /* 0x000fe60000100800 */
[----:B------:R-:W-:Y:S01]  /*34b40*/  LEA.HI.X.SX32 R8, R5, R12, 0x1, P3 ;  /* 0x0000000c05087211 */ /* 0x000fe200018f0eff */
[----:B------:R-:W-:-:S02]  /*34b50*/  IMAD R7, R6, 0x51, RZ ;  /* 0x0000005106077824 */ /* 0x000fc400078e02ff */
[----:B------:R-:W-:Y:S01]  /*34b60*/  @!P4 IMAD.IADD R16, R16, 0x1, -R15 ;  /* 0x000000011010c824 */ /* 0x000fe200078e0a0f */
[----:B0-----:R-:W0:Y:S01]  /*34b70*/  LDC R10, c[0x0][0x3a8] ;  /* 0x0000ea00ff0a7b82 */ /* 0x001e220000000800 */
[----:B--2---:R-:W-:Y:S04]  /*34b80*/  STL [R1+0x260c], R89 ;  /* 0x00260c5901007387 */ /* 0x004fe80000100800 */
[----:B------:R2:W-:Y:S04]  /*34b90*/  STL [R1+0x8a8], R9 ;  /* 0x0008a80901007387 */ /* 0x0005e80000100800 */
[----:B------:R3:W-:Y:S01]  /*34ba0*/  STL [R1+0x8a4], R8 ;  /* 0x0008a40801007387 */ /* 0x0007e20000100800 */
[----:B--2---:R-:W-:-:S04]  /*34bb0*/  @P0 LOP3.LUT R9, R9, R8, RZ, 0x3c, !PT ;  /* 0x0000000809090212 */ /* 0x004fc800078e3cff */
[----:B---3--:R-:W-:-:S04]  /*34bc0*/  @P0 LOP3.LUT R8, R9, R8, RZ, 0x3c, !PT ;  /* 0x0000000809080212 */ /* 0x008fc800078e3cff */
[----:B------:R-:W-:-:S05]  /*34bd0*/  @P0 LOP3.LUT R9, R9, R8, RZ, 0x3c, !PT ;  /* 0x0000000809090212 */ /* 0x000fca00078e3cff */
[----:B------:R2:W3:Y:S01]  /*34be0*/  @P0 LDG.E.U8 R19, desc[UR20][R8.64] ;  /* 0x0000001408130981 */ /* 0x0004e2000c1e1100 */
[----:B------:R-:W-:Y:S01]  /*34bf0*/  IADD3 R87, P4, PT, R7, R3, RZ ;  /* 0x0000000307577210 */ /* 0x000fe20007f9e0ff */
[----:B------:R-:W-:-:S03]  /*34c00*/  IMAD R5, R6, 0x59, RZ ;  /* 0x0000005906057824 */ /* 0x000fc600078e02ff */
[----:B------:R-:W-:Y:S01]  /*34c10*/  LEA.HI.X.SX32 R89, R7, R4, 0x1, P4 ;  /* 0x0000000407597211 */ /* 0x000fe200020f0eff */
[----:B------:R-:W-:Y:S04]  /*34c20*/  STL [R1+0xd58], R87 ;  /* 0x000d585701007387 */ /* 0x000fe80000100800 */
[----:B------:R-:W-:Y:S01]  /*34c30*/  STL [R1+0xd54], R89 ;  /* 0x000d545901007387 */ /* 0x000fe20000100800 */
[----:B--2---:R-:W-:Y:S02]  /*34c40*/  @!P5 IMAD.MOV.U32 R8, RZ, RZ, R87 ;  /* 0x000000ffff08d224 */ /* 0x004fe400078e0057 */
[----:B------:R-:W-:-:S05]  /*34c50*/  @!P5 IMAD.MOV.U32 R9, RZ, RZ, R89 ;  /* 0x000000ffff09d224 */ /* 0x000fca00078e0059 */
[----:B------:R2:W4:Y:S04]  /*34c60*/  @!P5 LDG.E.U8 R88, desc[UR20][R8.64] ;  /* 0x000000140858d981 */ /* 0x000528000c1e1100 */
[----:B---3--:R3:W-:Y:S02]  /*34c70*/  STL [R1+0x1dc], R19 ;  /* 0x0001dc1301007387 */ /* 0x0087e40000100800 */
[----:B---3--:R-:W-:-:S04]  /*34c80*/  IADD3 R19, P4, PT, R5, R3, RZ ;  /* 0x0000000305137210 */ /* 0x008fc80007f9e0ff */
[----:B------:R-:W-:Y:S01]  /*34c90*/  LEA.HI.X.SX32 R5, R5, R4, 0x1, P4 ;  /* 0x0000000405057211 */ /* 0x000fe200020f0eff */
[----:B--2---:R-:W-:-:S04]  /*34ca0*/  @!P6 IMAD.MOV.U32 R8, RZ, RZ, R19 ;  /* 0x000000ffff08e224 */ /* 0x004fc800078e0013 */
[----:B------:R-:W-:-:S05]  /*34cb0*/  @!P6 IMAD.MOV.U32 R9, RZ, RZ, R5 ;  /* 0x000000ffff09e224 */ /* 0x000fca00078e0005 */
[----:B------:R2:W3:Y:S04]  /*34cc0*/  @!P6 LDG.E.U8 R93, desc[UR20][R8.64] ;  /* 0x00000014085de981 */ /* 0x0004e8000c1e1100 */
[----:B----4-:R-:W-:Y:S04]  /*34cd0*/  STL [R1+0x2614], R88 ;  /* 0x0026145801007387 */ /* 0x010fe80000100800 */
[----:B------:R4:W-:Y:S04]  /*34ce0*/  STL [R1+0xd98], R19 ;  /* 0x000d981301007387 */ /* 0x0009e80000100800 */
[----:B------:R3:W-:Y:S01]  /*34cf0*/  STL [R1+0xd94], R5 ;  /* 0x000d940501007387 */ /* 0x0007e20000100800 */
[----:B--2---:R-:W-:Y:S01]  /*34d00*/  VIADD R9, R11, 0xffffffde ;  /* 0xffffffde0b097836 */ /* 0x004fe20000000000 */
[----:B------:R-:W-:-:S02]  /*34d10*/  ISETP.GT.U32.AND P3, PT, R15, R74, PT ;  /* 0x0000004a0f00720c */ /* 0x000fc40003f64070 */
[----:B------:R-:W-:Y:S01]  /*34d20*/  ISETP.GT.U32.AND P5, PT, R15, R16, PT ;  /* 0x000000100f00720c */ /* 0x000fe20003fa4070 */
[----:B-1----:R-:W-:Y:S01]  /*34d30*/  VIADD R7, R18, 0xffffff9e ;  /* 0xffffff9e12077836 */ /* 0x002fe20000000000 */
[----:B------:R-:W-:Y:S02]  /*34d40*/  ISETP.GE.AND P4, PT, R20, RZ, PT ;  /* 0x000000ff1400720c */ /* 0x000fe40003f86270 */
[----:B------:R-:W-:Y:S01]  /*34d50*/  ISETP.GE.U32.AND P6, PT, R9, 0x7fffff5f, PT ;  /* 0x7fffff5f0900780c */ /* 0x000fe20003fc6070 */
[----:B0-----:R-:W-:Y:S01]  /*34d60*/  IMAD R8, R10, 0x61, RZ ;  /* 0x000000610a087824 */ /* 0x001fe200078e02ff */
[----:B------:R-:W0:Y:S01]  /*34d70*/  LDC R18, c[0x0][0x3a0] ;  /* 0x0000e800ff127b82 */ /* 0x000e220000000800 */
[----:B------:R-:W-:Y:S02]  /*34d80*/  PRMT R91, RZ, 0x7610, R91 ;  /* 0x00007610ff5b7816 */ /* 0x000fe4000000005b */
[----:B------:R-:W-:Y:S02]  /*34d90*/  PRMT R82, RZ, 0x7610, R82 ;  /* 0x00007610ff527816 */ /* 0x000fe40000000052 */
[----:B------:R-:W-:-:S03]  /*34da0*/  PRMT R56, RZ, 0x7610, R56 ;  /* 0x00007610ff387816 */ /* 0x000fc60000000038 */
[----:B----4-:R-:W1:Y:S01]  /*34db0*/  LDC R19, c[0x0][0x3a0] ;  /* 0x0000e800ff137b82 */ /* 0x010e620000000800 */
[----:B---3--:R-:W-:Y:S04]  /*34dc0*/  STL [R1+0x2608], R93 ;  /* 0x0026085d01007387 */ /* 0x008fe80000100800 */
[----:B------:R-:W2:Y:S01]  /*34dd0*/  LDL R9, [R1+0x23ec] ;  /* 0x0023ec0001097983 */ /* 0x000ea20000100800 */
[--C-:B------:R-:W-:Y:S01]  /*34de0*/  @!P3 IMAD.IADD R74, R74, 0x1, -R15.reuse ;  /* 0x000000014a4ab824 */ /* 0x100fe200078e0a0f */
[----:B------:R-:W-:Y:S01]  /*34df0*/  ISETP.GE.U32.AND P3, PT, R7, 0x7fffff1f, PT ;  /* 0x7fffff1f0700780c */ /* 0x000fe20003f66070 */
[----:B------:R-:W-:Y:S02]  /*34e00*/  IMAD R7, R6, 0x21, RZ ;  /* 0x0000002106077824 */ /* 0x000fe400078e02ff */
[----:B------:R-:W-:-:S02]  /*34e10*/  @!P5 IMAD.IADD R16, R16, 0x1, -R15 ;  /* 0x000000011010d824 */ /* 0x000fc400078e0a0f */
[----:B------:R-:W-:Y:S01]  /*34e20*/  IMAD.MOV.U32 R5, RZ, RZ, R74 ;  /* 0x000000ffff057224 */ /* 0x000fe200078e004a */
[----:B------:R-:W-:Y:S01]  /*34e30*/  PRMT R92, RZ, 0x7610, R92 ;  /* 0x00007610ff5c7816 */ /* 0x000fe2000000005c */
[----:B------:R-:W3:Y:S01]  /*34e40*/  LDC R20, c[0x0][0x3a0] ;  /* 0x0000e800ff147b82 */ /* 0x000ee20000000800 */
[----:B------:R-:W-:-:S04]  /*34e50*/  IADD3 R11, P5, PT, R7, R3, RZ ;  /* 0x00000003070b7210 */ /* 0x000fc80007fbe0ff */
[----:B------:R-:W-:Y:S02]  /*34e60*/  LEA.HI.X.SX32 R74, R7, R4, 0x1, P5 ;  /* 0x00000004074a7211 */ /* 0x000fe400028f0eff */
[----:B------:R-:W-:Y:S01]  /*34e70*/  IADD3 R87, P5, PT, R8, R3, RZ ;  /* 0x0000000308577210 */ /* 0x000fe20007fbe0ff */
[----:B------:R-:W-:-:S03]  /*34e80*/  @!P4 IMAD.MOV R5, RZ, RZ, -R5 ;  /* 0x000000ffff05c224 */ /* 0x000fc600078e0a05 */
[----:B------:R-:W-:Y:S01]  /*34e90*/  LEA.HI.X.SX32 R89, R8, R4, 0x1, P5 ;  /* 0x0000000408597211 */ /* 0x000fe200028f0eff */
[----:B------:R-:W-:Y:S01]  /*34ea0*/  @!P3 IMAD.MOV.U32 R8, RZ, RZ, R87 ;  /* 0x000000ffff08b224 */ /* 0x000fe200078e0057 */
[----:B------:R-:W-:-:S05]  /*34eb0*/  SEL R5, R14, R5, !P1 ;  /* 0x000000050e057207 */ /* 0x000fca0004800000 */
[----:B------:R-:W-:Y:S02]  /*34ec0*/  IMAD R7, R5, UR6, RZ ;  /* 0x0000000605077c24 */ /* 0x000fe4000f8e02ff */
[----:B------:R-:W-:Y:S01]  /*34ed0*/  IMAD.MOV.U32 R5, RZ, RZ, R16 ;  /* 0x000000ffff057224 */ /* 0x000fe200078e0010 */
[----:B------:R-:W-:Y:S01]  /*34ee0*/  STL [R1+0xbd8], R11 ;  /* 0x000bd80b01007387 */ /* 0x000fe20000100800 */
[----:B------:R-:W-:-:S03]  /*34ef0*/  VIADD R10, R17, 0xffffff96 ;  /* 0xffffff96110a7836 */ /* 0x000fc60000000000 */
[----:B------:R-:W-:Y:S04]  /*34f00*/  STL [R1+0xbd4], R74 ;  /* 0x000bd44a01007387 */ /* 0x000fe80000100800 */
[----:B------:R-:W-:Y:S04]  /*34f10*/  STL [R1+0xdd8], R87 ;  /* 0x000dd85701007387 */ /* 0x000fe80000100800 */
[----:B------:R4:W-:Y:S01]  /*34f20*/  STL [R1+0xdd4], R89 ;  /* 0x000dd45901007387 */ /* 0x0009e20000100800 */
[----:B------:R-:W1:Y:S01]  /*34f30*/  LDC R17, c[0x0][0x3a8] ;  /* 0x0000ea00ff117b82 */ /* 0x000e620000000800 */
[----:B------:R-:W-:Y:S01]  /*34f40*/  ISETP.GE.U32.AND P4, PT, R10, 0x7fffff17, PT ;  /* 0x7fffff170a00780c */ /* 0x000fe20003f86070 */
[----:B0-----:R-:W-:Y:S01]  /*34f50*/  VIADD R10, R18, 0xffffffd6 ;  /* 0xffffffd6120a7836 */ /* 0x001fe20000000000 */
[----:B--2---:R-:W-:Y:S01]  /*34f60*/  ISETP.GE.AND P5, PT, R9, RZ, PT ;  /* 0x000000ff0900720c */ /* 0x004fe20003fa6270 */
[----:B------:R-:W-:-:S05]  /*34f70*/  @!P3 IMAD.MOV.U32 R9, RZ, RZ, R89 ;  /* 0x000000ffff09b224 */ /* 0x000fca00078e0059 */
[----:B------:R0:W2:Y:S02]  /*34f80*/  @!P3 LDG.E.U8 R91, desc[UR20][R8.64] ;  /* 0x00000014085bb981 */ /* 0x0000a4000c1e1100 */
[----:B0-----:R-:W-:Y:S02]  /*34f90*/  @!P6 IMAD.MOV.U32 R8, RZ, RZ, R11 ;  /* 0x000000ffff08e224 */ /* 0x001fe400078e000b */
[----:B------:R-:W-:-:S05]  /*34fa0*/  @!P6 IMAD.MOV.U32 R9, RZ, RZ, R74 ;  /* 0x000000ffff09e224 */ /* 0x000fca00078e004a */
[----:B------:R0:W2:Y:S01]  /*34fb0*/  @!P6 LDG.E.U8 R82, desc[UR20][R8.64] ;  /* 0x000000140852e981 */ /* 0x0000a2000c1e1100 */
[----:B------:R-:W-:Y:S02]  /*34fc0*/  @!P5 IMAD.MOV R5, RZ, RZ, -R5 ;  /* 0x000000ffff05d224 */ /* 0x000fe400078e0a05 */
[C---:B0-----:R-:W-:Y:S02]  /*34fd0*/  IMAD R9, R6.reuse, 0x29, RZ ;  /* 0x0000002906097824 */ /* 0x041fe400078e02ff */
[----:B------:R-:W-:Y:S01]  /*34fe0*/  IMAD R8, R6, 0x31, RZ ;  /* 0x0000003106087824 */ /* 0x000fe200078e02ff */
[----:B------:R-:W-:Y:S02]  /*34ff0*/  IADD3 R6, P3, PT, R7, R13, RZ ;  /* 0x0000000d07067210 */ /* 0x000fe40007f7e0ff */
[----:B----4-:R-:W-:Y:S02]  /*35000*/  IADD3 R89, P5, PT, R9, R3, RZ ;  /* 0x0000000309597210 */ /* 0x010fe40007fbe0ff */
[----:B------:R-:W-:-:S02]  /*35010*/  LEA.HI.X.SX32 R16, R7, R12, 0x1, P3 ;  /* 0x0000000c07107211 */ /* 0x000fc400018f0eff */
[C---:B------:R-:W-:Y:S02]  /*35020*/  IADD3 R74, P3, PT, R8.reuse, R3, RZ ;  /* 0x00000003084a7210 */ /* 0x040fe40007f7e0ff */
[-C--:B------:R-:W-:Y:S02]  /*35030*/  LEA.HI.X.SX32 R18, R9, R4.reuse, 0x1, P5 ;  /* 0x0000000409127211 */ /* 0x080fe400028f0eff */
[----:B------:R-:W-:Y:S01]  /*35040*/  LEA.HI.X.SX32 R87, R8, R4, 0x1, P3 ;  /* 0x0000000408577211 */ /* 0x000fe200018f0eff */
[----:B------:R-:W-:Y:S02]  /*35050*/  @P0 IMAD.MOV.U32 R8, RZ, RZ, R6 ;  /* 0x000000ffff080224 */ /* 0x000fe400078e0006 */
[----:B------:R-:W-:-:S05]  /*35060*/  @P0 IMAD.MOV.U32 R9, RZ, RZ, R16 ;  /* 0x000000ffff090224 */ /* 0x000fca00078e0010 */
[----:B------:R0:W4:Y:S01]  /*35070*/  @P0 LDG.E.U8 R56, desc[UR20][R8.64] ;  /* 0x0000001408380981 */ /* 0x000122000c1e1100 */
[----:B-1----:R-:W-:Y:S02]  /*35080*/  IMAD R7, R17, 0x69, RZ ;  /* 0x0000006911077824 */ /* 0x002fe400078e02ff */
[----:B------:R-:W-:Y:S01]  /*35090*/  VIADD R11, R19, 0xffffffce ;  /* 0xffffffce130b7836 */ /* 0x000fe20000000000 */
[----:B------:R1:W-:Y:S01]  /*350a0*/  STL [R1+0x8b0], R6 ;  /* 0x0008b00601007387 */ /* 0x0003e20000100800 */
[----:B------:R-:W-:Y:S01]  /*350b0*/  ISETP.GE.U32.AND P5, PT, R10, 0x7fffff57, PT ;  /* 0x7fffff570a00780c */ /* 0x000fe20003fa6070 */
[----:B------:R-:W2:Y:S01]  /*350c0*/  LDC R17, c[0x0][0x3a8] ;  /* 0x0000ea00ff117b82 */ /* 0x000ea20000000800 */
[----:B------:R-:W-:-:S04]  /*350d0*/  IADD3 R19, P3, PT, R7, R3, RZ ;  /* 0x0000000307137210 */ /* 0x000fc80007f7e0ff */
[----:B------:R-:W-:Y:S01]  /*350e0*/  LEA.HI.X.SX32 R7, R7, R4, 0x1, P3 ;  /* 0x0000000407077211 */ /* 0x000fe200018f0eff */
[----:B0-----:R-:W-:Y:S02]  /*350f0*/  @!P4 IMAD.MOV.U32 R8, RZ, RZ, R19 ;  /* 0x000000ffff08c224 */ /* 0x001fe400078e0013 */
[----:B-1----:R-:W0:Y:S02]  /*35100*/  LDC R6, c[0x0][0x3a8] ;  /* 0x0000ea00ff067b82 */ /* 0x002e240000000800 */
[----:B------:R-:W-:-:S05]  /*35110*/  @!P4 IMAD.MOV.U32 R9, RZ, RZ, R7 ;  /* 0x000000ffff09c224 */ /* 0x000fca00078e0007 */
[----:B------:R1:W2:Y:S04]  /*35120*/  @!P4 LDG.E.U8 R92, desc[UR20][R8.64] ;  /* 0x00000014085cc981 */ /* 0x0002a8000c1e1100 */
[----:B------:R-:W-:Y:S04]  /*35130*/  STL [R1+0xc18], R89 ;  /* 0x000c185901007387 */ /* 0x000fe80000100800 */
[----:B------:R1:W-:Y:S04]  /*35140*/  STL [R1+0x8ac], R16 ;  /* 0x0008ac1001007387 */ /* 0x0003e80000100800 */
[----:B------:R-:W-:Y:S04]  /*35150*/  STL [R1+0xc58], R74 ;  /* 0x000c584a01007387 */ /* 0x000fe80000100800 */
[----:B------:R-:W-:Y:S04]  /*35160*/  STL [R1+0xc14], R18 ;  /* 0x000c141201007387 */ /* 0x000fe80000100800 */
[----:B------:R-:W-:Y:S04]  /*35170*/  STL [R1+0xc54], R87 ;  /* 0x000c545701007387 */ /* 0x000fe80000100800 */
[----:B-1----:R-:W2:Y:S04]  /*35180*/  LDL.LU R16, [R1+0x2648] ;  /* 0x0026480001107983 */ /* 0x002ea80000300800 */
[----:B------:R1:W-:Y:S01]  /*35190*/  STL [R1+0xe18], R19 ;  /* 0x000e181301007387 */ /* 0x0003e20000100800 */
[----:B------:R-:W-:-:S02]  /*351a0*/  ISETP.GE.U32.AND P6, PT, R11, 0x7fffff4f, PT ;  /* 0x7fffff4f0b00780c */ /* 0x000fc40003fc6070 */
[----:B------:R-:W0:Y:S01]  /*351b0*/  LDC R11, c[0x0][0x3a0] ;  /* 0x0000e800ff0b7b82 */ /* 0x000e220000000800 */
[----:B---3--:R-:W-:Y:S01]  /*351c0*/  VIADD R10, R20, 0xffffff8e ;  /* 0xffffff8e140a7836 */ /* 0x008fe20000000000 */
[----:B------:R-:W-:Y:S02]  /*351d0*/  SEL R5, R14, R5, !P1 ;  /* 0x000000050e057207 */ /* 0x000fe40004800000 */
[----:B------:R-:W-:Y:S01]  /*351e0*/  PRMT R85, RZ, 0x7610, R85 ;  /* 0x00007610ff557816 */ /* 0x000fe20000000055 */
[----:B------:R-:W-:Y:S02]  /*351f0*/  @!P5 IMAD.MOV.U32 R8, RZ, RZ, R89 ;  /* 0x000000ffff08d224 */ /* 0x000fe400078e0059 */
[----:B------:R-:W-:Y:S01]  /*35200*/  @!P5 IMAD.MOV.U32 R9, RZ, RZ, R18 ;  /* 0x000000ffff09d224 */ /* 0x000fe200078e0012 */
[----:B------:R-:W-:Y:S02]  /*35210*/  PRMT R84, RZ, 0x7610, R84 ;  /* 0x00007610ff547816 */ /* 0x000fe40000000054 */
[----:B------:R-:W-:-:S02]  /*35220*/  PRMT R93, RZ, 0x7610, R93 ;  /* 0x00007610ff5d7816 */ /* 0x000fc4000000005d */
[----:B------:R-:W-:Y:S02]  /*35230*/  PRMT R90, RZ, 0x7610, R90 ;  /* 0x00007610ff5a7816 */ /* 0x000fe4000000005a */
[----:B------:R-:W-:Y:S02]  /*35240*/  PRMT R86, RZ, 0x7610, R86 ;  /* 0x00007610ff567816 */ /* 0x000fe40000000056 */
[----:B------:R-:W-:Y:S01]  /*35250*/  PRMT R81, RZ, 0x7610, R81 ;  /* 0x00007610ff517816 */ /* 0x000fe20000000051 */
[----:B-1----:R-:W1:Y:S01]  /*35260*/  LDC R19, c[0x0][0x3a0] ;  /* 0x0000e800ff137b82 */ /* 0x002e620000000800 */
[----:B----4-:R3:W-:Y:S01]  /*35270*/  STL [R1+0x1d8], R56 ;  /* 0x0001d83801007387 */ /* 0x0107e20000100800 */
[----:B------:R-:W-:Y:S01]  /*35280*/  ISETP.GE.U32.AND P3, PT, R10, 0x7fffff0f, PT ;  /* 0x7fffff0f0a00780c */ /* 0x000fe20003f66070 */
[----:B------:R-:W-:-:S05]  /*35290*/  IMAD R5, R5, UR6, RZ ;  /* 0x0000000605057c24 */ /* 0x000fca000f8e02ff */
[----:B------:R-:W4:Y:S01]  /*352a0*/  LDC R10, c[0x0][0x3a0] ;  /* 0x0000e800ff0a7b82 */ /* 0x000f220000000800 */
[----:B------:R0:W4:Y:S07]  /*352b0*/  @!P5 LDG.E.U8 R85, desc[UR20][R8.64] ;  /* 0x000000140855d981 */ /* 0x00012e000c1e1100 */
[----:B------:R-:W1:Y:S08]  /*352c0*/  LDC R18, c[0x0][0x3a8] ;  /* 0x0000ea00ff127b82 */ /* 0x000e700000000800 */
[----:B------:R-:W1:Y:S01]  /*352d0*/  LDC R20, c[0x0][0x3a0] ;  /* 0x0000e800ff147b82 */ /* 0x000e620000000800 */
[----:B---3--:R-:W3:Y:S04]  /*352e0*/  LDL.LU R56, [R1+0x57c] ;  /* 0x00057c0001387983 */ /* 0x008ee80000300800 */
[----:B------:R2:W-:Y:S01]  /*352f0*/  STL [R1+0xe14], R7 ;  /* 0x000e140701007387 */ /* 0x0005e20000100800 */
[----:B0-----:R-:W-:-:S02]  /*35300*/  @!P6 IMAD.MOV.U32 R8, RZ, RZ, R74 ;  /* 0x000000ffff08e224 */ /* 0x001fc400078e004a */
[----:B------:R-:W-:Y:S01]  /*35310*/  @!P6 IMAD.MOV.U32 R9, RZ, RZ, R87 ;  /* 0x000000ffff09e224 */ /* 0x000fe200078e0057 */
[----:B------:R-:W-:-:S04]  /*35320*/  IADD3 R74, P4, PT, R5, R13, RZ ;  /* 0x0000000d054a7210 */ /* 0x000fc80007f9e0ff */
[----:B------:R0:W3:Y:S01]  /*35330*/  @!P6 LDG.E.U8 R84, desc[UR20][R8.64] ;  /* 0x000000140854e981 */ /* 0x0000e2000c1e1100 */
[----:B--2---:R-:W-:-:S03]  /*35340*/  IMAD R7, R6, 0x39, RZ ;  /* 0x0000003906077824 */ /* 0x004fc600078e02ff */
[----:B------:R-:W-:Y:S04]  /*35350*/  STL [R1+0x2604], R92 ;  /* 0x0026045c01007387 */ /* 0x000fe80000100800 */
[----:B------:R2:W-:Y:S01]  /*35360*/  STL [R1+0x8b8], R74 ;  /* 0x0008b84a01007387 */ /* 0x0005e20000100800 */
[----:B0-----:R-:W-:Y:S02]  /*35370*/  VIADD R9, R11, 0xffffffc6 ;  /* 0xffffffc60b097836 */ /* 0x001fe40000000000 */
[----:B------:R-:W-:Y:S02]  /*35380*/  IMAD.MOV.U32 R11, RZ, RZ, R74 ;  /* 0x000000ffff0b7224 */ /* 0x000fe400078e004a */
[----:B------:R-:W-:Y:S01]  /*35390*/  IMAD R8, R17, 0x71, RZ ;  /* 0x0000007111087824 */ /* 0x000fe200078e02ff */
[----:B--2---:R-:W-:-:S02]  /*353a0*/  IADD3 R74, P5, PT, R7, R3, RZ ;  /* 0x00000003074a7210 */ /* 0x004fc40007fbe0ff */
[----:B------:R-:W-:Y:S02]  /*353b0*/  LEA.HI.X.SX32 R17, R5, R12, 0x1, P4 ;  /* 0x0000000c05117211 */ /* 0x000fe400020f0eff */
[-C--:B------:R-:W-:Y:S02]  /*353c0*/  LEA.HI.X.SX32 R87, R7, R4.reuse, 0x1, P5 ;  /* 0x0000000407577211 */ /* 0x080fe400028f0eff */
[C---:B------:R-:W-:Y:S02]  /*353d0*/  IADD3 R89, P5, PT, R8.reuse, R3, RZ ;  /* 0x0000000308597210 */ /* 0x040fe40007fbe0ff */
[----:B------:R-:W-:Y:S01]  /*353e0*/  ISETP.GE.U32.AND P4, PT, R9, 0x7fffff47, PT ;  /* 0x7fffff470900780c */ /* 0x000fe20003f86070 */
[----:B------:R-:W-:Y:S01]  /*353f0*/  @P0 IMAD.MOV.U32 R9, RZ, RZ, R17 ;  /* 0x000000ffff090224 */ /* 0x000fe200078e0011 */
[----:B------:R-:W-:Y:S01]  /*35400*/  LEA.HI.X.SX32 R92, R8, R4, 0x1, P5 ;  /* 0x00000004085c7211 */ /* 0x000fe200028f0eff */
[----:B------:R-:W-:Y:S02]  /*35410*/  @P0 IMAD.MOV.U32 R8, RZ, RZ, R11 ;  /* 0x000000ffff080224 */ /* 0x000fe400078e000b */
[----:B----4-:R-:W-:Y:S01]  /*35420*/  VIADD R5, R10, 0xffffff86 ;  /* 0xffffff860a057836 */ /* 0x010fe20000000000 */
[----:B------:R-:W-:Y:S04]  /*35430*/  STL [R1+0xc98], R74 ;  /* 0x000c984a01007387 */ /* 0x000fe80000100800 */
[----:B------:R0:W2:Y:S01]  /*35440*/  @P0 LDG.E.U8 R93, desc[UR20][R8.64] ;  /* 0x00000014085d0981 */ /* 0x0000a2000c1e1100 */
[----:B---3--:R-:W-:Y:S01]  /*35450*/  ISETP.GT.U32.AND P6, PT, R15, R56, PT ;  /* 0x000000380f00720c */ /* 0x008fe20003fc4070 */
[----:B0-----:R-:W-:-:S02]  /*35460*/  @!P3 IMAD.MOV.U32 R8, RZ, RZ, R89 ;  /* 0x000000ffff08b224 */ /* 0x001fc400078e0059 */
[----:B------:R-:W-:Y:S01]  /*35470*/  @!P3 IMAD.MOV.U32 R9, RZ, RZ, R92 ;  /* 0x000000ffff09b224 */ /* 0x000fe200078e005c */
[----:B------:R-:W-:Y:S01]  /*35480*/  ISETP.GE.U32.AND P5, PT, R5, 0x7fffff07, PT ;  /* 0x7fffff070500780c */ /* 0x000fe20003fa6070 */
[----:B-1----:R-:W-:Y:S01]  /*35490*/  IMAD R5, R18, 0x79, RZ ;  /* 0x0000007912057824 */ /* 0x002fe200078e02ff */
[----:B------:R0:W-:Y:S04]  /*354a0*/  STL [R1+0x8b4], R17 ;  /* 0x0008b41101007387 */ /* 0x0001e80000100800 */
[----:B------:R1:W3:Y:S04]  /*354b0*/  @!P3 LDG.E.U8 R90, desc[UR20][R8.64] ;  /* 0x00000014085ab981 */ /* 0x0002e8000c1e1100 */
[----:B------:R4:W-:Y:S04]  /*354c0*/  STL [R1+0xc94], R87 ;  /* 0x000c945701007387 */ /* 0x0009e80000100800 */
[----:B------:R-:W-:Y:S04]  /*354d0*/  STL [R1+0xe58], R89 ;  /* 0x000e585901007387 */ /* 0x000fe80000100800 */
[----:B------:R0:W-:Y:S01]  /*354e0*/  STL [R1+0xe54], R92 ;  /* 0x000e545c01007387 */ /* 0x0001e20000100800 */
[----:B------:R-:W-:Y:S01]  /*354f0*/  VIADD R7, R19, 0xfffffffd ;  /* 0xfffffffd13077836 */ /* 0x000fe20000000000 */
[----:B------:R-:W2:Y:S08]  /*35500*/  LDC R11, c[0x0][0x3a0] ;  /* 0x0000e800ff0b7b82 */ /* 0x000eb00000000800 */
[----:B0-----:R-:W0:Y:S01]  /*35510*/  LDC R17, c[0x0][0x3a0] ;  /* 0x0000e800ff117b82 */ /* 0x001e220000000800 */
[----:B------:R-:W-:-:S07]  /*35520*/  @!P6 IMAD.IADD R56, R56, 0x1, -R15 ;  /* 0x000000013838e824 */ /* 0x000fce00078e0a0f */
[----:B------:R-:W0:Y:S01]  /*35530*/  LDC R10, c[0x0][0x3a0] ;  /* 0x0000e800ff0a7b82 */ /* 0x000e220000000800 */
[----:B------:R-:W-:Y:S01]  /*35540*/  PRMT R88, RZ, 0x7610, R88 ;  /* 0x00007610ff587816 */ /* 0x000fe20000000058 */
[----:B-1----:R-:W-:Y:S02]  /*35550*/  @!P4 IMAD.MOV.U32 R8, RZ, RZ, R74 ;  /* 0x000000ffff08c224 */ /* 0x002fe400078e004a */
[----:B------:R-:W-:Y:S01]  /*35560*/  @!P4 IMAD.MOV.U32 R9, RZ, RZ, R87 ;  /* 0x000000ffff09c224 */ /* 0x000fe200078e0057 */
[----:B----4-:R-:W-:Y:S01]  /*35570*/  IADD3 R87, P6, PT, R5, R3, RZ ;  /* 0x0000000305577210 */ /* 0x010fe20007fde0ff */
[----:B------:R-:W4:Y:S04]  /*35580*/  LDL R74, [R1+0x23f0] ;  /* 0x0023f000014a7983 */ /* 0x000f280000100800 */
[----:B------:R1:W2:Y:S01]  /*35590*/  @!P4 LDG.E.U8 R86, desc[UR20][R8.64] ;  /* 0x000000140856c981 */ /* 0x0002a2000c1e1100 */
[----:B------:R-:W-:-:S02]  /*355a0*/  PRMT R76, RZ, 0x7610, R76 ;  /* 0x00007610ff4c7816 */ /* 0x000fc4000000004c */
[----:B------:R-:W-:Y:S01]  /*355b0*/  LEA.HI.X.SX32 R92, R5, R4, 0x1, P6 ;  /* 0x00000004055c7211 */ /* 0x000fe200030f0eff */
[----:B------:R-:W0:Y:S01]  /*355c0*/  LDC R18, c[0x0][0x3a0] ;  /* 0x0000e800ff127b82 */ /* 0x000e220000000800 */
[----:B-1----:R-:W-:-:S03]  /*355d0*/  VIADD R8, R20, 0xfffffff5 ;  /* 0xfffffff514087836 */ /* 0x002fc60000000000 */
[----:B------:R-:W-:Y:S02]  /*355e0*/  @!P5 IMAD.MOV.U32 R9, RZ, RZ, R92 ;  /* 0x000000ffff09d224 */ /* 0x000fe400078e005c */
[----:B------:R-:W-:Y:S01]  /*355f0*/  ISETP.GE.U32.AND P3, PT, R8, 0x7fffff76, PT ;  /* 0x7fffff760800780c */ /* 0x000fe20003f66070 */
[----:B------:R-:W-:-:S05]  /*35600*/  @!P5 IMAD.MOV.U32 R8, RZ, RZ, R87 ;  /* 0x000000ffff08d224 */ /* 0x000fca00078e0057 */
[----:B------:R1:W2:Y:S01]  /*35610*/  @!P5 LDG.E.U8 R81, desc[UR20][R8.64] ;  /* 0x000000140851d981 */ /* 0x0002a2000c1e1100 */
[----:B------:R-:W-:Y:S01]  /*35620*/  ISETP.GE.U32.AND P4, PT, R7, 0x7fffff7e, PT ;  /* 0x7fffff7e0700780c */ /* 0x000fe20003f86070 */
[C---:B------:R-:W-:Y:S02]  /*35630*/  IMAD.SHL.U32 R7, R6.reuse, 0x2, RZ ;  /* 0x0000000206077824 */ /* 0x040fe400078e00ff */
[----:B------:R-:W-:Y:S01]  /*35640*/  IMAD R5, R6, 0xa, RZ ;  /* 0x0000000a06057824 */ /* 0x000fe200078e02ff */
[----:B------:R-:W-:Y:S02]  /*35650*/  STL [R1+0xe98], R87 ;  /* 0x000e985701007387 */ /* 0x000fe40000100800 */
[C---:B------:R-:W-:Y:S02]  /*35660*/  IADD3 R89, P6, PT, R7.reuse, R3, RZ ;  /* 0x0000000307597210 */ /* 0x040fe40007fde0ff */
[----:B------:R-:W-:Y:S02]  /*35670*/  STL [R1+0xe94], R92 ;  /* 0x000e945c01007387 */ /* 0x000fe40000100800 */
[----:B------:R-:W-:-:S03]  /*35680*/  LEA.HI.X.SX32 R7, R7, R4, 0x1, P6 ;  /* 0x0000000407077211 */ /* 0x000fc600030f0eff */
[----:B-1----:R-:W-:Y:S02]  /*35690*/  @!P4 IMAD.MOV.U32 R8, RZ, RZ, R89 ;  /* 0x000000ffff08c224 */ /* 0x002fe400078e0059 */
[----:B------:R-:W-:Y:S01]  /*356a0*/  @!P4 IMAD.MOV.U32 R9, RZ, RZ, R7 ;  /* 0x000000ffff09c224 */ /* 0x000fe200078e0007 */
[----:B------:R-:W-:-:S04]  /*356b0*/  ISETP.GT.U32.AND P6, PT, R15, R56, PT ;  /* 0x000000380f00720c */ /* 0x000fc80003fc4070 */
[----:B------:R1:W3:Y:S09]  /*356c0*/  @!P4 LDG.E.U8 R88, desc[UR20][R8.64] ;  /* 0x000000140858c981 */ /* 0x0002f2000c1e1100 */
[----:B------:R-:W-:Y:S01]  /*356d0*/  @!P6 IMAD.IADD R56, R56, 0x1, -R15 ;  /* 0x000000013838e824 */ /* 0x000fe200078e0a0f */
[----:B------:R-:W-:Y:S01]  /*356e0*/  PRMT R20, RZ, 0x7610, R20 ;  /* 0x00007610ff147816 */ /* 0x000fe20000000014 */
[----:B--2---:R2:W-:Y:S02]  /*356f0*/  STL [R1], R81 ;  /* 0x0000005101007387 */ /* 0x0045e40000100800 */
[----:B--2---:R-:W-:-:S04]  /*35700*/  IADD3 R81, P5, PT, R5, R3, RZ ;  /* 0x0000000305517210 */ /* 0x004fc80007fbe0ff */
[----:B------:R-:W-:Y:S01]  /*35710*/  LEA.HI.X.SX32 R87, R5, R4, 0x1, P5 ;  /* 0x0000000405577211 */ /* 0x000fe200028f0eff */
[----:B-1----:R-:W-:Y:S02]  /*35720*/  @!P3 IMAD.MOV.U32 R8, RZ, RZ, R81 ;  /* 0x000000ffff08b224 */ /* 0x002fe400078e0051 */
[----:B------:R-:W-:Y:S01]  /*35730*/  VIADD R5, R11, 0xffffffed ;  /* 0xffffffed0b057836 */ /* 0x000fe20000000000 */
[----:B------:R-:W-:Y:S01]  /*35740*/  STL [R1+0xae0], R89 ;  /* 0x000ae05901007387 */ /* 0x000fe20000100800 */
[----:B------:R-:W-:-:S03]  /*35750*/  @!P3 IMAD.MOV.U32 R9, RZ, RZ, R87 ;  /* 0x000000ffff09b224 */ /* 0x000fc600078e0057 */
[----:B------:R-:W-:Y:S04]  /*35760*/  STL [R1+0x1d4], R93 ;  /* 0x0001d45d01007387 */ /* 0x000fe80000100800 */
[----:B------:R-:W-:Y:S04]  /*35770*/  STL [R1+0xb20], R81 ;  /* 0x000b205101007387 */ /* 0x000fe80000100800 */
[----:B------:R0:W2:Y:S01]  /*35780*/  @!P3 LDG.E.U8 R76, desc[UR20][R8.64] ;  /* 0x00000014084cb981 */ /* 0x0000a2000c1e1100 */
[----:B----4-:R-:W-:-:S03]  /*35790*/  ISETP.GE.AND P3, PT, R74, RZ, PT ;  /* 0x000000ff4a00720c */ /* 0x010fc60003f66270 */
[----:B------:R1:W-:Y:S01]  /*357a0*/  STL [R1+0xadc], R7 ;  /* 0x000adc0701007387 */ /* 0x0003e20000100800 */
[----:B------:R-:W-:Y:S02]  /*357b0*/  ISETP.GE.U32.AND P4, PT, R5, 0x7fffff6e, PT ;  /* 0x7fffff6e0500780c */ /* 0x000fe40003f86070 */
[----:B------:R-:W-:Y:S01]  /*357c0*/  PRMT R19, RZ, 0x7610, R19 ;  /* 0x00007610ff137816 */ /* 0x000fe20000000013 */
[----:B------:R-:W4:Y:S01]  /*357d0*/  LDC R11, c[0x0][0x3a0] ;  /* 0x0000e800ff0b7b82 */ /* 0x000f220000000800 */
[----:B0-----:R-:W-:Y:S02]  /*357e0*/  VIADD R8, R17, 0xffffffe5 ;  /* 0xffffffe511087836 */ /* 0x001fe40000000000 */
[----:B-1----:R-:W-:-:S03]  /*357f0*/  IMAD R7, R6, 0x12, RZ ;  /* 0x0000001206077824 */ /* 0x002fc600078e02ff */
[----:B------:R-:W-:Y:S01]  /*35800*/  ISETP.GE.U32.AND P5, PT, R8, 0x7fffff66, PT ;  /* 0x7fffff660800780c */ /* 0x000fe20003fa6070 */
[----:B------:R-:W-:Y:S01]  /*35810*/  VIADD R8, R10, 0xffffffb5 ;  /* 0xffffffb50a087836 */ /* 0x000fe20000000000 */
[CC--:B------:R-:W-:Y:S01]  /*35820*/  IADD3 R9, P6, PT, R7.reuse, R3.reuse, RZ ;  /* 0x0000000307097210 */ /* 0x0c0fe20007fde0ff */
[----:B------:R-:W-:Y:S02]  /*35830*/  IMAD R10, R6, 0x1a, RZ ;  /* 0x0000001a060a7824 */ /* 0x000fe400078e02ff */
[----:B------:R-:W-:Y:S01]  /*35840*/  IMAD.MOV.U32 R5, RZ, RZ, R56 ;  /* 0x000000ffff057224 */ /* 0x000fe200078e0038 */
[----:B------:R-:W-:Y:S01]  /*35850*/  LEA.HI.X.SX32 R7, R7, R4, 0x1, P6 ;  /* 0x0000000407077211 */ /* 0x000fe200030f0eff */
[----:B------:R-:W-:Y:S02]  /*35860*/  STL [R1+0xb1c], R87 ;  /* 0x000b1c5701007387 */ /* 0x000fe40000100800 */
[----:B------:R-:W-:Y:S01]  /*35870*/  @!P3 IMAD.MOV R5, RZ, RZ, -R5 ;  /* 0x000000ffff05b224 */ /* 0x000fe200078e0a05 */
[----:B------:R-:W-:-:S02]  /*35880*/  IADD3 R56, P6, PT, R10, R3, RZ ;  /* 0x000000030a387210 */ /* 0x000fc40007fde0ff */
[----:B------:R-:W-:Y:S01]  /*35890*/  ISETP.GE.U32.AND P3, PT, R8, 0x7fffff36, PT ;  /* 0x7fffff360800780c */ /* 0x000fe20003f66070 */
[----:B------:R0:W-:Y:S01]  /*358a0*/  STL [R1+0xb60], R9 ;  /* 0x000b600901007387 */ /* 0x0001e20000100800 */
[----:B------:R-:W-:Y:S01]  /*358b0*/  PRMT R17, RZ, 0x7610, R17 ;  /* 0x00007610ff117816 */ /* 0x000fe20000000011 */
[----:B------:R-:W-:Y:S01]  /*358c0*/  @!P4 IMAD.MOV.U32 R8, RZ, RZ, R9 ;  /* 0x000000ffff08c224 */ /* 0x000fe200078e0009 */
[----:B------:R-:W-:Y:S01]  /*358d0*/  LEA.HI.X.SX32 R10, R10, R4, 0x1, P6 ;  /* 0x000000040a0a7211 */ /* 0x000fe200030f0eff */
[----:B0-----:R-:W-:-:S05]  /*358e0*/  @!P4 IMAD.MOV.U32 R9, RZ, RZ, R7 ;  /* 0x000000ffff09c224 */ /* 0x001fca00078e0007 */
[----:B------:R0:W2:Y:S02]  /*358f0*/  @!P4 LDG.E.U8 R17, desc[UR20][R8.64] ;  /* 0x000000140811c981 */ /* 0x0000a4000c1e1100 */
[----:B0-----:R-:W-:Y:S02]  /*35900*/  @!P5 IMAD.MOV.U32 R8, RZ, RZ, R56 ;  /* 0x000000ffff08d224 */ /* 0x001fe400078e0038 */
[----:B------:R-:W-:-:S05]  /*35910*/  @!P5 IMAD.MOV.U32 R9, RZ, RZ, R10 ;  /* 0x000000ffff09d224 */ /* 0x000fca00078e000a */
[----:B------:R-:W3:Y:S04]  /*35920*/  @!P5 LDG.E.U8 R20, desc[UR20][R8.64] ;  /* 0x000000140814d981 */ /* 0x000ee8000c1e1100 */
[----:B------:R0:W-:Y:S04]  /*35930*/  STL [R1+0xb5c], R7 ;  /* 0x000b5c0701007387 */ /* 0x0001e80000100800 */
[----:B------:R-:W-:Y:S01]  /*35940*/  STL [R1+0xba0], R56 ;  /* 0x000ba03801007387 */ /* 0x000fe20000100800 */
[----:B0-----:R-:W-:Y:S01]  /*35950*/  VIADD R7, R18, 0xffffffbd ;  /* 0xffffffbd12077836 */ /* 0x001fe20000000000 */
[----:B------:R-:W-:Y:S01]  /*35960*/  SEL R5, R14, R5, !P1 ;  /* 0x000000050e057207 */ /* 0x000fe20004800000 */
[----:B----4-:R-:W-:Y:S01]  /*35970*/  VIADD R11, R11, 0xffffffdd ;  /* 0xffffffdd0b0b7836 */ /* 0x010fe20000000000 */
[----:B------:R-:W-:-:S02]  /*35980*/  PRMT R83, RZ, 0x7610, R83 ;  /* 0x00007610ff537816 */ /* 0x000fc40000000053 */
[----:B------:R-:W-:Y:S02]  /*35990*/  PRMT R77, RZ, 0x7610, R77 ;  /* 0x00007610ff4d7816 */ /* 0x000fe4000000004d */
[----:B------:R-:W-:Y:S01]  /*359a0*/  ISETP.GE.U32.AND P4, PT, R7, 0x7fffff3e, PT ;  /* 0x7fffff3e0700780c */ /* 0x000fe20003f86070 */
[----:B------:R-:W-:Y:S01]  /*359b0*/  IMAD R7, R6, 0x42, RZ ;  /* 0x0000004206077824 */ /* 0x000fe200078e02ff */
[----:B--2---:R0:W-:Y:S04]  /*359c0*/  STL [R1+0x10], R17 ;  /* 0x0000101101007387 */ /* 0x0041e80000100800 */
[----:B---3--:R-:W-:Y:S04]  /*359d0*/  STL [R1+0x8], R88 ;  /* 0x0000085801007387 */ /* 0x008fe80000100800 */
[----:B------:R-:W-:Y:S04]  /*359e0*/  STL [R1+0xb9c], R10 ;  /* 0x000b9c0a01007387 */ /* 0x000fe80000100800 */
[----:B------:R-:W-:Y:S01]  /*359f0*/  STL [R1+0x4], R76 ;  /* 0x0000044c01007387 */ /* 0x000fe20000100800 */
[----:B------:R-:W-:Y:S01]  /*35a00*/  PRMT R61, RZ, 0x7610, R61 ;  /* 0x00007610ff3d7816 */ /* 0x000fe2000000003d */
[----:B------:R-:W1:Y:S08]  /*35a10*/  LDC R18, c[0x0][0x3a0] ;  /* 0x0000e800ff127b82 */ /* 0x000e700000000800 */
[----:B0-----:R-:W0:Y:S01]  /*35a20*/  LDC R17, c[0x0][0x3a0] ;  /* 0x0000e800ff117b82 */ /* 0x001e220000000800 */
[----:B------:R2:W-:Y:S02]  /*35a30*/  STL [R1+0xc], R20 ;  /* 0x00000c1401007387 */ /* 0x0005e40000100800 */
[----:B--2---:R-:W-:-:S04]  /*35a40*/  IADD3 R20, P5, PT, R7, R3, RZ ;  /* 0x0000000307147210 */ /* 0x004fc80007fbe0ff */
[----:B------:R-:W-:Y:S01]  /*35a50*/  LEA.HI.X.SX32 R56, R7, R4, 0x1, P5 ;  /* 0x0000000407387211 */ /* 0x000fe200028f0eff */
[----:B------:R-:W-:-:S04]  /*35a60*/  @!P4 IMAD.MOV.U32 R8, RZ, RZ, R20 ;  /* 0x000000ffff08c224 */ /* 0x000fc800078e0014 */
[----:B------:R-:W-:-:S05]  /*35a70*/  @!P4 IMAD.MOV.U32 R9, RZ, RZ, R56 ;  /* 0x000000ffff09c224 */ /* 0x000fca00078e0038 */
[----:B------:R0:W2:Y:S01]  /*35a80*/  @!P4 LDG.E.U8 R19, desc[UR20][R8.64] ;  /* 0x000000140813c981 */ /* 0x0000a2000c1e1100 */
[----:B------:R-:W-:Y:S02]  /*35a90*/  IMAD R5, R5, UR6, RZ ;  /* 0x0000000605057c24 */ /* 0x000fe4000f8e02ff */
[----:B------:R-:W-:Y:S01]  /*35aa0*/  IMAD R10, R6, 0x22, RZ ;  /* 0x00000022060a7824 */ /* 0x000fe200078e02ff */
[----:B------:R-:W-:Y:S02]  /*35ab0*/  STL [R1+0xce0], R20 ;  /* 0x000ce01401007387 */ /* 0x000fe40000100800 */
[C---:B------:R-:W-:Y:S02]  /*35ac0*/  IADD3 R87, P5, PT, R5.reuse, R13, RZ ;  /* 0x0000000d05577210 */ /* 0x040fe40007fbe0ff */
[----:B------:R-:W-:Y:S01]  /*35ad0*/  IADD3 R74, P6, PT, R10, R3, RZ ;  /* 0x000000030a4a7210 */ /* 0x000fe20007fde0ff */
[C---:B------:R-:W-:Y:S01]  /*35ae0*/  IMAD R7, R6.reuse, 0x2a, RZ ;  /* 0x0000002a06077824 */ /* 0x040fe200078e02ff */
[----:B------:R3:W-:Y:S04]  /*35af0*/  STL [R1+0xcdc], R56 ;  /* 0x000cdc3801007387 */ /* 0x0007e80000100800 */
[----:B------:R-:W-:Y:S01]  /*35b00*/  STL [R1+0x8c0], R87 ;  /* 0x0008c05701007387 */ /* 0x000fe20000100800 */
[----:B------:R-:W-:Y:S01]  /*35b10*/  LEA.HI.X.SX32 R88, R5, R12, 0x1, P5 ;  /* 0x0000000c05587211 */ /* 0x000fe200028f0eff */
[----:B------:R-:W-:-:S02]  /*35b20*/  IMAD R5, R6, 0x4a, RZ ;  /* 0x0000004a06057824 */ /* 0x000fc400078e02ff */
[----:B0-----:R-:W-:Y:S01]  /*35b30*/  VIADD R8, R17, 0xffffffd5 ;  /* 0xffffffd511087836 */ /* 0x001fe20000000000 */
[----:B---3--:R-:W3:Y:S04]  /*35b40*/  LDL.LU R56, [R1+0x580] ;  /* 0x0005800001387983 */ /* 0x008ee80000300800 */
[----:B------:R-:W-:Y:S01]  /*35b50*/  STL [R1+0xbe0], R74 ;  /* 0x000be04a01007387 */ /* 0x000fe20000100800 */
[----:B------:R-:W-:Y:S02]  /*35b60*/  LEA.HI.X.SX32 R76, R10, R4, 0x1, P6 ;  /* 0x000000040a4c7211 */ /* 0x000fe400030f0eff */
[----:B------:R-:W-:Y:S02]  /*35b70*/  ISETP.GE.U32.AND P5, PT, R11, 0x7fffff5e, PT ;  /* 0x7fffff5e0b00780c */ /* 0x000fe40003fa6070 */
[----:B------:R-:W-:Y:S01]  /*35b80*/  ISETP.GE.U32.AND P6, PT, R8, 0x7fffff56, PT ;  /* 0x7fffff560800780c */ /* 0x000fe20003fc6070 */
[----:B------:R-:W-:-:S02]  /*35b90*/  @P0 IMAD.MOV.U32 R8, RZ, RZ, R87 ;  /* 0x000000ffff080224 */ /* 0x000fc400078e0057 */
[----:B------:R-:W-:Y:S01]  /*35ba0*/  @P0 IMAD.MOV.U32 R9, RZ, RZ, R88 ;  /* 0x000000ffff090224 */ /* 0x000fe200078e0058 */
[----:B------:R-:W-:Y:S01]  /*35bb0*/  PRMT R17, RZ, 0x7610, R17 ;  /* 0x00007610ff117816 */ /* 0x000fe20000000011 */
[----:B------:R-:W0:Y:S08]  /*35bc0*/  LDC R11, c[0x0][0x3a0] ;  /* 0x0000e800ff0b7b82 */ /* 0x000e300000000800 */
[----:B------:R-:W4:Y:S01]  /*35bd0*/  LDC R10, c[0x0][0x3a0] ;  /* 0x0000e800ff0a7b82 */ /* 0x000f220000000800 */
[----:B------:R0:W3:Y:S04]  /*35be0*/  @P0 LDG.E.U8 R83, desc[UR20][R8.64] ;  /* 0x0000001408530981 */ /* 0x0000e8000c1e1100 */
[----:B--2---:R2:W-:Y:S02]  /*35bf0*/  STL [R1+0x28], R19 ;  /* 0x0000281301007387 */ /* 0x0045e40000100800 */
[----:B--2---:R-:W-:-:S04]  /*35c00*/  IADD3 R19, P4, PT, R7, R3, RZ ;  /* 0x0000000307137210 */ /* 0x004fc80007f9e0ff */
[----:B------:R-:W-:Y:S02]  /*35c10*/  LEA.HI.X.SX32 R20, R7, R4, 0x1, P4 ;  /* 0x0000000407147211 */ /* 0x000fe400020f0eff */
[----:B------:R-:W-:-:S04]  /*35c20*/  IADD3 R81, P4, PT, R5, R3, RZ ;  /* 0x0000000305517210 */ /* 0x000fc80007f9e0ff */
[----:B------:R-:W-:Y:S01]  /*35c30*/  LEA.HI.X.SX32 R5, R5, R4, 0x1, P4 ;  /* 0x0000000405057211 */ /* 0x000fe200020f0eff */
[----:B0-----:R-:W-:-:S04]  /*35c40*/  @!P3 IMAD.MOV.U32 R8, RZ, RZ, R81 ;  /* 0x000000ffff08b224 */ /* 0x001fc800078e0051 */
[----:B------:R-:W-:-:S05]  /*35c50*/  @!P3 IMAD.MOV.U32 R9, RZ, RZ, R5 ;  /* 0x000000ffff09b224 */ /* 0x000fca00078e0005 */
[----:B------:R0:W2:Y:S02]  /*35c60*/  @!P3 LDG.E.U8 R77, desc[UR20][R8.64] ;  /* 0x00000014084db981 */ /* 0x0000a4000c1e1100 */
[----:B0-----:R-:W-:Y:S02]  /*35c70*/  @!P5 IMAD.MOV.U32 R8, RZ, RZ, R74 ;  /* 0x000000ffff08d224 */ /* 0x001fe400078e004a */
[----:B------:R-:W-:-:S05]  /*35c80*/  @!P5 IMAD.MOV.U32 R9, RZ, RZ, R76 ;  /* 0x000000ffff09d224 */ /* 0x000fca00078e004c */
[----:B------:R0:W2:Y:S02]  /*35c90*/  @!P5 LDG.E.U8 R61, desc[UR20][R8.64] ;  /* 0x00000014083dd981 */ /* 0x0000a4000c1e1100 */
[----:B0-----:R-:W-:Y:S02]  /*35ca0*/  @!P6 IMAD.MOV.U32 R8, RZ, RZ, R19 ;  /* 0x000000ffff08e224 */ /* 0x001fe400078e0013 */
[----:B------:R-:W-:-:S05]  /*35cb0*/  @!P6 IMAD.MOV.U32 R9, RZ, RZ, R20 ;  /* 0x000000ffff09e224 */ /* 0x000fca00078e0014 */
[----:B------:R-:W2:Y:S04]  /*35cc0*/  @!P6 LDG.E.U8 R17, desc[UR20][R8.64] ;  /* 0x000000140811e981 */ /* 0x000ea8000c1e1100 */
[----:B------:R-:W-:Y:S04]  /*35cd0*/  STL [R1+0x8bc], R88 ;  /* 0x0008bc5801007387 */ /* 0x000fe80000100800 */
[----:B------:R-:W-:Y:S04]  /*35ce0*/  STL [R1+0xbdc], R76 ;  /* 0x000bdc4c01007387 */ /* 0x000fe80000100800 */
[----:B------:R0:W-:Y:S01]  /*35cf0*/  STL [R1+0xc20], R19 ;  /* 0x000c201301007387 */ /* 0x0001e20000100800 */
[----:B-1----:R-:W-:-:S03]  /*35d00*/  VIADD R7, R18, 0xffffffad ;  /* 0xffffffad12077836 */ /* 0x002fc60000000000 */
[----:B------:R1:W-:Y:S04]  /*35d10*/  STL [R1+0xc1c], R20 ;  /* 0x000c1c1401007387 */ /* 0x0003e80000100800 */
[----:B------:R-:W-:Y:S04]  /*35d20*/  STL [R1+0xd20], R81 ;  /* 0x000d205101007387 */ /* 0x000fe80000100800 */
[----:B------:R0:W-:Y:S01]  /*35d30*/  STL [R1+0xd1c], R5 ;  /* 0x000d1c0501007387 */ /* 0x0001e20000100800 */
[----:B------:R-:W-:Y:S02]  /*35d40*/  PRMT R21, RZ, 0x7610, R21 ;  /* 0x00007610ff157816 */ /* 0x000fe40000000015 */
[----:B------:R-:W-:Y:S01]  /*35d50*/  ISETP.GE.U32.AND P4, PT, R7, 0x7fffff2e, PT ;  /* 0x7fffff2e0700780c */ /* 0x000fe20003f86070 */
[----:B------:R-:W-:Y:S01]  /*35d60*/  VIADD R7, R11, 0xffffff8d ;  /* 0xffffff8d0b077836 */ /* 0x000fe20000000000 */
[----:B------:R-:W-:Y:S01]  /*35d70*/  PRMT R66, RZ, 0x7610, R66 ;  /* 0x00007610ff427816 */ /* 0x000fe20000000042 */
[----:B------:R-:W2:Y:S01]  /*35d80*/  LDC R18, c[0x0][0x3a0] ;  /* 0x0000e800ff127b82 */ /* 0x000ea20000000800 */
[----:B---3--:R-:W-:-:S07]  /*35d90*/  ISETP.GT.U32.AND P6, PT, R15, R56, PT ;  /* 0x000000380f00720c */ /* 0x008fce0003fc4070 */
[----:B------:R-:W3:Y:S08]  /*35da0*/  LDC R11, c[0x0][0x3a0] ;  /* 0x0000e800ff0b7b82 */ /* 0x000ef00000000800 */
[----:B0-----:R-:W0:Y:S08]  /*35db0*/  LDC R19, c[0x0][0x3a8] ;  /* 0x0000ea00ff137b82 */ /* 0x001e300000000800 */
[----:B-1----:R-:W1:Y:S01]  /*35dc0*/  LDC R20, c[0x0][0x3a0] ;  /* 0x0000e800ff147b82 */ /* 0x002e620000000800 */
[----:B------:R-:W-:Y:S01]  /*35dd0*/  IMAD R5, R6, 0x52, RZ ;  /* 0x0000005206057824 */ /* 0x000fe200078e02ff */
[----:B------:R-:W-:Y:S01]  /*35de0*/  ISETP.GE.U32.AND P5, PT, R7, 0x7fffff0e, PT ;  /* 0x7fffff0e0700780c */ /* 0x000fe20003fa6070 */
[----:B----4-:R-:W-:Y:S01]  /*35df0*/  VIADD R7, R10, 0xffffffa5 ;  /* 0xffffffa50a077836 */ /* 0x010fe20000000000 */
[----:B--2---:R2:W-:Y:S04]  /*35e00*/  STL [R1+0x14], R17 ;  /* 0x0000141101007387 */ /* 0x0045e80000100800 */
[----:B------:R4:W-:Y:S01]  /*35e10*/  STL [R1+0x18], R61 ;  /* 0x0000183d01007387 */ /* 0x0009e20000100800 */
[----:B--2---:R-:W2:Y:S01]  /*35e20*/  LDC R17, c[0x0][0x3a8] ;  /* 0x0000ea00ff117b82 */ /* 0x004ea20000000800 */
[----:B----4-:R-:W-:-:S04]  /*35e30*/  IADD3 R61, P3, PT, R5, R3, RZ ;  /* 0x00000003053d7210 */ /* 0x010fc80007f7e0ff */
[----:B------:R-:W-:Y:S01]  /*35e40*/  LEA.HI.X.SX32 R74, R5, R4, 0x1, P3 ;  /* 0x00000004054a7211 */ /* 0x000fe200018f0eff */
[----:B------:R-:W-:Y:S02]  /*35e50*/  @!P4 IMAD.MOV.U32 R8, RZ, RZ, R61 ;  /* 0x000000ffff08c224 */ /* 0x000fe400078e003d */
[----:B------:R-:W-:Y:S01]  /*35e60*/  IMAD R5, R6, 0x5a, RZ ;  /* 0x0000005a06057824 */ /* 0x000fe200078e02ff */
[----:B------:R-:W-:Y:S01]  /*35e70*/  ISETP.GE.U32.AND P3, PT, R7, 0x7fffff26, PT ;  /* 0x7fffff260700780c */ /* 0x000fe20003f66070 */
[----:B------:R-:W-:Y:S01]  /*35e80*/  @!P4 IMAD.MOV.U32 R9, RZ, RZ, R74 ;  /* 0x000000ffff09c224 */ /* 0x000fe200078e004a */
[----:B------:R-:W-:Y:S04]  /*35e90*/  STL [R1+0xd60], R61 ;  /* 0x000d603d01007387 */ /* 0x000fe80000100800 */
[----:B------:R4:W-:Y:S04]  /*35ea0*/  STL [R1+0xd5c], R74 ;  /* 0x000d5c4a01007387 */ /* 0x0009e80000100800 */
[----:B------:R0:W3:Y:S01]  /*35eb0*/  @!P4 LDG.E.U8 R21, desc[UR20][R8.64] ;  /* 0x000000140815c981 */ /* 0x0000e2000c1e1100 */
[----:B----4-:R-:W-:-:S04]  /*35ec0*/  IADD3 R74, P4, PT, R5, R3, RZ ;  /* 0x00000003054a7210 */ /* 0x010fc80007f9e0ff */
[----:B------:R-:W-:Y:S01]  /*35ed0*/  LEA.HI.X.SX32 R76, R5, R4, 0x1, P4 ;  /* 0x00000004054c7211 */ /* 0x000fe200020f0eff */
[----:B0-----:R-:W-:-:S04]  /*35ee0*/  @!P3 IMAD.MOV.U32 R8, RZ, RZ, R74 ;  /* 0x000000ffff08b224 */ /* 0x001fc800078e004a */
[----:B------:R-:W-:-:S05]  /*35ef0*/  @!P3 IMAD.MOV.U32 R9, RZ, RZ, R76 ;  /* 0x000000ffff09b224 */ /* 0x000fca00078e004c */
[----:B------:R-:W4:Y:S01]  /*35f00*/  @!P3 LDG.E.U8 R66, desc[UR20][R8.64] ;  /* 0x000000140842b981 */ /* 0x000f22000c1e1100 */
[----:B------:R-:W-:Y:S02]  /*35f10*/  VIADD R7, R18, 0xffffff9d ;  /* 0xffffff9d12077836 */ /* 0x000fe40000000000 */
[----:B------:R-:W-:Y:S01]  /*35f20*/  @!P6 IMAD.IADD R56, R56, 0x1, -R15 ;  /* 0x000000013838e824 */ /* 0x000fe200078e0a0f */
[----:B------:R-:W-:Y:S01]  /*35f30*/  STL [R1+0x1d0], R83 ;  /* 0x0001d05301007387 */ /* 0x000fe20000100800 */
[----:B------:R-:W0:Y:S01]  /*35f40*/  LDC R18, c[0x0][0x3a8] ;  /* 0x0000ea00ff127b82 */ /* 0x000e220000000800 */
[----:B------:R-:W-:Y:S01]  /*35f50*/  ISETP.GE.U32.AND P6, PT, R7, 0x7fffff1e, PT ;  /* 0x7fffff1e0700780c */ /* 0x000fe20003fc6070 */
[----:B------:R-:W-:Y:S02]  /*35f60*/  IMAD R7, R6, 0x32, RZ ;  /* 0x0000003206077824 */ /* 0x000fe400078e02ff */
[----:B--2---:R-:W-:-:S03]  /*35f70*/  IMAD R5, R17, 0x62, RZ ;  /* 0x0000006211057824 */ /* 0x004fc600078e02ff */
[----:B------:R-:W-:Y:S01]  /*35f80*/  IADD3 R61, P4, PT, R7, R3, RZ ;  /* 0x00000003073d7210 */ /* 0x000fe20007f9e0ff */
[----:B---3--:R-:W-:Y:S01]  /*35f90*/  VIADD R10, R11, 0xffffff95 ;  /* 0xffffff950b0a7836 */ /* 0x008fe20000000000 */
[----:B------:R-:W-:-:S04]  /*35fa0*/  PRMT R11, RZ, 0x7610, R11 ;  /* 0x00007610ff0b7816 */ /* 0x000fc8000000000b */
[----:B------:R-:W-:Y:S02]  /*35fb0*/  ISETP.GE.U32.AND P3, PT, R10, 0x7fffff16, PT ;  /* 0x7fffff160a00780c */ /* 0x000fe40003f66070 */
[----:B------:R-:W-:Y:S02]  /*35fc0*/  PRMT R17, RZ, 0x7610, R17 ;  /* 0x00007610ff117816 */ /* 0x000fe40000000011 */
[----:B------:R-:W-:Y:S01]  /*35fd0*/  PRMT R73, RZ, 0x7610, R73 ;  /* 0x00007610ff497816 */ /* 0x000fe20000000049 */
[----:B------:R-:W2:Y:S01]  /*35fe0*/  LDC R10, c[0x0][0x3a0] ;  /* 0x0000e800ff0a7b82 */ /* 0x000ea20000000800 */
[----:B------:R3:W-:Y:S04]  /*35ff0*/  STL [R1+0x30], R21 ;  /* 0x0000301501007387 */ /* 0x0007e80000100800 */
[----:B------:R-:W-:Y:S04]  /*36000*/  STL [R1+0x24], R77 ;  /* 0x0000244d01007387 */ /* 0x000fe80000100800 */
[----:B------:R-:W-:Y:S04]  /*36010*/  STL [R1+0xda0], R74 ;  /* 0x000da04a01007387 */ /* 0x000fe80000100800 */
[----:B------:R-:W-:Y:S04]  /*36020*/  STL [R1+0xd9c], R76 ;  /* 0x000d9c4c01007387 */ /* 0x000fe80000100800 */
[----:B------:R-:W-:Y:S01]  /*36030*/  STL [R1+0xc60], R61 ;  /* 0x000c603d01007387 */ /* 0x000fe20000100800 */
[----:B---3--:R-:W3:Y:S03]  /*36040*/  LDC R21, c[0x0][0x3a0] ;  /* 0x0000e800ff157b82 */ /* 0x008ee60000000800 */
[----:B----4-:R4:W-:Y:S02]  /*36050*/  STL [R1+0x2c], R66 ;  /* 0x00002c4201007387 */ /* 0x0109e40000100800 */
[----:B----4-:R-:W-:-:S02]  /*36060*/  LEA.HI.X.SX32 R66, R7, R4, 0x1, P4 ;  /* 0x0000000407427211 */ /* 0x010fc400020f0eff */
[----:B------:R-:W-:-:S04]  /*36070*/  IADD3 R74, P4, PT, R5, R3, RZ ;  /* 0x00000003054a7210 */ /* 0x000fc80007f9e0ff */
[----:B------:R-:W-:Y:S01]  /*36080*/  LEA.HI.X.SX32 R76, R5, R4, 0x1, P4 ;  /* 0x00000004054c7211 */ /* 0x000fe200020f0eff */
[----:B------:R-:W-:Y:S02]  /*36090*/  @!P6 IMAD.MOV.U32 R8, RZ, RZ, R74 ;  /* 0x000000ffff08e224 */ /* 0x000fe400078e004a */
[----:B------:R-:W-:Y:S02]  /*360a0*/  IMAD R7, R19, 0x6a, RZ ;  /* 0x0000006a13077824 */ /* 0x000fe400078e02ff */
[----:B-1----:R-:W-:Y:S01]  /*360b0*/  VIADD R5, R20, 0xffffffcd ;  /* 0xffffffcd14057836 */ /* 0x002fe20000000000 */
[----:B------:R-:W-:Y:S01]  /*360c0*/  STL [R1+0xc5c], R66 ;  /* 0x000c5c4201007387 */ /* 0x000fe20000100800 */
[----:B------:R-:W-:Y:S01]  /*360d0*/  @!P6 IMAD.MOV.U32 R9, RZ, RZ, R76 ;  /* 0x000000ffff09e224 */ /* 0x000fe200078e004c */
[----:B------:R-:W1:Y:S01]  /*360e0*/  LDC R19, c[0x0][0x3a8] ;  /* 0x0000ea00ff137b82 */ /* 0x000e620000000800 */
[----:B------:R-:W-:-:S03]  /*360f0*/  IADD3 R77, P4, PT, R7, R3, RZ ;  /* 0x00000003074d7210 */ /* 0x000fc60007f9e0ff */
[----:B------:R4:W3:Y:S01]  /*36100*/  @!P6 LDG.E.U8 R11, desc[UR20][R8.64] ;  /* 0x00000014080be981 */ /* 0x0008e2000c1e1100 */
[----:B------:R-:W-:Y:S01]  /*36110*/  ISETP.GE.U32.AND P6, PT, R5, 0x7fffff4e, PT ;  /* 0x7fffff4e0500780c */ /* 0x000fe20003fc6070 */
[----:B0-----:R-:W-:Y:S01]  /*36120*/  IMAD R5, R18, 0x72, RZ ;  /* 0x0000007212057824 */ /* 0x001fe200078e02ff */
[-C--:B------:R-:W-:Y:S01]  /*36130*/  LEA.HI.X.SX32 R81, R7, R4.reuse, 0x1, P4 ;  /* 0x0000000407517211 */ /* 0x080fe200020f0eff */
[----:B------:R0:W-:Y:S04]  /*36140*/  STL [R1+0xde0], R74 ;  /* 0x000de04a01007387 */ /* 0x0001e80000100800 */
[----:B------:R2:W-:Y:S01]  /*36150*/  STL [R1+0xddc], R76 ;  /* 0x000ddc4c01007387 */ /* 0x0005e20000100800 */
[----:B----4-:R-:W-:Y:S02]  /*36160*/  @!P3 IMAD.MOV.U32 R8, RZ, RZ, R77 ;  /* 0x000000ffff08b224 */ /* 0x010fe400078e004d */
[----:B------:R-:W-:Y:S01]  /*36170*/  @!P3 IMAD.MOV.U32 R9, RZ, RZ, R81 ;  /* 0x000000ffff09b224 */ /* 0x000fe200078e0051 */
[C---:B0-----:R-:W-:Y:S01]  /*36180*/  IADD3 R74, P4, PT, R5.reuse, R3, RZ ;  /* 0x00000003054a7210 */ /* 0x041fe20007f9e0ff */
[----:B--2---:R-:W2:Y:S04]  /*36190*/  LDL R76, [R1+0x23e4] ;  /* 0x0023e400014c7983 */ /* 0x004ea80000100800 */
[----:B------:R0:W-:Y:S04]  /*361a0*/  STL [R1+0xe20], R77 ;  /* 0x000e204d01007387 */ /* 0x0001e80000100800 */
[----:B------:R4:W2:Y:S01]  /*361b0*/  @!P3 LDG.E.U8 R17, desc[UR20][R8.64] ;  /* 0x000000140811b981 */ /* 0x0008a2000c1e1100 */
[----:B0-----:R-:W-:Y:S01]  /*361c0*/  LEA.HI.X.SX32 R77, R5, R4, 0x1, P4 ;  /* 0x00000004054d7211 */ /* 0x001fe200020f0eff */
[----:B----4-:R-:W-:-:S04]  /*361d0*/  @!P5 IMAD.MOV.U32 R8, RZ, RZ, R74 ;  /* 0x000000ffff08d224 */ /* 0x010fc800078e004a */
[----:B------:R-:W-:Y:S01]  /*361e0*/  @!P5 IMAD.MOV.U32 R9, RZ, RZ, R77 ;  /* 0x000000ffff09d224 */ /* 0x000fe200078e004d */
[----:B------:R-:W-:-:S04]  /*361f0*/  PRMT R18, RZ, 0x7610, R18 ;  /* 0x00007610ff127816 */ /* 0x000fc80000000012 */
[----:B------:R0:W4:Y:S02]  /*36200*/  @!P5 LDG.E.U8 R73, desc[UR20][R8.64] ;  /* 0x000000140849d981 */ /* 0x000124000c1e1100 */
[----:B0-----:R-:W-:Y:S02]  /*36210*/  @!P6 IMAD.MOV.U32 R8, RZ, RZ, R61 ;  /* 0x000000ffff08e224 */ /* 0x001fe400078e003d */
[----:B------:R-:W-:-:S05]  /*36220*/  @!P6 IMAD.MOV.U32 R9, RZ, RZ, R66 ;  /* 0x000000ffff09e224 */ /* 0x000fca00078e0042 */
[----:B------:R0:W4:Y:S01]  /*36230*/  @!P6 LDG.E.U8 R18, desc[UR20][R8.64] ;  /* 0x000000140812e981 */ /* 0x000122000c1e1100 */
[----:B------:R-:W-:Y:S01]  /*36240*/  ISETP.GT.U32.AND P4, PT, R15, R56, PT ;  /* 0x000000380f00720c */ /* 0x000fe20003f84070 */
[----:B------:R-:W-:Y:S02]  /*36250*/  VIADD R5, R10, 0xffffffc5 ;  /* 0xffffffc50a057836 */ /* 0x000fe40000000000 */
[----:B---3--:R-:W-:-:S03]  /*36260*/  VIADD R7, R21, 0xffffff85 ;  /* 0xffffff8515077836 */ /* 0x008fc60000000000 */
[----:B------:R-:W-:Y:S01]  /*36270*/  ISETP.GE.U32.AND P5, PT, R5, 0x7fffff46, PT ;  /* 0x7fffff460500780c */ /* 0x000fe20003fa6070 */
[----:B-1----:R-:W-:Y:S01]  /*36280*/  IMAD R5, R19, 0x7a, RZ ;  /* 0x0000007a13057824 */ /* 0x002fe200078e02ff */
[----:B------:R-:W-:Y:S01]  /*36290*/  ISETP.GE.U32.AND P3, PT, R7, 0x7fffff06, PT ;  /* 0x7fffff060700780c */ /* 0x000fe20003f66070 */
[----:B------:R-:W-:-:S04]  /*362a0*/  IMAD R7, R6, 0x3a, RZ ;  /* 0x0000003a06077824 */ /* 0x000fc800078e02ff */
[----:B------:R-:W-:Y:S01]  /*362b0*/  @!P4 IMAD.IADD R56, R56, 0x1, -R15 ;  /* 0x000000013838c824 */ /* 0x000fe200078e0a0f */
[C---:B------:R-:W-:Y:S02]  /*362c0*/  IADD3 R61, P4, PT, R7.reuse, R3, RZ ;  /* 0x00000003073d7210 */ /* 0x040fe40007f9e0ff */
[----:B------:R-:W-:Y:S01]  /*362d0*/  PRMT R10, RZ, 0x7610, R10 ;  /* 0x00007610ff0a7816 */ /* 0x000fe2000000000a */
[----:B------:R-:W1:Y:S01]  /*362e0*/  LDC R19, c[0x0][0x3a0] ;  /* 0x0000e800ff137b82 */ /* 0x000e620000000800 */
[----:B------:R-:W-:Y:S01]  /*362f0*/  LEA.HI.X.SX32 R66, R7, R4, 0x1, P4 ;  /* 0x0000000407427211 */ /* 0x000fe200020f0eff */
[----:B------:R3:W-:Y:S06]  /*36300*/  STL [R1+0x38], R11 ;  /* 0x0000380b01007387 */ /* 0x0007ec0000100800 */
[----:B---3--:R-:W0:Y:S01]  /*36310*/  LDC R11, c[0x0][0x3a0] ;  /* 0x0000e800ff0b7b82 */ /* 0x008e220000000800 */
[----:B------:R-:W-:Y:S04]  /*36320*/  STL [R1+0xe1c], R81 ;  /* 0x000e1c5101007387 */ /* 0x000fe80000100800 */
[----:B------:R-:W-:Y:S04]  /*36330*/  STL [R1+0xe60], R74 ;  /* 0x000e604a01007387 */ /* 0x000fe80000100800 */
[----:B--2---:R2:W-:Y:S04]  /*36340*/  STL [R1+0x34], R17 ;  /* 0x0000341101007387 */ /* 0x0045e80000100800 */
[----:B------:R-:W-:Y:S01]  /*36350*/  STL [R1+0xe5c], R77 ;  /* 0x000e5c4d01007387 */ /* 0x000fe20000100800 */
[----:B--2---:R-:W2:Y:S01]  /*36360*/  LDC R17, c[0x0][0x3a0] ;  /* 0x0000e800ff117b82 */ /* 0x004ea20000000800 */
[----:B0-----:R-:W-:-:S02]  /*36370*/  VIADD R8, R11, 0xffffffbc ;  /* 0xffffffbc0b087836 */ /* 0x001fc40000000000 */
[----:B------:R-:W-:Y:S01]  /*36380*/  IMAD R7, R6, 0x3, RZ ;  /* 0x0000000306077824 */ /* 0x000fe200078e02ff */
[----:B------:R-:W-:Y:S02]  /*36390*/  PRMT R55, RZ, 0x7610, R55 ;  /* 0x00007610ff377816 */ /* 0x000fe40000000037 */
[----:B------:R-:W-:Y:S02]  /*363a0*/  PRMT R67, RZ, 0x7610, R67 ;  /* 0x00007610ff437816 */ /* 0x000fe40000000043 */
[----:B------:R-:W0:Y:S01]  /*363b0*/  LDC R11, c[0x0][0x3a0] ;  /* 0x0000e800ff0b7b82 */ /* 0x000e220000000800 */
[----:B------:R-:W-:Y:S01]  /*363c0*/  ISETP.GE.U32.AND P4, PT, R8, 0x7fffff3d, PT ;  /* 0x7fffff3d0800780c */ /* 0x000fe20003f86070 */
[----:B----4-:R3:W-:Y:S04]  /*363d0*/  STL [R1+0x20], R18 ;  /* 0x0000201201007387 */ /* 0x0107e80000100800 */
[----:B------:R4:W-:Y:S02]  /*363e0*/  STL [R1+0x40], R73 ;  /* 0x0000404901007387 */ /* 0x0009e40000100800 */
[----:B---3--:R-:W3:Y:S01]  /*363f0*/  LDC R18, c[0x0][0x3a0] ;  /* 0x0000e800ff127b82 */ /* 0x008ee20000000800 */
[----:B----4-:R-:W-:-:S04]  /*36400*/  IADD3 R73, P6, PT, R5, R3, RZ ;  /* 0x0000000305497210 */ /* 0x010fc80007fde0ff */
[----:B------:R-:W-:Y:S01]  /*36410*/  LEA.HI.X.SX32 R74, R5, R4, 0x1, P6 ;  /* 0x00000004054a7211 */ /* 0x000fe200030f0eff */
[----:B------:R-:W-:-:S04]  /*36420*/  @!P3 IMAD.MOV.U32 R8, RZ, RZ, R73 ;  /* 0x000000ffff08b224 */ /* 0x000fc800078e0049 */
[----:B------:R-:W-:Y:S01]  /*36430*/  @!P3 IMAD.MOV.U32 R9, RZ, RZ, R74 ;  /* 0x000000ffff09b224 */ /* 0x000fe200078e004a */
[----:B------:R-:W-:-:S04]  /*36440*/  PRMT R5, RZ, 0x7610, R5 ;  /* 0x00007610ff057816 */ /* 0x000fc80000000005 */
[----:B------:R4:W2:Y:S02]  /*36450*/  @!P3 LDG.E.U8 R10, desc[UR20][R8.64] ;  /* 0x00000014080ab981 */ /* 0x0008a4000c1e1100 */
[----:B----4-:R-:W-:Y:S02]  /*36460*/  @!P5 IMAD.MOV.U32 R8, RZ, RZ, R61 ;  /* 0x000000ffff08d224 */ /* 0x010fe400078e003d */
[----:B------:R-:W-:-:S05]  /*36470*/  @!P5 IMAD.MOV.U32 R9, RZ, RZ, R66 ;  /* 0x000000ffff09d224 */ /* 0x000fca00078e0042 */
[----:B------:R4:W3:Y:S01]  /*36480*/  @!P5 LDG.E.U8 R5, desc[UR20][R8.64] ;  /* 0x000000140805d981 */ /* 0x0008e2000c1e1100 */
[----:B------:R-:W-:-:S03]  /*36490*/  ISETP.GE.AND P6, PT, R76, RZ, PT ;  /* 0x000000ff4c00720c */ /* 0x000fc60003fc6270 */
[----:B------:R0:W-:Y:S04]  /*364a0*/  STL [R1+0xea0], R73 ;  /* 0x000ea04901007387 */ /* 0x0001e80000100800 */
[----:B------:R-:W-:Y:S04]  /*364b0*/  STL [R1+0xca0], R61 ;  /* 0x000ca03d01007387 */ /* 0x000fe80000100800 */
[----:B------:R1:W-:Y:S04]  /*364c0*/  STL [R1+0xe9c], R74 ;  /* 0x000e9c4a01007387 */ /* 0x0003e80000100800 */
[----:B------:R-:W-:Y:S01]  /*364d0*/  STL [R1+0xc9c], R66 ;  /* 0x000c9c4201007387 */ /* 0x000fe20000100800 */
[C---:B----4-:R-:W-:Y:S01]  /*364e0*/  IMAD R9, R6.reuse, 0x43, RZ ;  /* 0x0000004306097824 */ /* 0x050fe200078e02ff */
[----:B0-----:R-:W-:Y:S01]  /*364f0*/  IADD3 R73, P5, PT, R7, R3, RZ ;  /* 0x0000000307497210 */ /* 0x001fe20007fbe0ff */
[----:B------:R-:W-:-:S03]  /*36500*/  IMAD R8, R6, 0xb, RZ ;  /* 0x0000000b06087824 */ /* 0x000fc600078e02ff */
[----:B-1----:R-:W-:Y:S02]  /*36510*/  LEA.HI.X.SX32 R74, R7, R4, 0x1, P5 ;  /* 0x00000004074a7211 */ /* 0x002fe400028f0eff */
[----:B------:R-:W-:-:S04]  /*36520*/  IADD3 R76, P5, PT, R9, R3, RZ ;  /* 0x00000003094c7210 */ /* 0x000fc80007fbe0ff */
[----:B------:R-:W-:-:S05]  /*36530*/  LEA.HI.X.SX32 R77, R9, R4, 0x1, P5 ;  /* 0x00000004094d7211 */ /* 0x000fca00028f0eff */
[----:B------:R-:W-:Y:S02]  /*36540*/  @!P4 IMAD.MOV.U32 R9, RZ, RZ, R77 ;  /* 0x000000ffff09c224 */ /* 0x000fe400078e004d */
[----:B------:R-:W-:Y:S01]  /*36550*/  VIADD R7, R19, 0xffffffb4 ;  /* 0xffffffb413077836 */ /* 0x000fe20000000000 */
[----:B------:R-:W-:Y:S01]  /*36560*/  PRMT R19, RZ, 0x7610, R19 ;  /* 0x00007610ff137816 */ /* 0x000fe20000000013 */
[----:B--2---:R0:W-:Y:S02]  /*36570*/  STL [R1+0x3c], R10 ;  /* 0x00003c0a01007387 */ /* 0x0041e40000100800 */
[----:B0-----:R-:W-:Y:S02]  /*36580*/  VIADD R10, R17, 0xfffffffc ;  /* 0xfffffffc110a7836 */ /* 0x001fe40000000000 */
[----:B---3--:R0:W-:Y:S03]  /*36590*/  STL [R1+0x1c], R5 ;  /* 0x00001c0501007387 */ /* 0x0081e60000100800 */
[----:B------:R-:W-:Y:S01]  /*365a0*/  ISETP.GE.U32.AND P3, PT, R10, 0x7fffff7d, PT ;  /* 0x7fffff7d0a00780c */ /* 0x000fe20003f66070 */
[----:B------:R-:W-:-:S02]  /*365b0*/  VIADD R10, R18, 0xfffffff4 ;  /* 0xfffffff4120a7836 */ /* 0x000fc40000000000 */
[----:B0-----:R-:W-:Y:S02]  /*365c0*/  IMAD.MOV.U32 R5, RZ, RZ, R56 ;  /* 0x000000ffff057224 */ /* 0x001fe400078e0038 */
[----:B------:R-:W2:Y:S02]  /*365d0*/  LDL.LU R56, [R1+0x588] ;  /* 0x0005880001387983 */ /* 0x000ea40000300800 */
[----:B------:R-:W-:Y:S01]  /*365e0*/  @!P6 IMAD.MOV R5, RZ, RZ, -R5 ;  /* 0x000000ffff05e224 */ /* 0x000fe200078e0a05 */
[----:B------:R-:W-:-:S04]  /*365f0*/  IADD3 R61, P6, PT, R8, R3, RZ ;  /* 0x00000003083d7210 */ /* 0x000fc80007fde0ff */
[----:B------:R-:W-:Y:S02]  /*36600*/  LEA.HI.X.SX32 R66, R8, R4, 0x1, P6 ;  /* 0x0000000408427211 */ /* 0x000fe400030f0eff */
[----:B------:R-:W-:Y:S01]  /*36610*/  ISETP.GE.U32.AND P6, PT, R10, 0x7fffff75, PT ;  /* 0x7fffff750a00780c */ /* 0x000fe20003fc6070 */
[----:B------:R-:W-:Y:S01]  /*36620*/  @!P4 IMAD.MOV.U32 R8, RZ, RZ, R76 ;  /* 0x000000ffff08c224 */ /* 0x000fe200078e004c */
[----:B------:R-:W-:Y:S01]  /*36630*/  SEL R5, R14, R5, !P1 ;  /* 0x000000050e057207 */ /* 0x000fe20004800000 */
[----:B------:R0:W-:Y:S04]  /*36640*/  STL [R1+0xae8], R73 ;  /* 0x000ae84901007387 */ /* 0x0001e80000100800 */
[----:B------:R1:W3:Y:S01]  /*36650*/  @!P4 LDG.E.U8 R55, desc[UR20][R8.64] ;  /* 0x000000140837c981 */ /* 0x0002e2000c1e1100 */
[----:B------:R-:W-:-:S02]  /*36660*/  ISETP.GE.U32.AND P5, PT, R7, 0x7fffff35, PT ;  /* 0x7fffff350700780c */ /* 0x000fc40003fa6070 */
[----:B------:R-:W-:Y:S02]  /*36670*/  PRMT R72, RZ, 0x7610, R72 ;  /* 0x00007610ff487816 */ /* 0x000fe40000000048 */
[----:B------:R-:W-:Y:S02]  /*36680*/  PRMT R17, RZ, 0x7610, R17 ;  /* 0x00007610ff117816 */ /* 0x000fe40000000011 */
[----:B------:R-:W-:Y:S01]  /*36690*/  PRMT R18, RZ, 0x7610, R18 ;  /* 0x00007610ff127816 */ /* 0x000fe20000000012 */
[----:B------:R-:W4:Y:S01]  /*366a0*/  LDC R10, c[0x0][0x3a0] ;  /* 0x0000e800ff0a7b82 */ /* 0x000f220000000800 */
[----:B-1----:R-:W-:Y:S02]  /*366b0*/  @!P3 IMAD.MOV.U32 R8, RZ, RZ, R73 ;  /* 0x000000ffff08b224 */ /* 0x002fe400078e0049 */
[----:B------:R-:W-:-:S05]  /*366c0*/  @!P3 IMAD.MOV.U32 R9, RZ, RZ, R74 ;  /* 0x000000ffff09b224 */ /* 0x000fca00078e004a */
[----:B------:R1:W2:Y:S02]  /*366d0*/  @!P3 LDG.E.U8 R67, desc[UR20][R8.64] ;  /* 0x000000140843b981 */ /* 0x0002a4000c1e1100 */
[----:B-1----:R-:W-:Y:S02]  /*366e0*/  @!P6 IMAD.MOV.U32 R8, RZ, RZ, R61 ;  /* 0x000000ffff08e224 */ /* 0x002fe400078e003d */
[----:B------:R-:W-:-:S05]  /*366f0*/  @!P6 IMAD.MOV.U32 R9, RZ, RZ, R66 ;  /* 0x000000ffff09e224 */ /* 0x000fca00078e0042 */
[----:B------:R1:W2:Y:S04]  /*36700*/  @!P6 LDG.E.U8 R19, desc[UR20][R8.64] ;  /* 0x000000140813e981 */ /* 0x0002a8000c1e1100 */
[----:B------:R-:W-:Y:S04]  /*36710*/  STL [R1+0xb28], R61 ;  /* 0x000b283d01007387 */ /* 0x000fe80000100800 */
[----:B------:R0:W-:Y:S04]  /*36720*/  STL [R1+0xae4], R74 ;  /* 0x000ae44a01007387 */ /* 0x0001e80000100800 */
[----:B------:R-:W-:Y:S01]  /*36730*/  STL [R1+0xce8], R76 ;  /* 0x000ce84c01007387 */ /* 0x000fe20000100800 */
[----:B------:R-:W-:-:S03]  /*36740*/  IMAD R5, R5, UR6, RZ ;  /* 0x0000000605057c24 */ /* 0x000fc6000f8e02ff */
[----:B------:R4:W-:Y:S01]  /*36750*/  STL [R1+0xb24], R66 ;  /* 0x000b244201007387 */ /* 0x0009e20000100800 */
[----:B------:R-:W-:-:S03]  /*36760*/  IMAD R7, R6, 0x13, RZ ;  /* 0x0000001306077824 */ /* 0x000fc600078e02ff */
[----:B------:R-:W-:Y:S01]  /*36770*/  STL [R1+0xce4], R77 ;  /* 0x000ce44d01007387 */ /* 0x000fe20000100800 */
[----:B-1----:R-:W-:Y:S01]  /*36780*/  IMAD R8, R6, 0x4b, RZ ;  /* 0x0000004b06087824 */ /* 0x002fe200078e02ff */
[----:B0-----:R-:W-:-:S04]  /*36790*/  IADD3 R73, P3, PT, R5, R13, RZ ;  /* 0x0000000d05497210 */ /* 0x001fc80007f7e0ff */
[----:B------:R-:W-:Y:S02]  /*367a0*/  LEA.HI.X.SX32 R74, R5, R12, 0x1, P3 ;  /* 0x0000000c054a7211 */ /* 0x000fe400018f0eff */
[-C--:B----4-:R-:W-:Y:S01]  /*367b0*/  IADD3 R66, P3, PT, R8, R3.reuse, RZ ;  /* 0x0000000308427210 */ /* 0x090fe20007f7e0ff */
[----:B------:R-:W-:Y:S02]  /*367c0*/  VIADD R9, R11, 0xffffffec ;  /* 0xffffffec0b097836 */ /* 0x000fe40000000000 */
[----:B------:R-:W0:Y:S03]  /*367d0*/  LDC R11, c[0x0][0x3a0] ;  /* 0x0000e800ff0b7b82 */ /* 0x000e260000000800 */
[----:B------:R-:W-:Y:S01]  /*367e0*/  ISETP.GE.U32.AND P4, PT, R9, 0x7fffff6d, PT ;  /* 0x7fffff6d0900780c */ /* 0x000fe20003f86070 */
[----:B------:R-:W-:Y:S01]  /*367f0*/  @P0 IMAD.MOV.U32 R9, RZ, RZ, R74 ;  /* 0x000000ffff090224 */ /* 0x000fe200078e004a */
[----:B---3--:R1:W-:Y:S04]  /*36800*/  STL [R1+0x64], R55 ;  /* 0x0000643701007387 */ /* 0x0083e80000100800 */
[----:B-1----:R-:W3:Y:S04]  /*36810*/  LDL.LU R55, [R1+0x584] ;  /* 0x0005840001377983 */ /* 0x002ee80000300800 */
[----:B--2---:R1:W-:Y:S04]  /*36820*/  STL [R1+0x4c], R19 ;  /* 0x00004c1301007387 */ /* 0x0043e80000100800 */
[----:B------:R-:W-:Y:S01]  /*36830*/  STL [R1+0x8c8], R73 ;  /* 0x0008c84901007387 */ /* 0x000fe20000100800 */
[----:B-1----:R-:W-:-:S04]  /*36840*/  IADD3 R19, P6, PT, R7, R3, RZ ;  /* 0x0000000307137210 */ /* 0x002fc80007fde0ff */
[-C--:B------:R-:W-:Y:S01]  /*36850*/  LEA.HI.X.SX32 R61, R7, R4.reuse, 0x1, P6 ;  /* 0x00000004073d7211 */ /* 0x080fe200030f0eff */
[----:B------:R-:W-:Y:S04]  /*36860*/  STL [R1+0xb68], R19 ;  /* 0x000b681301007387 */ /* 0x000fe80000100800 */
[----:B------:R-:W-:Y:S01]  /*36870*/  STL [R1+0x8c4], R74 ;  /* 0x0008c44a01007387 */ /* 0x000fe20000100800 */
[----:B------:R-:W1:Y:S03]  /*36880*/  LDC R7, c[0x0][0x3a0] ;  /* 0x0000e800ff077b82 */ /* 0x000e660000000800 */
[----:B------:R-:W-:Y:S04]  /*36890*/  STL [R1+0xb64], R61 ;  /* 0x000b643d01007387 */ /* 0x000fe80000100800 */
[----:B------:R-:W-:Y:S04]  /*368a0*/  STL [R1+0xd28], R66 ;  /* 0x000d284201007387 */ /* 0x000fe80000100800 */
[----:B------:R2:W-:Y:S02]  /*368b0*/  STL [R1+0x44], R67 ;  /* 0x0000444301007387 */ /* 0x0005e40000100800 */
[----:B--2---:R-:W-:Y:S01]  /*368c0*/  LEA.HI.X.SX32 R67, R8, R4, 0x1, P3 ;  /* 0x0000000408437211 */ /* 0x004fe200018f0eff */
[----:B------:R-:W-:-:S05]  /*368d0*/  @P0 IMAD.MOV.U32 R8, RZ, RZ, R73 ;  /* 0x000000ffff080224 */ /* 0x000fca00078e0049 */
[----:B------:R2:W4:Y:S02]  /*368e0*/  @P0 LDG.E.U8 R72, desc[UR20][R8.64] ;  /* 0x0000001408480981 */ /* 0x000524000c1e1100 */
[----:B--2---:R-:W-:Y:S02]  /*368f0*/  @!P5 IMAD.MOV.U32 R8, RZ, RZ, R66 ;  /* 0x000000ffff08d224 */ /* 0x004fe400078e0042 */
[----:B------:R-:W-:-:S05]  /*36900*/  @!P5 IMAD.MOV.U32 R9, RZ, RZ, R67 ;  /* 0x000000ffff09d224 */ /* 0x000fca00078e0043 */
[----:B------:R2:W4:Y:S02]  /*36910*/  @!P5 LDG.E.U8 R17, desc[UR20][R8.64] ;  /* 0x000000140811d981 */ /* 0x000524000c1e1100 */
[----:B--2---:R-:W-:Y:S02]  /*36920*/  @!P4 IMAD.MOV.U32 R8, RZ, RZ, R19 ;  /* 0x000000ffff08c224 */ /* 0x004fe400078e0013 */
[----:B------:R-:W-:Y:S01]  /*36930*/  @!P4 IMAD.MOV.U32 R9, RZ, RZ, R61 ;  /* 0x000000ffff09c224 */ /* 0x000fe200078e003d */
[----:B------:R-:W-:Y:S01]  /*36940*/  ISETP.GT.U32.AND P6, PT, R15, R56, PT ;  /* 0x000000380f00720c */ /* 0x000fe20003fc4070 */
[----:B------:R-:W-:Y:S01]  /*36950*/  VIADD R5, R10, 0xffffffac ;  /* 0xffffffac0a057836 */ /* 0x000fe20000000000 */
[----:B------:R-:W-:Y:S01]  /*36960*/  PRMT R20, RZ, 0x7610, R20 ;  /* 0x00007610ff147816 */ /* 0x000fe20000000014 */
[----:B-1----:R-:W-:Y:S01]  /*36970*/  VIADD R7, R7, 0xffffffa4 ;  /* 0xffffffa407077836 */ /* 0x002fe20000000000 */
[----:B------:R0:W2:Y:S04]  /*36980*/  @!P4 LDG.E.U8 R18, desc[UR20][R8.64] ;  /* 0x000000140812c981 */ /* 0x0000a8000c1e1100 */
[----:B------:R-:W-:Y:S01]  /*36990*/  STL [R1+0xd24], R67 ;  /* 0x000d244301007387 */ /* 0x000fe20000100800 */
[----:B------:R-:W-:Y:S01]  /*369a0*/  ISETP.GE.U32.AND P3, PT, R5, 0x7fffff2d, PT ;  /* 0x7fffff2d0500780c */ /* 0x000fe20003f66070 */
[----:B------:R-:W-:Y:S01]  /*369b0*/  IMAD R5, R6, 0x53, RZ ;  /* 0x0000005306057824 */ /* 0x000fe200078e02ff */
[----:B------:R-:W-:Y:S01]  /*369c0*/  PRMT R52, RZ, 0x7610, R52 ;  /* 0x00007610ff347816 */ /* 0x000fe20000000034 */
[----:B------:R-:W1:Y:S08]  /*369d0*/  LDC R10, c[0x0][0x3a0] ;  /* 0x0000e800ff0a7b82 */ /* 0x000e700000000800 */
[----:B------:R-:W1:Y:S01]  /*369e0*/  LDC R19, c[0x0][0x3a8] ;  /* 0x0000ea00ff137b82 */ /* 0x000e620000000800 */
[----:B------:R-:W-:Y:S01]  /*369f0*/  @!P6 IMAD.IADD R56, R56, 0x1, -R15 ;  /* 0x000000013838e824 */ /* 0x000fe200078e0a0f */
[----:B------:R-:W-:Y:S01]  /*36a00*/  IADD3 R61, P6, PT, R5, R3, RZ ;  /* 0x00000003053d7210 */ /* 0x000fe20007fde0ff */
[----:B0-----:R-:W-:-:S05]  /*36a10*/  VIADD R8, R11, 0xffffff94 ;  /* 0xffffff940b087836 */ /* 0x001fca0000000000 */
[----:B------:R-:W0:Y:S01]  /*36a20*/  LDC R11, c[0x0][0x3a0] ;  /* 0x0000e800ff0b7b82 */ /* 0x000e220000000800 */
[----:B------:R-:W-:Y:S02]  /*36a30*/  ISETP.GT.U32.AND P4, PT, R15, R56, PT ;  /* 0x000000380f00720c */ /* 0x000fe40003f84070 */
[----:B------:R-:W-:Y:S01]  /*36a40*/  LEA.HI.X.SX32 R66, R5, R4, 0x1, P6 ;  /* 0x0000000405427211 */ /* 0x000fe200030f0eff */
[----:B------:R-:W-:-:S04]  /*36a50*/  IMAD R5, R6, 0x5b, RZ ;  /* 0x0000005b06057824 */ /* 0x000fc800078e02ff */
[----:B------:R-:W-:Y:S01]  /*36a60*/  @!P3 IMAD.MOV.U32 R9, RZ, RZ, R66 ;  /* 0x000000ffff09b224 */ /* 0x000fe200078e0042 */
[----:B------:R-:W-:-:S05]  /*36a70*/  ISETP.GE.U32.AND P6, PT, R7, 0x7fffff25, PT ;  /* 0x7fffff250700780c */ /* 0x000fca0003fc6070 */
[----:B------:R-:W-:Y:S01]  /*36a80*/  @!P4 IMAD.IADD R56, R56, 0x1, -R15 ;  /* 0x000000013838c824 */ /* 0x000fe200078e0a0f */
[----:B---3--:R-:W-:-:S13]  /*36a90*/  ISETP.GT.U32.AND P5, PT, R15, R55, PT ;  /* 0x000000370f00720c */ /* 0x008fda0003fa4070 */
[----:B------:R-:W-:Y:S01]  /*36aa0*/  @!P5 IMAD.IADD R55, R55, 0x1, -R15 ;  /* 0x000000013737d824 */ /* 0x000fe200078e0a0f */
[----:B------:R-:W-:Y:S01]  /*36ab0*/  ISETP.GE.U32.AND P5, PT, R8, 0x7fffff15, PT ;  /* 0x7fffff150800780c */ /* 0x000fe20003fa6070 */
[----:B------:R-:W-:-:S05]  /*36ac0*/  @!P3 IMAD.MOV.U32 R8, RZ, RZ, R61 ;  /* 0x000000ffff08b224 */ /* 0x000fca00078e003d */
[----:B------:R3:W3:Y:S04]  /*36ad0*/  @!P3 LDG.E.U8 R20, desc[UR20][R8.64] ;  /* 0x000000140814b981 */ /* 0x0006e8000c1e1100 */
[----:B----4-:R4:W-:Y:S04]  /*36ae0*/  STL [R1+0x6c], R17 ;  /* 0x00006c1101007387 */ /* 0x0109e80000100800 */
[----:B------:R-:W3:Y:S01]  /*36af0*/  LDL R73, [R1+0x23e8] ;  /* 0x0023e80001497983 */ /* 0x000ee20000100800 */
[----:B----4-:R-:W4:Y:S03]  /*36b00*/  LDC R17, c[0x0][0x3a8] ;  /* 0x0000ea00ff117b82 */ /* 0x010f260000000800 */
[----:B--2---:R2:W-:Y:S04]  /*36b10*/  STL [R1+0x48], R18 ;  /* 0x0000481201007387 */ /* 0x0045e80000100800 */
[----:B------:R0:W-:Y:S04]  /*36b20*/  STL [R1+0xd68], R61 ;  /* 0x000d683d01007387 */ /* 0x0001e80000100800 */
[----:B------:R1:W-:Y:S01]  /*36b30*/  STL [R1+0xd64], R66 ;  /* 0x000d644201007387 */ /* 0x0003e20000100800 */
[----:B--2---:R-:W2:Y:S01]  /*36b40*/  LDC R18, c[0x0][0x3a0] ;  /* 0x0000e800ff127b82 */ /* 0x004ea20000000800 */
[----:B0-----:R-:W-:-:S04]  /*36b50*/  IADD3 R61, P4, PT, R5, R3, RZ ;  /* 0x00000003053d7210 */ /* 0x001fc80007f9e0ff */
[----:B-1----:R-:W-:Y:S01]  /*36b60*/  LEA.HI.X.SX32 R66, R5, R4, 0x1, P4 ;  /* 0x0000000405427211 */ /* 0x002fe200020f0eff */
[----:B---3--:R-:W-:-:S04]  /*36b70*/  @!P6 IMAD.MOV.U32 R8, RZ, RZ, R61 ;  /* 0x000000ffff08e224 */ /* 0x008fc800078e003d */
[----:B------:R-:W-:-:S05]  /*36b80*/  @!P6 IMAD.MOV.U32 R9, RZ, RZ, R66 ;  /* 0x000000ffff09e224 */ /* 0x000fca00078e0042 */
[----:B------:R2:W3:Y:S01]  /*36b90*/  @!P6 LDG.E.U8 R52, desc[UR20][R8.64] ;  /* 0x000000140834e981 */ /* 0x0004e2000c1e1100 */
[----:B------:R-:W-:Y:S01]  /*36ba0*/  VIADD R7, R10, 0xffffff9c ;  /* 0xffffff9c0a077836 */ /* 0x000fe20000000000 */
[----:B------:R-:W-:Y:S01]  /*36bb0*/  ISETP.GT.U32.AND P3, PT, R15, R55, PT ;  /* 0x000000370f00720c */ /* 0x000fe20003f64070 */
[----:B----4-:R-:W-:Y:S01]  /*36bc0*/  IMAD R5, R17, 0x63, RZ ;  /* 0x0000006311057824 */ /* 0x010fe200078e02ff */
[----:B------:R-:W-:Y:S01]  /*36bd0*/  STL [R1+0x1c8], R72 ;  /* 0x0001c84801007387 */ /* 0x000fe20000100800 */
[----:B------:R-:W0:Y:S01]  /*36be0*/  LDC R17, c[0x0][0x3a0] ;  /* 0x0000e800ff117b82 */ /* 0x000e220000000800 */
[----:B------:R-:W-:Y:S01]  /*36bf0*/  ISETP.GE.U32.AND P4, PT, R7, 0x7fffff1d, PT ;  /* 0x7fffff1d0700780c */ /* 0x000fe20003f86070 */
[----:B------:R-:W-:Y:S01]  /*36c00*/  IMAD R7, R19, 0x6b, RZ ;  /* 0x0000006b13077824 */ /* 0x000fe200078e02ff */
[----:B------:R-:W-:-:S05]  /*36c10*/  PRMT R64, RZ, 0x7610, R64 ;  /* 0x00007610ff407816 */ /* 0x000fca0000000040 */
[----:B------:R-:W1:Y:S01]  /*36c20*/  LDC R10, c[0x0][0x3a8] ;  /* 0x0000ea00ff0a7b82 */ /* 0x000e620000000800 */
[----:B--2---:R-:W-:Y:S02]  /*36c30*/  VIADD R8, R18, 0xffffff84 ;  /* 0xffffff8412087836 */ /* 0x004fe40000000000 */
[----:B------:R-:W-:-:S03]  /*36c40*/  @!P3 IMAD.IADD R55, R55, 0x1, -R15 ;  /* 0x000000013737b824 */ /* 0x000fc600078e0a0f */
[----:B------:R-:W-:Y:S02]  /*36c50*/  ISETP.GE.U32.AND P3, PT, R8, 0x7fffff05, PT ;  /* 0x7fffff050800780c */ /* 0x000fe40003f66070 */
[----:B------:R-:W-:Y:S02]  /*36c60*/  PRMT R19, RZ, 0x7610, R19 ;  /* 0x00007610ff137816 */ /* 0x000fe40000000013 */
[----:B------:R-:W-:Y:S01]  /*36c70*/  PRMT R21, RZ, 0x7610, R21 ;  /* 0x00007610ff157816 */ /* 0x000fe20000000015 */
[----:B------:R-:W2:Y:S01]  /*36c80*/  LDC R18, c[0x0][0x3a0] ;  /* 0x0000e800ff127b82 */ /* 0x000ea20000000800 */
[----:B------:R4:W-:Y:S04]  /*36c90*/  STL [R1+0x68], R20 ;  /* 0x0000681401007387 */ /* 0x0009e80000100800 */
[----:B------:R-:W-:Y:S04]  /*36ca0*/  STL [R1+0xda8], R61 ;  /* 0x000da83d01007387 */ /* 0x000fe80000100800 */
[----:B------:R0:W-:Y:S01]  /*36cb0*/  STL [R1+0xda4], R66 ;  /* 0x000da44201007387 */ /* 0x0001e20000100800 */
[----:B----4-:R-:W4:Y:S01]  /*36cc0*/  LDC R20, c[0x0][0x3a8] ;  /* 0x0000ea00ff147b82 */ /* 0x010f220000000800 */
[----:B0-----:R-:W-:-:S04]  /*36cd0*/  IADD3 R66, P6, PT, R5, R3, RZ ;  /* 0x0000000305427210 */ /* 0x001fc80007fde0ff */
[----:B------:R-:W-:Y:S01]  /*36ce0*/  LEA.HI.X.SX32 R67, R5, R4, 0x1, P6 ;  /* 0x0000000405437211 */ /* 0x000fe200030f0eff */
[----:B------:R-:W-:Y:S01]  /*36cf0*/  @!P4 IMAD.MOV.U32 R8, RZ, RZ, R66 ;  /* 0x000000ffff08c224 */ /* 0x000fe200078e0042 */
[----:B------:R-:W-:-:S03]  /*36d00*/  IADD3 R61, P6, PT, R7, R3, RZ ;  /* 0x00000003073d7210 */ /* 0x000fc60007fde0ff */
[----:B------:R-:W-:Y:S02]  /*36d10*/  @!P4 IMAD.MOV.U32 R9, RZ, RZ, R67 ;  /* 0x000000ffff09c224 */ /* 0x000fe400078e0043 */
[----:B------:R-:W-:-:S03]  /*36d20*/  VIADD R5, R11, 0xffffff8c ;  /* 0xffffff8c0b057836 */ /* 0x000fc60000000000 */
[----:B------:R0:W2:Y:S02]  /*36d30*/  @!P4 LDG.E.U8 R64, desc[UR20][R8.64] ;  /* 0x000000140840c981 */ /* 0x0000a4000c1e1100 */
[----:B0-----:R-:W-:Y:S01]  /*36d40*/  LEA.HI.X.SX32 R8, R7, R4, 0x1, P6 ;  /* 0x0000000407087211 */ /* 0x001fe200030f0eff */
[----:B----4-:R-:W-:Y:S01]  /*36d50*/  IMAD R7, R20, 0x73, RZ ;  /* 0x0000007314077824 */ /* 0x010fe200078e02ff */
[----:B------:R-:W-:-:S03]  /*36d60*/  ISETP.GE.U32.AND P6, PT, R5, 0x7fffff0d, PT ;  /* 0x7fffff0d0500780c */ /* 0x000fc60003fc6070 */
[----:B------:R-:W-:Y:S02]  /*36d70*/  @!P5 IMAD.MOV.U32 R9, RZ, RZ, R8 ;  /* 0x000000ffff09d224 */ /* 0x000fe400078e0008 */
[----:B------:R-:W-:Y:S01]  /*36d80*/  IMAD.MOV.U32 R5, RZ, RZ, R56 ;  /* 0x000000ffff057224 */ /* 0x000fe200078e0038 */
[----:B------:R-:W-:Y:S02]  /*36d90*/  ISETP.GE.AND P4, PT, R73, RZ, PT ;  /* 0x000000ff4900720c */ /* 0x000fe40003f86270 */
[----:B------:R-:W-:-:S11]  /*36da0*/  PRMT R11, RZ, 0x7610, R11 ;  /* 0x00007610ff0b7816 */ /* 0x000fd6000000000b */
[----:B------:R-:W-:Y:S01]  /*36db0*/  @!P4 IMAD.MOV R5, RZ, RZ, -R5 ;  /* 0x000000ffff05c224 */ /* 0x000fe200078e0a05 */
[----:B---3--:R0:W-:Y:S04]  /*36dc0*/  STL [R1+0x74], R52 ;  /* 0x0000743401007387 */ /* 0x0081e80000100800 */
[----:B0-----:R-:W3:Y:S04]  /*36dd0*/  LDL R52, [R1+0x23e0] ;  /* 0x0023e00001347983 */ /* 0x001ee80000100800 */
[----:B------:R-:W-:Y:S04]  /*36de0*/  STL [R1+0xde8], R66 ;  /* 0x000de84201007387 */ /* 0x000fe80000100800 */
[----:B------:R-:W-:Y:S04]  /*36df0*/  STL [R1+0xde4], R67 ;  /* 0x000de44301007387 */ /* 0x000fe80000100800 */
[----:B------:R-:W-:Y:S04]  /*36e00*/  STL [R1+0xe28], R61 ;  /* 0x000e283d01007387 */ /* 0x000fe80000100800 */
[----:B------:R0:W-:Y:S02]  /*36e10*/  STL [R1+0xe24], R8 ;  /* 0x000e240801007387 */ /* 0x0001e40000100800 */
[----:B0-----:R-:W-:-:S05]  /*36e20*/  @!P5 IMAD.MOV.U32 R8, RZ, RZ, R61 ;  /* 0x000000ffff08d224 */ /* 0x001fca00078e003d */
[----:B------:R0:W4:Y:S01]  /*36e30*/  @!P5 LDG.E.U8 R19, desc[UR20][R8.64] ;  /* 0x000000140813d981 */ /* 0x000122000c1e1100 */
[----:B------:R-:W-:-:S04]  /*36e40*/  IADD3 R20, P5, PT, R7, R3, RZ ;  /* 0x0000000307147210 */ /* 0x000fc80007fbe0ff */
[----:B------:R-:W-:Y:S01]  /*36e50*/  LEA.HI.X.SX32 R7, R7, R4, 0x1, P5 ;  /* 0x0000000407077211 */ /* 0x000fe200028f0eff */
[----:B0-----:R-:W-:-:S04]  /*36e60*/  VIADD R8, R17, 0xffffffbb ;  /* 0xffffffbb11087836 */ /* 0x001fc80000000000 */
[----:B------:R-:W-:Y:S01]  /*36e70*/  @!P6 IMAD.MOV.U32 R9, RZ, RZ, R7 ;  /* 0x000000ffff09e224 */ /* 0x000fe200078e0007 */
[----:B------:R-:W-:Y:S01]  /*36e80*/  ISETP.GE.U32.AND P4, PT, R8, 0x7fffff3c, PT ;  /* 0x7fffff3c0800780c */ /* 0x000fe20003f86070 */
[----:B------:R-:W-:-:S05]  /*36e90*/  @!P6 IMAD.MOV.U32 R8, RZ, RZ, R20 ;  /* 0x000000ffff08e224 */ /* 0x000fca00078e0014 */
[----:B------:R1:W2:Y:S04]  /*36ea0*/  @!P6 LDG.E.U8 R11, desc[UR20][R8.64] ;  /* 0x00000014080be981 */ /* 0x0002a8000c1e1100 */
[----:B------:R0:W-:Y:S01]  /*36eb0*/  STL [R1+0xe68], R20 ;  /* 0x000e681401007387 */ /* 0x0001e20000100800 */
[----:B-1----:R-:W-:Y:S01]  /*36ec0*/  IMAD R8, R10, 0x7b, RZ ;  /* 0x0000007b0a087824 */ /* 0x002fe200078e02ff */
[----:B0-----:R-:W0:Y:S01]  /*36ed0*/  LDC R20, c[0x0][0x3a0] ;  /* 0x0000e800ff147b82 */ /* 0x001e220000000800 */
[----:B---3--:R-:W-:-:S03]  /*36ee0*/  ISETP.GE.AND P5, PT, R52, RZ, PT ;  /* 0x000000ff3400720c */ /* 0x008fc60003fa6270 */
[----:B------:R-:W-:-:S04]  /*36ef0*/  IADD3 R52, P6, PT, R8, R3, RZ ;  /* 0x0000000308347210 */ /* 0x000fc80007fde0ff */
[----:B------:R-:W-:-:S05]  /*36f00*/  LEA.HI.X.SX32 R8, R8, R4, 0x1, P6 ;  /* 0x0000000408087211 */ /* 0x000fca00030f0eff */
[----:B------:R-:W-:Y:S01]  /*36f10*/  @!P3 IMAD.MOV.U32 R9, RZ, RZ, R8 ;  /* 0x000000ffff09b224 */ /* 0x000fe200078e0008 */
[----:B----4-:R1:W-:Y:S04]  /*36f20*/  STL [R1+0x7c], R19 ;  /* 0x00007c1301007387 */ /* 0x0103e80000100800 */
[----:B------:R-:W-:Y:S04]  /*36f30*/  STL [R1+0xe64], R7 ;  /* 0x000e640701007387 */ /* 0x000fe80000100800 */
[----:B--2---:R-:W-:Y:S01]  /*36f40*/  STL [R1+0x70], R64 ;  /* 0x0000704001007387 */ /* 0x004fe20000100800 */
[----:B-1----:R-:W1:Y:S03]  /*36f50*/  LDC R19, c[0x0][0x3a0] ;  /* 0x0000e800ff137b82 */ /* 0x002e660000000800 */
[----:B------:R-:W-:Y:S04]  /*36f60*/  STL [R1+0x78], R11 ;  /* 0x0000780b01007387 */ /* 0x000fe80000100800 */
[----:B------:R-:W-:Y:S04]  /*36f70*/  STL [R1+0xea8], R52 ;  /* 0x000ea83401007387 */ /* 0x000fe80000100800 */
[----:B------:R2:W-:Y:S02]  /*36f80*/  STL [R1+0xea4], R8 ;  /* 0x000ea40801007387 */ /* 0x0005e40000100800 */
[----:B--2---:R-:W-:-:S05]  /*36f90*/  @!P3 IMAD.MOV.U32 R8, RZ, RZ, R52 ;  /* 0x000000ffff08b224 */ /* 0x004fca00078e0034 */
[----:B------:R1:W2:Y:S01]  /*36fa0*/  @!P3 LDG.E.U8 R21, desc[UR20][R8.64] ;  /* 0x000000140815b981 */ /* 0x0002a2000c1e1100 */
[----:B------:R-:W-:Y:S01]  /*36fb0*/  SEL R7, R14, R5, !P1 ;  /* 0x000000050e077207 */ /* 0x000fe20004800000 */
[----:B------:R-:W-:Y:S02]  /*36fc0*/  IMAD.MOV.U32 R5, RZ, RZ, R55 ;  /* 0x000000ffff057224 */ /* 0x000fe400078e0037 */
[----:B------:R-:W-:Y:S02]  /*36fd0*/  IMAD R10, R6, 0x1b, RZ ;  /* 0x0000001b060a7824 */ /* 0x000fe400078e02ff */
[----:B------:R-:W-:Y:S02]  /*36fe0*/  IMAD R7, R7, UR6, RZ ;  /* 0x0000000607077c24 */ /* 0x000fe4000f8e02ff */
[----:B------:R-:W-:Y:S01]  /*36ff0*/  @!P5 IMAD.MOV R5, RZ, RZ, -R5 ;  /* 0x000000ffff05d224 */ /* 0x000fe200078e0a05 */
[----:B------:R-:W-:Y:S02]  /*37000*/  IADD3 R55, P6, PT, R10, R3, RZ ;  /* 0x000000030a377210 */ /* 0x000fe40007fde0ff */
[----:B------:R-:W-:Y:S01]  /*37010*/  IADD3 R66, P5, PT, R7, R13, RZ ;  /* 0x0000000d07427210 */ /* 0x000fe20007fbe0ff */
[----:B------:R-:W-:-:S03]  /*37020*/  IMAD R11, R6, 0x23, RZ ;  /* 0x00000023060b7824 */ /* 0x000fc600078e02ff */
[----:B------:R-:W-:Y:S01]  /*37030*/  LEA.HI.X.SX32 R67, R7, R12, 0x1, P5 ;  /* 0x0000000c07437211 */ /* 0x000fe200028f0eff */
[----:B------:R-:W-:Y:S04]  /*37040*/  STL [R1+0x8d0], R66 ;  /* 0x0008d04201007387 */ /* 0x000fe80000100800 */
[----:B------:R-:W-:Y:S01]  /*37050*/  STL [R1+0xba8], R55 ;  /* 0x000ba83701007387 */ /* 0x000fe20000100800 */
[----:B------:R-:W-:-:S03]  /*37060*/  IMAD R7, R6, 0x44, RZ ;  /* 0x0000004406077824 */ /* 0x000fc600078e02ff */
[----:B------:R-:W-:Y:S01]  /*37070*/  STL [R1+0x8cc], R67 ;  /* 0x0008cc4301007387 */ /* 0x000fe20000100800 */
[----:B------:R-:W-:Y:S02]  /*37080*/  VIADD R17, R18, 0xffffffe4 ;  /* 0xffffffe412117836 */ /* 0x000fe40000000000 */
[----:B-1----:R-:W-:Y:S01]  /*37090*/  VIADD R8, R19, 0xffffffdc ;  /* 0xffffffdc13087836 */ /* 0x002fe20000000000 */
[----:B------:R-:W-:Y:S02]  /*370a0*/  LEA.HI.X.SX32 R56, R10, R4, 0x1, P6 ;  /* 0x000000040a387211 */ /* 0x000fe400030f0eff */
[----:B------:R-:W-:Y:S01]  /*370b0*/  PRMT R65, RZ, 0x7610, R65 ;  /* 0x00007610ff417816 */ /* 0x000fe20000000041 */
[----:B------:R-:W-:Y:S01]  /*370c0*/  @P0 IMAD.MOV.U32 R9, RZ, RZ, R67 ;  /* 0x000000ffff090224 */ /* 0x000fe200078e0043 */
[----:B------:R-:W-:Y:S02]  /*370d0*/  ISETP.GE.U32.AND P5, PT, R17, 0x7fffff65, PT ;  /* 0x7fffff651100780c */ /* 0x000fe40003fa6070 */
[----:B------:R-:W-:Y:S01]  /*370e0*/  ISETP.GE.U32.AND P6, PT, R8, 0x7fffff5d, PT ;  /* 0x7fffff5d0800780c */ /* 0x000fe20003fc6070 */
[----:B------:R-:W-:Y:S01]  /*370f0*/  @P0 IMAD.MOV.U32 R8, RZ, RZ, R66 ;  /* 0x000000ffff080224 */ /* 0x000fe200078e0042 */
[----:B------:R-:W-:Y:S01]  /*37100*/  PRMT R60, RZ, 0x7610, R60 ;  /* 0x00007610ff3c7816 */ /* 0x000fe2000000003c */
[----:B0-----:R-:W-:Y:S01]  /*37110*/  VIADD R10, R20, 0xffffffb3 ;  /* 0xffffffb3140a7836 */ /* 0x001fe20000000000 */
[----:B------:R-:W0:Y:S08]  /*37120*/  LDC R17, c[0x0][0x3a0] ;  /* 0x0000e800ff117b82 */ /* 0x000e300000000800 */
[----:B------:R-:W1:Y:S01]  /*37130*/  LDC R18, c[0x0][0x3a0] ;  /* 0x0000e800ff127b82 */ /* 0x000e620000000800 */
[----:B------:R3:W4:Y:S04]  /*37140*/  @P0 LDG.E.U8 R65, desc[UR20][R8.64] ;  /* 0x0000001408410981 */ /* 0x000728000c1e1100 */
[----:B--2---:R2:W-:Y:S02]  /*37150*/  STL [R1+0x88], R21 ;  /* 0x0000881501007387 */ /* 0x0045e40000100800 */
[----:B--2---:R-:W-:-:S04]  /*37160*/  IADD3 R21, P3, PT, R11, R3, RZ ;  /* 0x000000030b157210 */ /* 0x004fc80007f7e0ff */
[-C--:B------:R-:W-:Y:S02]  /*37170*/  LEA.HI.X.SX32 R52, R11, R4.reuse, 0x1, P3 ;  /* 0x000000040b347211 */ /* 0x080fe400018f0eff */
[C---:B------:R-:W-:Y:S02]  /*37180*/  IADD3 R61, P3, PT, R7.reuse, R3, RZ ;  /* 0x00000003073d7210 */ /* 0x040fe40007f7e0ff */
[----:B------:R-:W-:Y:S01]  /*37190*/  SEL R5, R14, R5, !P1 ;  /* 0x000000050e057207 */ /* 0x000fe20004800000 */
[----:B------:R-:W-:Y:S01]  /*371a0*/  STL [R1+0xba4], R56 ;  /* 0x000ba43801007387 */ /* 0x000fe20000100800 */
[----:B------:R-:W2:Y:S01]  /*371b0*/  LDC R11, c[0x0][0x3a0] ;  /* 0x0000e800ff0b7b82 */ /* 0x000ea20000000800 */
[----:B------:R-:W-:Y:S01]  /*371c0*/  LEA.HI.X.SX32 R64, R7, R4, 0x1, P3 ;  /* 0x0000000407407211 */ /* 0x000fe200018f0eff */
[----:B---3--:R-:W-:-:S04]  /*371d0*/  @!P4 IMAD.MOV.U32 R8, RZ, RZ, R61 ;  /* 0x000000ffff08c224 */ /* 0x008fc800078e003d */
[----:B------:R-:W-:Y:S01]  /*371e0*/  @!P4 IMAD.MOV.U32 R9, RZ, RZ, R64 ;  /* 0x000000ffff09c224 */ /* 0x000fe200078e0040 */
[----:B------:R-:W-:Y:S02]  /*371f0*/  ISETP.GE.U32.AND P3, PT, R10, 0x7fffff34, PT ;  /* 0x7fffff340a00780c */ /* 0x000fe40003f66070 */
[----:B------:R-:W-:Y:S02]  /*37200*/  PRMT R10, RZ, 0x7610, R10 ;  /* 0x00007610ff0a7816 */ /* 0x000fe4000000000a */
[----:B------:R3:W2:Y:S01]  /*37210*/  @!P4 LDG.E.U8 R60, desc[UR20][R8.64] ;  /* 0x00000014083cc981 */ /* 0x0006a2000c1e1100 */
[----:B------:R-:W-:Y:S01]  /*37220*/  PRMT R7, RZ, 0x7610, R7 ;  /* 0x00007610ff077816 */ /* 0x000fe20000000007 */
[----:B---3--:R-:W-:Y:S02]  /*37230*/  @!P5 IMAD.MOV.U32 R8, RZ, RZ, R55 ;  /* 0x000000ffff08d224 */ /* 0x008fe400078e0037 */
[----:B------:R-:W-:-:S05]  /*37240*/  @!P5 IMAD.MOV.U32 R9, RZ, RZ, R56 ;  /* 0x000000ffff09d224 */ /* 0x000fca00078e0038 */
[----:B------:R3:W2:Y:S02]  /*37250*/  @!P5 LDG.E.U8 R10, desc[UR20][R8.64] ;  /* 0x00000014080ad981 */ /* 0x0006a4000c1e1100 */
[----:B---3--:R-:W-:Y:S02]  /*37260*/  @!P6 IMAD.MOV.U32 R8, RZ, RZ, R21 ;  /* 0x000000ffff08e224 */ /* 0x008fe400078e0015 */
[----:B------:R-:W-:-:S05]  /*37270*/  @!P6 IMAD.MOV.U32 R9, RZ, RZ, R52 ;  /* 0x000000ffff09e224 */ /* 0x000fca00078e0034 */
[----:B------:R0:W3:Y:S04]  /*37280*/  @!P6 LDG.E.U8 R7, desc[UR20][R8.64] ;  /* 0x000000140807e981 */ /* 0x0000e8000c1e1100 */
[----:B------:R-:W-:Y:S04]  /*37290*/  STL [R1+0xbe8], R21 ;  /* 0x000be81501007387 */ /* 0x000fe80000100800 */
[----:B------:R-:W-:Y:S01]  /*372a0*/  STL [R1+0xbe4], R52 ;  /* 0x000be43401007387 */ /* 0x000fe20000100800 */
[----:B------:R-:W-:-:S03]  /*372b0*/  IMAD R5, R5, UR6, RZ ;  /* 0x0000000605057c24 */ /* 0x000fc6000f8e02ff */
[----:B------:R-:W-:Y:S04]  /*372c0*/  STL [R1+0xcf0], R61 ;  /* 0x000cf03d01007387 */ /* 0x000fe80000100800 */
[----:B------:R0:W-:Y:S02]  /*372d0*/  STL [R1+0xcec], R64 ;  /* 0x000cec4001007387 */ /* 0x0001e40000100800 */
[----:B0-----:R-:W-:Y:S01]  /*372e0*/  IADD3 R64, P4, PT, R5, R13, RZ ;  /* 0x0000000d05407210 */ /* 0x001fe20007f9e0ff */
[----:B------:R-:W-:Y:S01]  /*372f0*/  VIADD R8, R17, 0xffffffd4 ;  /* 0xffffffd411087836 */ /* 0x000fe20000000000 */
[----:B------:R-:W-:Y:S02]  /*37300*/  PRMT R62, RZ, 0x7610, R62 ;  /* 0x00007610ff3e7816 */ /* 0x000fe4000000003e */
[----:B------:R-:W-:Y:S01]  /*37310*/  PRMT R58, RZ, 0x7610, R58 ;  /* 0x00007610ff3a7816 */ /* 0x000fe2000000003a */
[----:B------:R-:W0:Y:S01]  /*37320*/  LDC R17, c[0x0][0x3a0] ;  /* 0x0000e800ff117b82 */ /* 0x000e220000000800 */
[----:B------:R-:W-:Y:S01]  /*37330*/  ISETP.GE.U32.AND P5, PT, R8, 0x7fffff55, PT ;  /* 0x7fffff550800780c */ /* 0x000fe20003fa6070 */
[----:B-1----:R-:W-:Y:S01]  /*37340*/  VIADD R8, R18, 0xffffffcc ;  /* 0xffffffcc12087836 */ /* 0x002fe20000000000 */
[----:B------:R-:W-:-:S05]  /*37350*/  PRMT R19, RZ, 0x7610, R19 ;  /* 0x00007610ff137816 */ /* 0x000fca0000000013 */
[----:B------:R-:W1:Y:S01]  /*37360*/  LDC R18, c[0x0][0x3a0] ;  /* 0x0000e800ff127b82 */ /* 0x000e620000000800 */
[----:B--2---:R2:W-:Y:S02]  /*37370*/  STL [R1+0x54], R10 ;  /* 0x0000540a01007387 */ /* 0x0045e40000100800 */
[----:B--2---:R-:W-:-:S05]  /*37380*/  IMAD R10, R6, 0x2b, RZ ;  /* 0x0000002b060a7824 */ /* 0x004fca00078e02ff */
[CC--:B------:R-:W-:Y:S01]  /*37390*/  IADD3 R55, P6, PT, R10.reuse, R3.reuse, RZ ;  /* 0x000000030a377210 */ /* 0x0c0fe20007fde0ff */
[----:B---3--:R2:W-:Y:S04]  /*373a0*/  STL [R1+0x50], R7 ;  /* 0x0000500701007387 */ /* 0x0085e80000100800 */
[----:B------:R-:W-:Y:S04]  /*373b0*/  STL [R1+0x8d8], R64 ;  /* 0x0008d84001007387 */ /* 0x000fe80000100800 */
[----:B----4-:R3:W-:Y:S01]  /*373c0*/  STL [R1+0x1c4], R65 ;  /* 0x0001c44101007387 */ /* 0x0107e20000100800 */
[----:B------:R-:W-:Y:S01]  /*373d0*/  LEA.HI.X.SX32 R56, R10, R4, 0x1, P6 ;  /* 0x000000040a387211 */ /* 0x000fe200030f0eff */
[C---:B--2---:R-:W-:Y:S01]  /*373e0*/  IMAD R7, R6.reuse, 0x33, RZ ;  /* 0x0000003306077824 */ /* 0x044fe200078e02ff */
[----:B---3--:R-:W-:Y:S01]  /*373f0*/  LEA.HI.X.SX32 R65, R5, R12, 0x1, P4 ;  /* 0x0000000c05417211 */ /* 0x008fe200020f0eff */
[----:B------:R-:W-:Y:S01]  /*37400*/  STL [R1+0xc28], R55 ;  /* 0x000c283701007387 */ /* 0x000fe20000100800 */
[----:B------:R-:W2:Y:S02]  /*37410*/  LDC R10, c[0x0][0x3a0] ;  /* 0x0000e800ff0a7b82 */ /* 0x000ea40000000800 */
[C---:B------:R-:W-:Y:S01]  /*37420*/  IADD3 R21, P4, PT, R7.reuse, R3, RZ ;  /* 0x0000000307157210 */ /* 0x040fe20007f9e0ff */
[----:B------:R-:W-:Y:S01]  /*37430*/  IMAD R5, R6, 0x4c, RZ ;  /* 0x0000004c06057824 */ /* 0x000fe200078e02ff */
[----:B------:R-:W-:Y:S04]  /*37440*/  STL [R1+0x8d4], R65 ;  /* 0x0008d44101007387 */ /* 0x000fe80000100800 */
[----:B------:R-:W-:Y:S04]  /*37450*/  STL [R1+0xc24], R56 ;  /* 0x000c243801007387 */ /* 0x000fe80000100800 */
[----:B------:R-:W-:Y:S01]  /*37460*/  STL [R1+0xc68], R21 ;  /* 0x000c681501007387 */ /* 0x000fe20000100800 */
[----:B------:R-:W-:-:S03]  /*37470*/  LEA.HI.X.SX32 R52, R7, R4, 0x1, P4 ;  /* 0x0000000407347211 */ /* 0x000fc600020f0eff */
[----:B------:R3:W-:Y:S01]  /*37480*/  STL [R1+0xac], R60 ;  /* 0x0000ac3c01007387 */ /* 0x0007e20000100800 */
[----:B------:R-:W-:Y:S01]  /*37490*/  ISETP.GE.U32.AND P6, PT, R8, 0x7fffff4d, PT ;  /* 0x7fffff4d0800780c */ /* 0x000fe20003fc6070 */
[----:B------:R-:W-:Y:S02]  /*374a0*/  @P0 IMAD.MOV.U32 R8, RZ, RZ, R64 ;  /* 0x000000ffff080224 */ /* 0x000fe400078e0040 */
[----:B------:R-:W-:-:S05]  /*374b0*/  @P0 IMAD.MOV.U32 R9, RZ, RZ, R65 ;  /* 0x000000ffff090224 */ /* 0x000fca00078e0041 */
[----:B------:R4:W2:Y:S01]  /*374c0*/  @P0 LDG.E.U8 R62, desc[UR20][R8.64] ;  /* 0x00000014083e0981 */ /* 0x0008a2000c1e1100 */
[----:B---3--:R-:W-:-:S04]  /*374d0*/  IADD3 R60, P4, PT, R5, R3, RZ ;  /* 0x00000003053c7210 */ /* 0x008fc80007f9e0ff */
[----:B------:R-:W-:Y:S01]  /*374e0*/  LEA.HI.X.SX32 R61, R5, R4, 0x1, P4 ;  /* 0x00000004053d7211 */ /* 0x000fe200020f0eff */
[----:B----4-:R-:W-:-:S04]  /*374f0*/  @!P3 IMAD.MOV.U32 R8, RZ, RZ, R60 ;  /* 0x000000ffff08b224 */ /* 0x010fc800078e003c */
[----:B------:R-:W-:Y:S02]  /*37500*/  @!P3 IMAD.MOV.U32 R9, RZ, RZ, R61 ;  /* 0x000000ffff09b224 */ /* 0x000fe400078e003d */
[----:B------:R-:W-:Y:S01]  /*37510*/  VIADD R7, R11, 0xffffffab ;  /* 0xffffffab0b077836 */ /* 0x000fe20000000000 */
[----:B------:R-:W-:Y:S02]  /*37520*/  PRMT R11, RZ, 0x7610, R11 ;  /* 0x00007610ff0b7816 */ /* 0x000fe4000000000b */
[----:B------:R3:W4:Y:S01]  /*37530*/  @!P3 LDG.E.U8 R58, desc[UR20][R8.64] ;  /* 0x00000014083ab981 */ /* 0x000722000c1e1100 */
[----:B------:R-:W-:Y:S01]  /*37540*/  PRMT R5, RZ, 0x7610, R5 ;  /* 0x00007610ff057816 */ /* 0x000fe20000000005 */
[----:B---3--:R-:W-:Y:S02]  /*37550*/  @!P5 IMAD.MOV.U32 R8, RZ, RZ, R55 ;  /* 0x000000ffff08d224 */ /* 0x008fe400078e0037 */
[----:B------:R-:W-:-:S05]  /*37560*/  @!P5 IMAD.MOV.U32 R9, RZ, RZ, R56 ;  /* 0x000000ffff09d224 */ /* 0x000fca00078e0038 */
[----:B------:R3:W4:Y:S02]  /*37570*/  @!P5 LDG.E.U8 R11, desc[UR20][R8.64] ;  /* 0x00000014080bd981 */ /* 0x000724000c1e1100 */
[----:B---3--:R-:W-:Y:S02]  /*37580*/  @!P6 IMAD.MOV.U32 R8, RZ, RZ, R21 ;  /* 0x000000ffff08e224 */ /* 0x008fe400078e0015 */
[----:B------:R-:W-:-:S05]  /*37590*/  @!P6 IMAD.MOV.U32 R9, RZ, RZ, R52 ;  /* 0x000000ffff09e224 */ /* 0x000fca00078e0034 */
[----:B------:R0:W3:Y:S04]  /*375a0*/  @!P6 LDG.E.U8 R5, desc[UR20][R8.64] ;  /* 0x000000140805e981 */ /* 0x0000e8000c1e1100 */
[----:B------:R0:W-:Y:S04]  /*375b0*/  STL [R1+0xc64], R52 ;  /* 0x000c643401007387 */ /* 0x0001e80000100800 */
[----:B------:R-:W-:Y:S04]  /*375c0*/  STL [R1+0xd30], R60 ;  /* 0x000d303c01007387 */ /* 0x000fe80000100800 */
[----:B------:R-:W-:Y:S01]  /*375d0*/  STL [R1+0xd2c], R61 ;  /* 0x000d2c3d01007387 */ /* 0x000fe20000100800 */
[----:B------:R-:W-:Y:S01]  /*375e0*/  ISETP.GE.U32.AND P4, PT, R7, 0x7fffff2c, PT ;  /* 0x7fffff2c0700780c */ /* 0x000fe20003f86070 */
[----:B------:R-:W-:-:S02]  /*375f0*/  IMAD R7, R6, 0x3b, RZ ;  /* 0x0000003b06077824 */ /* 0x000fc400078e02ff */
[----:B0-----:R-:W-:-:S03]  /*37600*/  VIADD R8, R17, 0xffffffc4 ;  /* 0xffffffc411087836 */ /* 0x001fc60000000000 */
[C---:B------:R-:W-:Y:S01]  /*37610*/  IADD3 R21, P5, PT, R7.reuse, R3, RZ ;  /* 0x0000000307157210 */ /* 0x040fe20007fbe0ff */
[----:B--2---:R-:W-:Y:S01]  /*37620*/  VIADD R9, R10, 0xffffff93 ;  /* 0xffffff930a097836 */ /* 0x004fe20000000000 */
[----:B------:R-:W-:Y:S02]  /*37630*/  PRMT R20, RZ, 0x7610, R20 ;  /* 0x00007610ff147816 */ /* 0x000fe40000000014 */
[----:B------:R-:W-:Y:S02]  /*37640*/  PRMT R53, RZ, 0x7610, R53 ;  /* 0x00007610ff357816 */ /* 0x000fe40000000035 */
[----:B------:R-:W-:Y:S02]  /*37650*/  LEA.HI.X.SX32 R52, R7, R4, 0x1, P5 ;  /* 0x0000000407347211 */ /* 0x000fe400028f0eff */
[----:B------:R-:W-:Y:S02]  /*37660*/  ISETP.GE.U32.AND P3, PT, R8, 0x7fffff45, PT ;  /* 0x7fffff450800780c */ /* 0x000fe40003f66070 */
[----:B------:R-:W-:Y:S01]  /*37670*/  ISETP.GE.U32.AND P5, PT, R9, 0x7fffff14, PT ;  /* 0x7fffff140900780c */ /* 0x000fe20003fa6070 */
[----:B---3--:R0:W-:Y:S01]  /*37680*/  STL [R1+0x58], R5 ;  /* 0x0000580501007387 */ /* 0x0081e20000100800 */
[----:B------:R-:W2:Y:S01]  /*37690*/  LDC R17, c[0x0][0x3a8] ;  /* 0x0000ea00ff117b82 */ /* 0x000ea20000000800 */
[----:B0-----:R-:W-:-:S05]  /*376a0*/  IMAD R5, R6, 0x54, RZ ;  /* 0x0000005406057824 */ /* 0x001fca00078e02ff */
[----:B------:R-:W-:-:S04]  /*376b0*/  IADD3 R55, P6, PT, R5, R3, RZ ;  /* 0x0000000305377210 */ /* 0x000fc80007fde0ff */
[----:B------:R-:W-:Y:S01]  /*376c0*/  LEA.HI.X.SX32 R56, R5, R4, 0x1, P6 ;  /* 0x0000000405387211 */ /* 0x000fe200030f0eff */
[----:B------:R-:W-:-:S04]  /*376d0*/  @!P4 IMAD.MOV.U32 R8, RZ, RZ, R55 ;  /* 0x000000ffff08c224 */ /* 0x000fc800078e0037 */
[----:B------:R-:W-:-:S05]  /*376e0*/  @!P4 IMAD.MOV.U32 R9, RZ, RZ, R56 ;  /* 0x000000ffff09c224 */ /* 0x000fca00078e0038 */
[----:B------:R0:W3:Y:S04]  /*376f0*/  @!P4 LDG.E.U8 R19, desc[UR20][R8.64] ;  /* 0x000000140813c981 */ /* 0x0000e8000c1e1100 */
[----:B----4-:R4:W-:Y:S02]  /*37700*/  STL [R1+0x5c], R11 ;  /* 0x00005c0b01007387 */ /* 0x0109e40000100800 */
[----:B----4-:R-:W4:Y:S01]  /*37710*/  LDC R11, c[0x0][0x3a0] ;  /* 0x0000e800ff0b7b82 */ /* 0x010f220000000800 */
[----:B-1----:R-:W-:Y:S01]  /*37720*/  VIADD R7, R18, 0xffffffa3 ;  /* 0xffffffa312077836 */ /* 0x002fe20000000000 */
[----:B------:R1:W-:Y:S04]  /*37730*/  STL [R1+0xca8], R21 ;  /* 0x000ca81501007387 */ /* 0x0003e80000100800 */
[----:B------:R-:W-:Y:S04]  /*37740*/  STL [R1+0xca4], R52 ;  /* 0x000ca43401007387 */ /* 0x000fe80000100800 */
[----:B------:R1:W-:Y:S01]  /*37750*/  STL [R1+0xd70], R55 ;  /* 0x000d703701007387 */ /* 0x0003e20000100800 */
[----:B------:R-:W-:Y:S01]  /*37760*/  IMAD R5, R6, 0x5c, RZ ;  /* 0x0000005c06057824 */ /* 0x000fe200078e02ff */
[----:B------:R-:W-:-:S02]  /*37770*/  ISETP.GE.U32.AND P6, PT, R7, 0x7fffff24, PT ;  /* 0x7fffff240700780c */ /* 0x000fc40003fc6070 */
[----:B------:R-:W-:Y:S04]  /*37780*/  STL [R1+0x1c0], R62 ;  /* 0x0001c03e01007387 */ /* 0x000fe80000100800 */
[----:B------:R1:W-:Y:S01]  /*37790*/  STL [R1+0xd6c], R56 ;  /* 0x000d6c3801007387 */ /* 0x0003e20000100800 */
[----:B0-----:R-:W-:Y:S02]  /*377a0*/  @!P3 IMAD.MOV.U32 R8, RZ, RZ, R21 ;  /* 0x000000ffff08b224 */ /* 0x001fe400078e0015 */
[----:B------:R-:W-:Y:S02]  /*377b0*/  @!P3 IMAD.MOV.U32 R9, RZ, RZ, R52 ;  /* 0x000000ffff09b224 */ /* 0x000fe400078e0034 */
[----:B------:R-:W-:Y:S01]  /*377c0*/  IMAD.SHL.U32 R7, R6, 0x4, RZ ;  /* 0x0000000406077824 */ /* 0x000fe200078e00ff */
[----:B------:R-:W0:Y:S08]  /*377d0*/  LDC R18, c[0x0][0x3a0] ;  /* 0x0000e800ff127b82 */ /* 0x000e300000000800 */
[----:B-1----:R-:W1:Y:S01]  /*377e0*/  LDC R21, c[0x0][0x3a0] ;  /* 0x0000e800ff157b82 */ /* 0x002e620000000800 */
[----:B------:R4:W2:Y:S01]  /*377f0*/  @!P3 LDG.E.U8 R20, desc[UR20][R8.64] ;  /* 0x000000140814b981 */ /* 0x0008a2000c1e1100 */
[----:B------:R-:W-:-:S04]  /*37800*/  IADD3 R55, P3, PT, R7, R3, RZ ;  /* 0x0000000307377210 */ /* 0x000fc80007f7e0ff */
[----:B------:R-:W-:Y:S01]  /*37810*/  LEA.HI.X.SX32 R56, R7, R4, 0x1, P3 ;  /* 0x0000000407387211 */ /* 0x000fe200018f0eff */
[----:B----4-:R-:W-:Y:S02]  /*37820*/  VIADD R8, R11, 0xffffff9b ;  /* 0xffffff9b0b087836 */ /* 0x010fe40000000000 */
[----:B------:R-:W-:Y:S01]  /*37830*/  IMAD R10, R6, 0xc, RZ ;  /* 0x0000000c060a7824 */ /* 0x000fe200078e02ff */
[----:B------:R-:W-:Y:S02]  /*37840*/  PRMT R59, RZ, 0x7610, R59 ;  /* 0x00007610ff3b7816 */ /* 0x000fe4000000003b */
[----:B------:R-:W-:Y:S02]  /*37850*/  PRMT R57, RZ, 0x7610, R57 ;  /* 0x00007610ff397816 */ /* 0x000fe40000000039 */
[----:B------:R-:W-:Y:S02]  /*37860*/  PRMT R54, RZ, 0x7610, R54 ;  /* 0x00007610ff367816 */ /* 0x000fe40000000036 */
[----:B------:R-:W-:Y:S01]  /*37870*/  ISETP.GE.U32.AND P3, PT, R8, 0x7fffff1c, PT ;  /* 0x7fffff1c0800780c */ /* 0x000fe20003f66070 */
[----:B------:R-:W4:Y:S01]  /*37880*/  LDC R11, c[0x0][0x3a0] ;  /* 0x0000e800ff0b7b82 */ /* 0x000f220000000800 */
[----:B---3--:R3:W-:Y:S04]  /*37890*/  STL [R1+0xb4], R19 ;  /* 0x0000b41301007387 */ /* 0x0087e80000100800 */
[----:B------:R0:W-:Y:S03]  /*378a0*/  STL [R1+0xa8], R58 ;  /* 0x0000a83a01007387 */ /* 0x0001e60000100800 */
[----:B---3--:R-:W3:Y:S01]  /*378b0*/  LDC R19, c[0x0][0x3a8] ;  /* 0x0000ea00ff137b82 */ /* 0x008ee20000000800 */
[----:B0-----:R-:W-:-:S04]  /*378c0*/  IADD3 R58, P4, PT, R5, R3, RZ ;  /* 0x00000003053a7210 */ /* 0x001fc80007f9e0ff */
[----:B------:R-:W-:Y:S01]  /*378d0*/  LEA.HI.X.SX32 R60, R5, R4, 0x1, P4 ;  /* 0x00000004053c7211 */ /* 0x000fe200020f0eff */
[----:B------:R-:W-:-:S04]  /*378e0*/  @!P6 IMAD.MOV.U32 R8, RZ, RZ, R58 ;  /* 0x000000ffff08e224 */ /* 0x000fc800078e003a */
[----:B------:R-:W-:-:S05]  /*378f0*/  @!P6 IMAD.MOV.U32 R9, RZ, RZ, R60 ;  /* 0x000000ffff09e224 */ /* 0x000fca00078e003c */
[----:B------:R0:W3:Y:S01]  /*37900*/  @!P6 LDG.E.U8 R53, desc[UR20][R8.64] ;  /* 0x000000140835e981 */ /* 0x0000e2000c1e1100 */
[----:B--2---:R-:W-:-:S03]  /*37910*/  IMAD R5, R17, 0x64, RZ ;  /* 0x0000006411057824 */ /* 0x004fc600078e02ff */
[----:B------:R2:W-:Y:S04]  /*37920*/  STL [R1+0x60], R20 ;  /* 0x0000601401007387 */ /* 0x0005e80000100800 */
[----:B------:R-:W-:Y:S04]  /*37930*/  STL [R1+0xdb0], R58 ;  /* 0x000db03a01007387 */ /* 0x000fe80000100800 */
[----:B------:R-:W-:Y:S01]  /*37940*/  STL [R1+0xaf0], R55 ;  /* 0x000af03701007387 */ /* 0x000fe20000100800 */
[----:B------:R-:W-:-:S03]  /*37950*/  IADD3 R52, P4, PT, R10, R3, RZ ;  /* 0x000000030a347210 */ /* 0x000fc60007f9e0ff */
[----:B------:R0:W-:Y:S01]  /*37960*/  STL [R1+0xdac], R60 ;  /* 0x000dac3c01007387 */ /* 0x0001e20000100800 */
[----:B------:R-:W-:-:S03]  /*37970*/  VIADD R7, R18, 0xfffffffb ;  /* 0xfffffffb12077836 */ /* 0x000fc60000000000 */
[----:B------:R-:W-:Y:S01]  /*37980*/  STL [R1+0xaec], R56 ;  /* 0x000aec3801007387 */ /* 0x000fe20000100800 */
[----:B------:R-:W3:Y:S03]  /*37990*/  LDC R17, c[0x0][0x3a0] ;  /* 0x0000e800ff117b82 */ /* 0x000ee60000000800 */
[----:B------:R-:W-:Y:S05]  /*379a0*/  STL [R1+0xb30], R52 ;  /* 0x000b303401007387 */ /* 0x000fea0000100800 */
[----:B--2---:R-:W2:Y:S01]  /*379b0*/  LDC R20, c[0x0][0x3a0] ;  /* 0x0000e800ff147b82 */ /* 0x004ea20000000800 */
[----:B------:R-:W-:-:S07]  /*379c0*/  PRMT R51, RZ, 0x7610, R51 ;  /* 0x00007610ff337816 */ /* 0x000fce0000000033 */
[----:B------:R-:W2:Y:S01]  /*379d0*/  LDC R18, c[0x0][0x3a8] ;  /* 0x0000ea00ff127b82 */ /* 0x000ea20000000800 */
[----:B0-----:R-:W-:-:S04]  /*379e0*/  IADD3 R60, P6, PT, R5, R3, RZ ;  /* 0x00000003053c7210 */ /* 0x001fc80007fde0ff */
[----:B------:R-:W-:Y:S01]  /*379f0*/  LEA.HI.X.SX32 R61, R5, R4, 0x1, P6 ;  /* 0x00000004053d7211 */ /* 0x000fe200030f0eff */
[----:B------:R-:W-:-:S04]  /*37a00*/  @!P3 IMAD.MOV.U32 R8, RZ, RZ, R60 ;  /* 0x000000ffff08b224 */ /* 0x000fc800078e003c */
[----:B------:R-:W-:-:S05]  /*37a10*/  @!P3 IMAD.MOV.U32 R9, RZ, RZ, R61 ;  /* 0x000000ffff09b224 */ /* 0x000fca00078e003d */
[----:B------:R1:W4:Y:S02]  /*37a20*/  @!P3 LDG.E.U8 R59, desc[UR20][R8.64] ;  /* 0x00000014083bb981 */ /* 0x000324000c1e1100 */
[----:B-1----:R-:W-:Y:S02]  /*37a30*/  VIADD R8, R21, 0xffffff8b ;  /* 0xffffff8b15087836 */ /* 0x002fe40000000000 */
[----:B---3--:R0:W-:Y:S02]  /*37a40*/  STL [R1+0xb0], R53 ;  /* 0x0000b03501007387 */ /* 0x0081e40000100800 */
[----:B0-----:R-:W-:Y:S02]  /*37a50*/  LEA.HI.X.SX32 R53, R10, R4, 0x1, P4 ;  /* 0x000000040a357211 */ /* 0x001fe400020f0eff */
[----:B------:R-:W-:Y:S01]  /*37a60*/  ISETP.GE.U32.AND P4, PT, R7, 0x7fffff7c, PT ;  /* 0x7fffff7c0700780c */ /* 0x000fe20003f86070 */
[----:B------:R-:W-:Y:S02]  /*37a70*/  IMAD R7, R19, 0x6c, RZ ;  /* 0x0000006c13077824 */ /* 0x000fe400078e02ff */
[----:B--2---:R-:W-:Y:S01]  /*37a80*/  VIADD R5, R20, 0xfffffff3 ;  /* 0xfffffff314057836 */ /* 0x004fe20000000000 */
[----:B------:R-:W-:Y:S01]  /*37a90*/  PRMT R45, RZ, 0x7610, R45 ;  /* 0x00007610ff2d7816 */ /* 0x000fe2000000002d */
[----:B------:R-:W0:Y:S01]  /*37aa0*/  LDC R10, c[0x0][0x3a0] ;  /* 0x0000e800ff0a7b82 */ /* 0x000e220000000800 */
[----:B------:R-:W-:-:S04]  /*37ab0*/  IADD3 R58, P6, PT, R7, R3, RZ ;  /* 0x00000003073a7210 */ /* 0x000fc80007fde0ff */
[----:B------:R-:W-:Y:S02]  /*37ac0*/  LEA.HI.X.SX32 R7, R7, R4, 0x1, P6 ;  /* 0x0000000407077211 */ /* 0x000fe400030f0eff */
[----:B------:R-:W-:Y:S01]  /*37ad0*/  ISETP.GE.U32.AND P6, PT, R8, 0x7fffff0c, PT ;  /* 0x7fffff0c0800780c */ /* 0x000fe20003fc6070 */
[----:B------:R-:W-:Y:S02]  /*37ae0*/  @!P5 IMAD.MOV.U32 R8, RZ, RZ, R58 ;  /* 0x000000ffff08d224 */ /* 0x000fe400078e003a */
[----:B------:R-:W-:-:S05]  /*37af0*/  @!P5 IMAD.MOV.U32 R9, RZ, RZ, R7 ;  /* 0x000000ffff09d224 */ /* 0x000fca00078e0007 */
[----:B------:R1:W2:Y:S02]  /*37b00*/  @!P5 LDG.E.U8 R57, desc[UR20][R8.64] ;  /* 0x000000140839d981 */ /* 0x0002a4000c1e1100 */
[----:B-1----:R-:W-:Y:S02]  /*37b10*/  @!P4 IMAD.MOV.U32 R8, RZ, RZ, R55 ;  /* 0x000000ffff08c224 */ /* 0x002fe400078e0037 */
[----:B------:R-:W-:-:S05]  /*37b20*/  @!P4 IMAD.MOV.U32 R9, RZ, RZ, R56 ;  /* 0x000000ffff09c224 */ /* 0x000fca00078e0038 */
[----:B------:R1:W3:Y:S01]  /*37b30*/  @!P4 LDG.E.U8 R54, desc[UR20][R8.64] ;  /* 0x000000140836c981 */ /* 0x0002e2000c1e1100 */
[----:B------:R-:W-:-:S03]  /*37b40*/  ISETP.GE.U32.AND P3, PT, R5, 0x7fffff74, PT ;  /* 0x7fffff740500780c */ /* 0x000fc60003f66070 */
[----:B------:R-:W-:Y:S04]  /*37b50*/  STL [R1+0xb2c], R53 ;  /* 0x000b2c3501007387 */ /* 0x000fe80000100800 */
[----:B------:R-:W-:Y:S04]  /*37b60*/  STL [R1+0xdf0], R60 ;  /* 0x000df03c01007387 */ /* 0x000fe80000100800 */
[----:B------:R-:W-:Y:S04]  /*37b70*/  STL [R1+0xdec], R61 ;  /* 0x000dec3d01007387 */ /* 0x000fe80000100800 */
[----:B------:R-:W-:Y:S01]  /*37b80*/  STL [R1+0xe30], R58 ;  /* 0x000e303a01007387 */ /* 0x000fe20000100800 */
[----:B------:R-:W-:-:S03]  /*37b90*/  PRMT R19, RZ, 0x7610, R19 ;  /* 0x00007610ff137816 */ /* 0x000fc60000000013 */
[----:B------:R4:W-:Y:S01]  /*37ba0*/  STL [R1+0xe2c], R7 ;  /* 0x000e2c0701007387 */ /* 0x0009e20000100800 */
[----:B------:R-:W-:Y:S02]  /*37bb0*/  IMAD R5, R6, 0x14, RZ ;  /* 0x0000001406057824 */ /* 0x000fe400078e02ff */
[----:B-1----:R-:W-:Y:S02]  /*37bc0*/  @!P3 IMAD.MOV.U32 R8, RZ, RZ, R52 ;  /* 0x000000ffff08b224 */ /* 0x002fe400078e0034 */
[----:B------:R-:W-:Y:S02]  /*37bd0*/  @!P3 IMAD.MOV.U32 R9, RZ, RZ, R53 ;  /* 0x000000ffff09b224 */ /* 0x000fe400078e0035 */
[----:B----4-:R-:W-:Y:S01]  /*37be0*/  VIADD R7, R11, 0xffffffeb ;  /* 0xffffffeb0b077836 */ /* 0x010fe20000000000 */
[----:B------:R-:W-:Y:S02]  /*37bf0*/  IADD3 R53, P4, PT, R5, R3, RZ ;  /* 0x0000000305357210 */ /* 0x000fe40007f9e0ff */
[----:B------:R-:W-:Y:S01]  /*37c00*/  PRMT R20, RZ, 0x7610, R20 ;  /* 0x00007610ff147816 */ /* 0x000fe20000000014 */
[----:B------:R1:W4:Y:S01]  /*37c10*/  @!P3 LDG.E.U8 R19, desc[UR20][R8.64] ;  /* 0x000000140813b981 */ /* 0x000322000c1e1100 */
[----:B------:R-:W0:Y:S01]  /*37c20*/  LDC R11, c[0x0][0x3a0] ;  /* 0x0000e800ff0b7b82 */ /* 0x000e220000000800 */
[----:B------:R-:W-:-:S02]  /*37c30*/  ISETP.GE.U32.AND P3, PT, R7, 0x7fffff6c, PT ;  /* 0x7fffff6c0700780c */ /* 0x000fc40003f66070 */
[----:B------:R-:W-:Y:S01]  /*37c40*/  STL [R1+0xb70], R53 ;  /* 0x000b703501007387 */ /* 0x000fe20000100800 */
[----:B-1----:R-:W-:Y:S02]  /*37c50*/  VIADD R8, R17, 0xffffffe3 ;  /* 0xffffffe311087836 */ /* 0x002fe40000000000 */
[----:B------:R-:W-:Y:S02]  /*37c60*/  IMAD R7, R18, 0x74, RZ ;  /* 0x0000007412077824 */ /* 0x000fe400078e02ff */
[----:B------:R-:W1:Y:S08]  /*37c70*/  LDC R17, c[0x0][0x3a8] ;  /* 0x0000ea00ff117b82 */ /* 0x000e700000000800 */
[----:B------:R-:W0:Y:S01]  /*37c80*/  LDC R18, c[0x0][0x3a0] ;  /* 0x0000e800ff127b82 */ /* 0x000e220000000800 */
[----:B---3--:R3:W-:Y:S02]  /*37c90*/  STL [R1+0x84], R54 ;  /* 0x0000843601007387 */ /* 0x0087e40000100800 */
[----:B---3--:R-:W-:-:S02]  /*37ca0*/  LEA.HI.X.SX32 R54, R5, R4, 0x1, P4 ;  /* 0x0000000405367211 */ /* 0x008fc400020f0eff */
[----:B------:R-:W-:Y:S01]  /*37cb0*/  ISETP.GE.U32.AND P4, PT, R8, 0x7fffff64, PT ;  /* 0x7fffff640800780c */ /* 0x000fe20003f86070 */
[----:B------:R-:W-:Y:S02]  /*37cc0*/  @!P3 IMAD.MOV.U32 R8, RZ, RZ, R53 ;  /* 0x000000ffff08b224 */ /* 0x000fe400078e0035 */
[----:B------:R-:W-:-:S05]  /*37cd0*/  @!P3 IMAD.MOV.U32 R9, RZ, RZ, R54 ;  /* 0x000000ffff09b224 */ /* 0x000fca00078e0036 */
[----:B------:R3:W3:Y:S01]  /*37ce0*/  @!P3 LDG.E.U8 R51, desc[UR20][R8.64] ;  /* 0x000000140833b981 */ /* 0x0006e2000c1e1100 */
[----:B------:R-:W-:-:S03]  /*37cf0*/  IADD3 R21, P5, PT, R7, R3, RZ ;  /* 0x0000000307157210 */ /* 0x000fc60007fbe0ff */
[----:B----4-:R4:W-:Y:S04]  /*37d00*/  STL [R1+0x80], R19 ;  /* 0x0000801301007387 */ /* 0x0109e80000100800 */
[----:B------:R-:W-:Y:S01]  /*37d10*/  STL [R1+0xc0], R59 ;  /* 0x0000c03b01007387 */ /* 0x000fe20000100800 */
[----:B------:R-:W-:-:S03]  /*37d20*/  LEA.HI.X.SX32 R52, R7, R4, 0x1, P5 ;  /* 0x0000000407347211 */ /* 0x000fc600028f0eff */
[----:B------:R-:W-:Y:S01]  /*37d30*/  STL [R1+0xb6c], R54 ;  /* 0x000b6c3601007387 */ /* 0x000fe20000100800 */
[----:B------:R-:W-:-:S03]  /*37d40*/  IMAD R5, R6, 0x1c, RZ ;  /* 0x0000001c06057824 */ /* 0x000fc600078e02ff */
[----:B------:R0:W-:Y:S04]  /*37d50*/  STL [R1+0xe70], R21 ;  /* 0x000e701501007387 */ /* 0x0001e80000100800 */
[----:B--2---:R-:W-:Y:S04]  /*37d60*/  STL [R1+0xbc], R57 ;  /* 0x0000bc3901007387 */ /* 0x004fe80000100800 */
[----:B------:R-:W-:Y:S01]  /*37d70*/  STL [R1+0xe6c], R52 ;  /* 0x000e6c3401007387 */ /* 0x000fe20000100800 */
[----:B---3--:R-:W-:Y:S02]  /*37d80*/  @!P6 IMAD.MOV.U32 R8, RZ, RZ, R21 ;  /* 0x000000ffff08e224 */ /* 0x008fe400078e0015 */
[----:B------:R-:W-:Y:S01]  /*37d90*/  @!P6 IMAD.MOV.U32 R9, RZ, RZ, R52 ;  /* 0x000000ffff09e224 */ /* 0x000fe200078e0034 */
[----:B----4-:R-:W2:Y:S01]  /*37da0*/  LDC R19, c[0x0][0x3a0] ;  /* 0x0000e800ff137b82 */ /* 0x010ea20000000800 */
[----:B0-----:R-:W-:-:S02]  /*37db0*/  VIADD R10, R10, 0xffffff83 ;  /* 0xffffff830a0a7836 */ /* 0x001fc40000000000 */
[----:B------:R-:W-:Y:S01]  /*37dc0*/  IMAD R7, R6, 0x24, RZ ;  /* 0x0000002406077824 */ /* 0x000fe200078e02ff */
[----:B------:R-:W-:Y:S01]  /*37dd0*/  PRMT R46, RZ, 0x7610, R46 ;  /* 0x00007610ff2e7816 */ /* 0x000fe2000000002e */
[----:B------:R0:W3:Y:S03]  /*37de0*/  @!P6 LDG.E.U8 R20, desc[UR20][R8.64] ;  /* 0x000000140814e981 */ /* 0x0000e6000c1e1100 */
[----:B------:R-:W4:Y:S01]  /*37df0*/  LDC R21, c[0x0][0x3a0] ;  /* 0x0000e800ff157b82 */ /* 0x000f220000000800 */
[----:B------:R0:W-:Y:S02]  /*37e00*/  STL [R1+0x90], R51 ;  /* 0x0000903301007387 */ /* 0x0001e40000100800 */
[----:B0-----:R-:W-:-:S04]  /*37e10*/  IADD3 R51, P5, PT, R5, R3, RZ ;  /* 0x0000000305337210 */ /* 0x001fc80007fbe0ff */
[----:B------:R-:W-:Y:S01]  /*37e20*/  LEA.HI.X.SX32 R52, R5, R4, 0x1, P5 ;  /* 0x0000000405347211 */ /* 0x000fe200028f0eff */
[----:B------:R-:W-:-:S04]  /*37e30*/  @!P4 IMAD.MOV.U32 R8, RZ, RZ, R51 ;  /* 0x000000ffff08c224 */ /* 0x000fc800078e0033 */
[----:B------:R-:W-:-:S05]  /*37e40*/  @!P4 IMAD.MOV.U32 R9, RZ, RZ, R52 ;  /* 0x000000ffff09c224 */ /* 0x000fca00078e0034 */
[----:B------:R0:W4:Y:S01]  /*37e50*/  @!P4 LDG.E.U8 R45, desc[UR20][R8.64] ;  /* 0x00000014082dc981 */ /* 0x000122000c1e1100 */
[----:B-1----:R-:W-:Y:S01]  /*37e60*/  IMAD R5, R17, 0x7c, RZ ;  /* 0x0000007c11057824 */ /* 0x002fe200078e02ff */
[----:B------:R-:W-:Y:S02]  /*37e70*/  ISETP.GE.U32.AND P3, PT, R10, 0x7fffff04, PT ;  /* 0x7fffff040a00780c */ /* 0x000fe40003f66070 */
[----:B---3--:R1:W-:Y:S01]  /*37e80*/  STL [R1+0xd8], R20 ;  /* 0x0000d81401007387 */ /* 0x0083e20000100800 */
[----:B------:R-:W-:-:S03]  /*37e90*/  VIADD R10, R11, 0xffffffdb ;  /* 0xffffffdb0b0a7836 */ /* 0x000fc60000000000 */
[----:B------:R3:W-:Y:S01]  /*37ea0*/  STL [R1+0xbb0], R51 ;  /* 0x000bb03301007387 */ /* 0x0007e20000100800 */
[----:B------:R-:W-:-:S03]  /*37eb0*/  IADD3 R17, P4, PT, R7, R3, RZ ;  /* 0x0000000307117210 */ /* 0x000fc60007f9e0ff */
[----:B------:R3:W-:Y:S01]  /*37ec0*/  STL [R1+0xbac], R52 ;  /* 0x000bac3401007387 */ /* 0x0007e20000100800 */
[----:B------:R-:W-:Y:S01]  /*37ed0*/  ISETP.GE.U32.AND P6, PT, R10, 0x7fffff5c, PT ;  /* 0x7fffff5c0a00780c */ /* 0x000fe20003fc6070 */
[----:B0-----:R-:W-:Y:S02]  /*37ee0*/  VIADD R9, R18, 0xffffffa2 ;  /* 0xffffffa212097836 */ /* 0x001fe40000000000 */
[----:B--2---:R-:W-:Y:S01]  /*37ef0*/  VIADD R8, R19, 0xffffffba ;  /* 0xffffffba13087836 */ /* 0x004fe20000000000 */
[----:B-1----:R-:W0:Y:S01]  /*37f00*/  LDC R20, c[0x0][0x3a0] ;  /* 0x0000e800ff147b82 */ /* 0x002e220000000800 */
[----:B---3--:R-:W-:Y:S02]  /*37f10*/  IADD3 R51, P5, PT, R5, R3, RZ ;  /* 0x0000000305337210 */ /* 0x008fe40007fbe0ff */
[----:B------:R-:W-:-:S05]  /*37f20*/  PRMT R11, RZ, 0x7610, R11 ;  /* 0x00007610ff0b7816 */ /* 0x000fca000000000b */
[----:B------:R-:W1:Y:S01]  /*37f30*/  LDC R10, c[0x0][0x3a0] ;  /* 0x0000e800ff0a7b82 */ /* 0x000e620000000800 */
[----:B------:R-:W-:Y:S02]  /*37f40*/  PRMT R47, RZ, 0x7610, R47 ;  /* 0x00007610ff2f7816 */ /* 0x000fe4000000002f */
[-C--:B------:R-:W-:Y:S01]  /*37f50*/  LEA.HI.X.SX32 R52, R5, R4.reuse, 0x1, P5 ;  /* 0x0000000405347211 */ /* 0x080fe200028f0eff */
[----:B------:R-:W-:Y:S04]  /*37f60*/  STL [R1+0xeb0], R51 ;  /* 0x000eb03301007387 */ /* 0x000fe80000100800 */
[----:B------:R-:W-:Y:S01]  /*37f70*/  STL [R1+0xbf0], R17 ;  /* 0x000bf01101007387 */ /* 0x000fe20000100800 */
[----:B------:R-:W-:Y:S01]  /*37f80*/  ISETP.GE.U32.AND P5, PT, R8, 0x7fffff3b, PT ;  /* 0x7fffff3b0800780c */ /* 0x000fe20003fa6070 */
[----:B------:R-:W-:Y:S01]  /*37f90*/  @!P3 IMAD.MOV.U32 R8, RZ, RZ, R51 ;  /* 0x000000ffff08b224 */ /* 0x000fe200078e0033 */
[----:B------:R-:W-:Y:S01]  /*37fa0*/  PRMT R49, RZ, 0x7610, R49 ;  /* 0x00007610ff317816 */ /* 0x000fe20000000031 */
[----:B------:R-:W2:Y:S01]  /*37fb0*/  LDC R18, c[0x0][0x3a0] ;  /* 0x0000e800ff127b82 */ /* 0x000ea20000000800 */
[----:B----4-:R3:W-:Y:S02]  /*37fc0*/  STL [R1+0x8c], R45 ;  /* 0x00008c2d01007387 */ /* 0x0107e40000100800 */
[----:B---3--:R-:W-:-:S02]  /*37fd0*/  LEA.HI.X.SX32 R45, R7, R4, 0x1, P4 ;  /* 0x00000004072d7211 */ /* 0x008fc400020f0eff */
[----:B------:R-:W-:Y:S01]  /*37fe0*/  ISETP.GE.U32.AND P4, PT, R9, 0x7fffff23, PT ;  /* 0x7fffff230900780c */ /* 0x000fe20003f86070 */
[----:B------:R-:W-:-:S05]  /*37ff0*/  @!P3 IMAD.MOV.U32 R9, RZ, RZ, R52 ;  /* 0x000000ffff09b224 */ /* 0x000fca00078e0034 */
[----:B------:R3:W4:Y:S02]  /*38000*/  @!P3 LDG.E.U8 R46, desc[UR20][R8.64] ;  /* 0x00000014082eb981 */ /* 0x000724000c1e1100 */
[----:B---3--:R-:W-:Y:S02]  /*38010*/  @!P6 IMAD.MOV.U32 R8, RZ, RZ, R17 ;  /* 0x000000ffff08e224 */ /* 0x008fe400078e0011 */
[----:B------:R-:W-:Y:S02]  /*38020*/  @!P6 IMAD.MOV.U32 R9, RZ, RZ, R45 ;  /* 0x000000ffff09e224 */ /* 0x000fe400078e002d */
[----:B------:R-:W-:Y:S01]  /*38030*/  IMAD R5, R6, 0x45, RZ ;  /* 0x0000004506057824 */ /* 0x000fe200078e02ff */
[----:B------:R-:W-:Y:S04]  /*38040*/  STL [R1+0xeac], R52 ;  /* 0x000eac3401007387 */ /* 0x000fe80000100800 */
[----:B------:R0:W3:Y:S04]  /*38050*/  @!P6 LDG.E.U8 R11, desc[UR20][R8.64] ;  /* 0x00000014080be981 */ /* 0x0000e8000c1e1100 */
[----:B------:R0:W-:Y:S01]  /*38060*/  STL [R1+0xbec], R45 ;  /* 0x000bec2d01007387 */ /* 0x0001e20000100800 */
[----:B------:R-:W-:Y:S01]  /*38070*/  VIADD R7, R21, 0xffffffb2 ;  /* 0xffffffb215077836 */ /* 0x000fe20000000000 */
[----:B------:R-:W-:Y:S01]  /*38080*/  PRMT R19, RZ, 0x7610, R19 ;  /* 0x00007610ff137816 */ /* 0x000fe20000000013 */
[----:B------:R-:W1:Y:S01]  /*38090*/  LDC R17, c[0x0][0x3a0] ;  /* 0x0000e800ff117b82 */ /* 0x000e620000000800 */
[----:B0-----:R-:W-:Y:S01]  /*380a0*/  IADD3 R45, P3, PT, R5, R3, RZ ;  /* 0x00000003052d7210 */ /* 0x001fe20007f7e0ff */
[----:B------:R-:W-:Y:S01]  /*380b0*/  VIADD R8, R20, 0xffffffaa ;  /* 0xffffffaa14087836 */ /* 0x000fe20000000000 */
[----:B------:R-:W-:-:S02]  /*380c0*/  ISETP.GE.U32.AND P6, PT, R7, 0x7fffff33, PT ;  /* 0x7fffff330700780c */ /* 0x000fc40003fc6070 */
[----:B------:R-:W-:Y:S01]  /*380d0*/  PRMT R21, RZ, 0x7610, R21 ;  /* 0x00007610ff157816 */ /* 0x000fe20000000015 */
[----:B---3--:R0:W-:Y:S04]  /*380e0*/  STL [R1+0x9c], R11 ;  /* 0x00009c0b01007387 */ /* 0x0081e80000100800 */
[----:B------:R-:W-:Y:S04]  /*380f0*/  STL [R1+0xcf8], R45 ;  /* 0x000cf82d01007387 */ /* 0x000fe80000100800 */
[----:B----4-:R3:W-:Y:S01]  /*38100*/  STL [R1+0xd4], R46 ;  /* 0x0000d42e01007387 */ /* 0x0107e20000100800 */
[----:B-1----:R-:W-:Y:S01]  /*38110*/  VIADD R10, R10, 0xffffffd3 ;  /* 0xffffffd30a0a7836 */ /* 0x002fe20000000000 */
[----:B------:R-:W1:Y:S08]  /*38120*/  LDC R20, c[0x0][0x3a0] ;  /* 0x0000e800ff147b82 */ /* 0x000e700000000800 */
[----:B0-----:R-:W0:Y:S01]  /*38130*/  LDC R11, c[0x0][0x3a8] ;  /* 0x0000ea00ff0b7b82 */ /* 0x001e220000000800 */
[----:B---3--:R-:W-:-:S02]  /*38140*/  LEA.HI.X.SX32 R46, R5, R4, 0x1, P3 ;  /* 0x00000004052e7211 */ /* 0x008fc400018f0eff */
[----:B------:R-:W-:Y:S01]  /*38150*/  ISETP.GE.U32.AND P3, PT, R8, 0x7fffff2b, PT ;  /* 0x7fffff2b0800780c */ /* 0x000fe20003f66070 */
[----:B------:R-:W-:Y:S02]  /*38160*/  @!P5 IMAD.MOV.U32 R8, RZ, RZ, R45 ;  /* 0x000000ffff08d224 */ /* 0x000fe400078e002d */
[----:B------:R-:W-:Y:S02]  /*38170*/  IMAD R5, R6, 0x4d, RZ ;  /* 0x0000004d06057824 */ /* 0x000fe400078e02ff */
[----:B------:R-:W-:Y:S01]  /*38180*/  @!P5 IMAD.MOV.U32 R9, RZ, RZ, R46 ;  /* 0x000000ffff09d224 */ /* 0x000fe200078e002e */
[----:B------:R3:W-:Y:S04]  /*38190*/  STL [R1+0xcf4], R46 ;  /* 0x000cf42e01007387 */ /* 0x0007e80000100800 */
[----:B------:R4:W2:Y:S01]  /*381a0*/  @!P5 LDG.E.U8 R19, desc[UR20][R8.64] ;  /* 0x000000140813d981 */ /* 0x0008a2000c1e1100 */
[----:B---3--:R-:W-:-:S04]  /*381b0*/  IADD3 R46, P5, PT, R5, R3, RZ ;  /* 0x00000003052e7210 */ /* 0x008fc80007fbe0ff */
[----:B------:R-:W-:Y:S01]  /*381c0*/  LEA.HI.X.SX32 R51, R5, R4, 0x1, P5 ;  /* 0x0000000405337211 */ /* 0x000fe200028f0eff */
[----:B----4-:R-:W-:-:S04]  /*381d0*/  @!P6 IMAD.MOV.U32 R8, RZ, RZ, R46 ;  /* 0x000000ffff08e224 */ /* 0x010fc800078e002e */
[----:B------:R-:W-:-:S05]  /*381e0*/  @!P6 IMAD.MOV.U32 R9, RZ, RZ, R51 ;  /* 0x000000ffff09e224 */ /* 0x000fca00078e0033 */
[----:B------:R3:W4:Y:S01]  /*381f0*/  @!P6 LDG.E.U8 R21, desc[UR20][R8.64] ;  /* 0x000000140815e981 */ /* 0x000722000c1e1100 */
[C---:B------:R-:W-:Y:S02]  /*38200*/  IMAD R7, R6.reuse, 0x2c, RZ ;  /* 0x0000002c06077824 */ /* 0x040fe400078e02ff */
[----:B------:R-:W-:-:S03]  /*38210*/  IMAD R5, R6, 0x55, RZ ;  /* 0x0000005506057824 */ /* 0x000fc600078e02ff */
[-C--:B------:R-:W-:Y:S02]  /*38220*/  IADD3 R45, P5, PT, R7, R3.reuse, RZ ;  /* 0x00000003072d7210 */ /* 0x080fe40007fbe0ff */
[----:B------:R-:W-:-:S04]  /*38230*/  IADD3 R52, P6, PT, R5, R3, RZ ;  /* 0x0000000305347210 */ /* 0x000fc80007fde0ff */
[----:B------:R-:W-:Y:S01]  /*38240*/  LEA.HI.X.SX32 R53, R5, R4, 0x1, P6 ;  /* 0x0000000405357211 */ /* 0x000fe200030f0eff */
[----:B---3--:R-:W-:-:S04]  /*38250*/  @!P3 IMAD.MOV.U32 R8, RZ, RZ, R52 ;  /* 0x000000ffff08b224 */ /* 0x008fc800078e0034 */
[----:B------:R-:W-:-:S05]  /*38260*/  @!P3 IMAD.MOV.U32 R9, RZ, RZ, R53 ;  /* 0x000000ffff09b224 */ /* 0x000fca00078e0035 */
[----:B------:R3:W3:Y:S01]  /*38270*/  @!P3 LDG.E.U8 R47, desc[UR20][R8.64] ;  /* 0x00000014082fb981 */ /* 0x0006e2000c1e1100 */
[----:B------:R-:W-:Y:S01]  /*38280*/  VIADD R5, R17, 0xffffff92 ;  /* 0xffffff9211057836 */ /* 0x000fe20000000000 */
[----:B------:R-:W-:Y:S02]  /*38290*/  PRMT R17, RZ, 0x7610, R17 ;  /* 0x00007610ff117816 */ /* 0x000fe40000000011 */
[----:B--2---:R2:W-:Y:S04]  /*382a0*/  STL [R1+0x100], R19 ;  /* 0x0001001301007387 */ /* 0x0045e80000100800 */
[----:B------:R0:W-:Y:S04]  /*382b0*/  STL [R1+0xd38], R46 ;  /* 0x000d382e01007387 */ /* 0x0001e80000100800 */
[----:B------:R1:W-:Y:S04]  /*382c0*/  STL [R1+0xd34], R51 ;  /* 0x000d343301007387 */ /* 0x0003e80000100800 */
[----:B------:R-:W-:Y:S01]  /*382d0*/  STL [R1+0xc30], R45 ;  /* 0x000c302d01007387 */ /* 0x000fe20000100800 */
[----:B--2---:R-:W2:Y:S01]  /*382e0*/  LDC R19, c[0x0][0x3a8] ;  /* 0x0000ea00ff137b82 */ /* 0x004ea20000000800 */
[----:B0-----:R-:W-:Y:S01]  /*382f0*/  LEA.HI.X.SX32 R46, R7, R4, 0x1, P5 ;  /* 0x00000004072e7211 */ /* 0x001fe200028f0eff */
[----:B------:R-:W-:Y:S01]  /*38300*/  IMAD R7, R11, 0x5d, RZ ;  /* 0x0000005d0b077824 */ /* 0x000fe200078e02ff */
[----:B------:R-:W-:-:S02]  /*38310*/  ISETP.GE.U32.AND P5, PT, R10, 0x7fffff54, PT ;  /* 0x7fffff540a00780c */ /* 0x000fc40003fa6070 */
[----:B------:R-:W-:Y:S02]  /*38320*/  ISETP.GE.U32.AND P3, PT, R5, 0x7fffff13, PT ;  /* 0x7fffff130500780c */ /* 0x000fe40003f66070 */
[----:B------:R-:W-:Y:S01]  /*38330*/  PRMT R48, RZ, 0x7610, R48 ;  /* 0x00007610ff307816 */ /* 0x000fe20000000030 */
[----:B------:R-:W0:Y:S01]  /*38340*/  LDC R11, c[0x0][0x3a0] ;  /* 0x0000e800ff0b7b82 */ /* 0x000e220000000800 */
[----:B-1----:R-:W-:Y:S01]  /*38350*/  IADD3 R51, P6, PT, R7, R3, RZ ;  /* 0x0000000307337210 */ /* 0x002fe20007fde0ff */
[----:B----4-:R1:W-:Y:S04]  /*38360*/  STL [R1+0x108], R21 ;  /* 0x0001081501007387 */ /* 0x0103e80000100800 */
[----:B------:R-:W-:Y:S04]  /*38370*/  STL [R1+0xc2c], R46 ;  /* 0x000c2c2e01007387 */ /* 0x000fe80000100800 */
[----:B------:R4:W-:Y:S01]  /*38380*/  STL [R1+0xd78], R52 ;  /* 0x000d783401007387 */ /* 0x0009e20000100800 */
[----:B---3--:R-:W-:-:S02]  /*38390*/  @!P4 IMAD.MOV.U32 R8, RZ, RZ, R51 ;  /* 0x000000ffff08c224 */ /* 0x008fc400078e0033 */
[----:B------:R-:W-:Y:S01]  /*383a0*/  VIADD R10, R18, 0xffffff9a ;  /* 0xffffff9a120a7836 */ /* 0x000fe20000000000 */
[----:B-1----:R-:W1:Y:S01]  /*383b0*/  LDC R21, c[0x0][0x3a8] ;  /* 0x0000ea00ff157b82 */ /* 0x002e620000000800 */
[----:B----4-:R-:W-:-:S05]  /*383c0*/  LEA.HI.X.SX32 R52, R7, R4, 0x1, P6 ;  /* 0x0000000407347211 */ /* 0x010fca00030f0eff */
[----:B------:R-:W-:-:S05]  /*383d0*/  @!P4 IMAD.MOV.U32 R9, RZ, RZ, R52 ;  /* 0x000000ffff09c224 */ /* 0x000fca00078e0034 */
[----:B------:R3:W4:Y:S02]  /*383e0*/  @!P4 LDG.E.U8 R49, desc[UR20][R8.64] ;  /* 0x000000140831c981 */ /* 0x000724000c1e1100 */
[----:B---3--:R-:W-:Y:S02]  /*383f0*/  @!P5 IMAD.MOV.U32 R8, RZ, RZ, R45 ;  /* 0x000000ffff08d224 */ /* 0x008fe400078e002d */
[----:B------:R-:W-:-:S05]  /*38400*/  @!P5 IMAD.MOV.U32 R9, RZ, RZ, R46 ;  /* 0x000000ffff09d224 */ /* 0x000fca00078e002e */
[----:B------:R3:W4:Y:S01]  /*38410*/  @!P5 LDG.E.U8 R17, desc[UR20][R8.64] ;  /* 0x000000140811d981 */ /* 0x000722000c1e1100 */
[----:B--2---:R-:W-:Y:S01]  /*38420*/  IMAD R5, R19, 0x65, RZ ;  /* 0x0000006513057824 */ /* 0x004fe200078e02ff */
[----:B------:R-:W-:Y:S01]  /*38430*/  ISETP.GE.U32.AND P6, PT, R10, 0x7fffff1b, PT ;  /* 0x7fffff1b0a00780c */ /* 0x000fe20003fc6070 */
[----:B------:R-:W-:Y:S01]  /*38440*/  VIADD R7, R20, 0xffffffcb ;  /* 0xffffffcb14077836 */ /* 0x000fe20000000000 */
[----:B------:R-:W-:Y:S01]  /*38450*/  STL [R1+0xd74], R53 ;  /* 0x000d743501007387 */ /* 0x000fe20000100800 */
[----:B------:R-:W-:Y:S02]  /*38460*/  PRMT R18, RZ, 0x7610, R18 ;  /* 0x00007610ff127816 */ /* 0x000fe40000000012 */
[----:B------:R-:W-:Y:S01]  /*38470*/  IADD3 R45, P5, PT, R5, R3, RZ ;  /* 0x00000003052d7210 */ /* 0x000fe20007fbe0ff */
[----:B------:R2:W-:Y:S01]  /*38480*/  STL [R1+0x104], R47 ;  /* 0x0001042f01007387 */ /* 0x0005e20000100800 */
[----:B------:R-:W-:Y:S01]  /*38490*/  ISETP.GE.U32.AND P4, PT, R7, 0x7fffff4c, PT ;  /* 0x7fffff4c0700780c */ /* 0x000fe20003f86070 */
[----:B------:R-:W0:Y:S01]  /*384a0*/  LDC R10, c[0x0][0x3a8] ;  /* 0x0000ea00ff0a7b82 */ /* 0x000e220000000800 */
[----:B------:R-:W-:Y:S01]  /*384b0*/  LEA.HI.X.SX32 R46, R5, R4, 0x1, P5 ;  /* 0x00000004052e7211 */ /* 0x000fe200028f0eff */
[----:B------:R-:W-:-:S06]  /*384c0*/  IMAD R7, R6, 0x34, RZ ;  /* 0x0000003406077824 */ /* 0x000fcc00078e02ff */
[----:B------:R-:W0:Y:S01]  /*384d0*/  LDC R19, c[0x0][0x3a8] ;  /* 0x0000ea00ff137b82 */ /* 0x000e220000000800 */
[----:B--2---:R-:W2:Y:S04]  /*384e0*/  LDL.LU R47, [R1+0x58c] ;  /* 0x00058c00012f7983 */ /* 0x004ea80000300800 */
[----:B------:R-:W-:Y:S04]  /*384f0*/  STL [R1+0xdb8], R51 ;  /* 0x000db83301007387 */ /* 0x000fe80000100800 */
[----:B------:R-:W2:Y:S04]  /*38500*/  LDL.LU R53, [R1+0x594] ;  /* 0x0005940001357983 */ /* 0x000ea80000300800 */
[----:B------:R-:W-:Y:S01]  /*38510*/  STL [R1+0xdb4], R52 ;  /* 0x000db43401007387 */ /* 0x000fe20000100800 */
[----:B---3--:R-:W-:-:S02]  /*38520*/  @!P6 IMAD.MOV.U32 R8, RZ, RZ, R45 ;  /* 0x000000ffff08e224 */ /* 0x008fc400078e002d */
[----:B------:R-:W-:Y:S02]  /*38530*/  @!P6 IMAD.MOV.U32 R9, RZ, RZ, R46 ;  /* 0x000000ffff09e224 */ /* 0x000fe400078e002e */
[----:B-1----:R-:W-:-:S03]  /*38540*/  IMAD R5, R21, 0x6d, RZ ;  /* 0x0000006d15057824 */ /* 0x002fc600078e02ff */
[----:B------:R1:W3:Y:S01]  /*38550*/  @!P6 LDG.E.U8 R18, desc[UR20][R8.64] ;  /* 0x000000140812e981 */ /* 0x0002e2000c1e1100 */
[----:B------:R-:W-:-:S03]  /*38560*/  PRMT R20, RZ, 0x7610, R20 ;  /* 0x00007610ff147816 */ /* 0x000fc60000000014 */
[----:B----4-:R4:W-:Y:S04]  /*38570*/  STL [R1+0x98], R17 ;  /* 0x0000981101007387 */ /* 0x0109e80000100800 */
[----:B------:R-:W-:Y:S04]  /*38580*/  STL [R1+0xdf8], R45 ;  /* 0x000df82d01007387 */ /* 0x000fe80000100800 */
[----:B------:R-:W-:Y:S04]  /*38590*/  STL [R1+0xdf4], R46 ;  /* 0x000df42e01007387 */ /* 0x000fe80000100800 */
[----:B------:R0:W-:Y:S01]  /*385a0*/  STL [R1+0x11c], R49 ;  /* 0x00011c3101007387 */ /* 0x0001e20000100800 */
[----:B----4-:R-:W4:Y:S01]  /*385b0*/  LDC R17, c[0x0][0x3a0] ;  /* 0x0000e800ff117b82 */ /* 0x010f220000000800 */
[----:B0-----:R-:W-:-:S04]  /*385c0*/  IADD3 R49, P5, PT, R7, R3, RZ ;  /* 0x0000000307317210 */ /* 0x001fc80007fbe0ff */
[-C--:B------:R-:W-:Y:S02]  /*385d0*/  LEA.HI.X.SX32 R51, R7, R4.reuse, 0x1, P5 ;  /* 0x0000000407337211 */ /* 0x080fe400028f0eff */
[C---:B------:R-:W-:Y:S01]  /*385e0*/  IADD3 R45, P5, PT, R5.reuse, R3, RZ ;  /* 0x00000003052d7210 */ /* 0x040fe20007fbe0ff */
[----:B-1----:R-:W-:Y:S02]  /*385f0*/  @!P4 IMAD.MOV.U32 R8, RZ, RZ, R49 ;  /* 0x000000ffff08c224 */ /* 0x002fe400078e0031 */
[----:B------:R-:W-:Y:S01]  /*38600*/  @!P4 IMAD.MOV.U32 R9, RZ, RZ, R51 ;  /* 0x000000ffff09c224 */ /* 0x000fe200078e0033 */
[----:B------:R-:W-:-:S04]  /*38610*/  LEA.HI.X.SX32 R46, R5, R4, 0x1, P5 ;  /* 0x00000004052e7211 */ /* 0x000fc800028f0eff */
[----:B------:R0:W4:Y:S02]  /*38620*/  @!P4 LDG.E.U8 R48, desc[UR20][R8.64] ;  /* 0x000000140830c981 */ /* 0x000124000c1e1100 */
[----:B0-----:R-:W-:Y:S02]  /*38630*/  @!P3 IMAD.MOV.U32 R8, RZ, RZ, R45 ;  /* 0x000000ffff08b224 */ /* 0x001fe400078e002d */
[----:B------:R-:W-:-:S05]  /*38640*/  @!P3 IMAD.MOV.U32 R9, RZ, RZ, R46 ;  /* 0x000000ffff09b224 */ /* 0x000fca00078e002e */
[----:B------:R0:W4:Y:S01]  /*38650*/  @!P3 LDG.E.U8 R20, desc[UR20][R8.64] ;  /* 0x000000140814b981 */ /* 0x000122000c1e1100 */
[----:B--2---:R-:W-:Y:S01]  /*38660*/  ISETP.GT.U32.AND P6, PT, R15, R47, PT ;  /* 0x0000002f0f00720c */ /* 0x004fe20003fc4070 */
[----:B------:R-:W-:Y:S02]  /*38670*/  IMAD R5, R10, 0x75, RZ ;  /* 0x000000750a057824 */ /* 0x000fe400078e02ff */
[----:B---3--:R1:W-:Y:S04]  /*38680*/  STL [R1+0x118], R18 ;  /* 0x0001181201007387 */ /* 0x0083e80000100800 */
[----:B------:R-:W-:Y:S01]  /*38690*/  STL [R1+0xc70], R49 ;  /* 0x000c703101007387 */ /* 0x000fe20000100800 */
[----:B------:R-:W-:-:S03]  /*386a0*/  VIADD R7, R11, 0xffffff8a ;  /* 0xffffff8a0b077836 */ /* 0x000fc60000000000 */
[----:B------:R-:W-:Y:S04]  /*386b0*/  STL [R1+0xc6c], R51 ;  /* 0x000c6c3301007387 */ /* 0x000fe80000100800 */
[----:B------:R2:W-:Y:S01]  /*386c0*/  STL [R1+0xe38], R45 ;  /* 0x000e382d01007387 */ /* 0x0005e20000100800 */
[----:B------:R-:W-:Y:S02]  /*386d0*/  PRMT R38, RZ, 0x7610, R38 ;  /* 0x00007610ff267816 */ /* 0x000fe40000000026 */
[----:B------:R-:W-:Y:S01]  /*386e0*/  ISETP.GT.U32.AND P4, PT, R15, R53, PT ;  /* 0x000000350f00720c */ /* 0x000fe20003f84070 */
[----:B------:R-:W3:Y:S08]  /*386f0*/  LDC R10, c[0x0][0x3a0] ;  /* 0x0000e800ff0a7b82 */ /* 0x000ef00000000800 */
[----:B-1----:R-:W1:Y:S01]  /*38700*/  LDC R18, c[0x0][0x3a0] ;  /* 0x0000e800ff127b82 */ /* 0x002e620000000800 */
[----:B------:R-:W-:Y:S01]  /*38710*/  @!P6 IMAD.IADD R47, R47, 0x1, -R15 ;  /* 0x000000012f2fe824 */ /* 0x000fe200078e0a0f */
[----:B------:R-:W-:-:S06]  /*38720*/  ISETP.GE.U32.AND P5, PT, R7, 0x7fffff0b, PT ;  /* 0x7fffff0b0700780c */ /* 0x000fcc0003fa6070 */
[----:B------:R-:W1:Y:S01]  /*38730*/  LDC R11, c[0x0][0x3a0] ;  /* 0x0000e800ff0b7b82 */ /* 0x000e620000000800 */
[----:B--2---:R-:W-:Y:S01]  /*38740*/  IADD3 R45, P6, PT, R5, R3, RZ ;  /* 0x00000003052d7210 */ /* 0x004fe20007fde0ff */
[----:B------:R2:W-:Y:S01]  /*38750*/  STL [R1+0xe34], R46 ;  /* 0x000e342e01007387 */ /* 0x0005e20000100800 */
[----:B----4-:R-:W-:-:S05]  /*38760*/  VIADD R7, R17, 0xffffff82 ;  /* 0xffffff8211077836 */ /* 0x010fca0000000000 */
[----:B------:R-:W4:Y:S01]  /*38770*/  LDC R17, c[0x0][0x3a0] ;  /* 0x0000e800ff117b82 */ /* 0x000f220000000800 */
[----:B------:R-:W-:Y:S01]  /*38780*/  ISETP.GE.U32.AND P3, PT, R7, 0x7fffff03, PT ;  /* 0x7fffff030700780c */ /* 0x000fe20003f66070 */
[----:B--2---:R-:W2:Y:S04]  /*38790*/  LDL R46, [R1+0x23dc] ;  /* 0x0023dc00012e7983 */ /* 0x004ea80000100800 */
[----:B------:R-:W-:Y:S01]  /*387a0*/  STL [R1+0xe78], R45 ;  /* 0x000e782d01007387 */ /* 0x000fe20000100800 */
[----:B------:R-:W-:Y:S02]  /*387b0*/  IMAD R7, R19, 0x7d, RZ ;  /* 0x0000007d13077824 */ /* 0x000fe400078e02ff */
[----:B0-----:R-:W-:Y:S01]  /*387c0*/  @!P5 IMAD.MOV.U32 R8, RZ, RZ, R45 ;  /* 0x000000ffff08d224 */ /* 0x001fe200078e002d */
[----:B------:R0:W-:Y:S02]  /*387d0*/  STL [R1+0xa4], R48 ;  /* 0x0000a43001007387 */ /* 0x0001e40000100800 */
[----:B0-----:R-:W-:-:S05]  /*387e0*/  LEA.HI.X.SX32 R48, R5, R4, 0x1, P6 ;  /* 0x0000000405307211 */ /* 0x001fca00030f0eff */
[----:B------:R-:W-:Y:S04]  /*387f0*/  STL [R1+0xe74], R48 ;  /* 0x000e743001007387 */ /* 0x000fe80000100800 */
[----:B------:R0:W-:Y:S01]  /*38800*/  STL [R1+0x130], R20 ;  /* 0x0001301401007387 */ /* 0x0001e20000100800 */
[----:B------:R-:W-:Y:S02]  /*38810*/  @!P5 IMAD.MOV.U32 R9, RZ, RZ, R48 ;  /* 0x000000ffff09d224 */ /* 0x000fe400078e0030 */
[----:B-1----:R-:W-:Y:S01]  /*38820*/  VIADD R5, R18, 0xffffffb9 ;  /* 0xffffffb912057836 */ /* 0x002fe20000000000 */
[C---:B0-----:R-:W-:Y:S02]  /*38830*/  IADD3 R20, P6, PT, R7.reuse, R3, RZ ;  /* 0x0000000307147210 */ /* 0x041fe40007fde0ff */
[----:B------:R0:W4:Y:S02]  /*38840*/  @!P5 LDG.E.U8 R38, desc[UR20][R8.64] ;  /* 0x000000140826d981 */ /* 0x000124000c1e1100 */
[----:B------:R-:W-:-:S02]  /*38850*/  LEA.HI.X.SX32 R7, R7, R4, 0x1, P6 ;  /* 0x0000000407077211 */ /* 0x000fc400030f0eff */
[----:B------:R-:W-:Y:S01]  /*38860*/  PRMT R18, RZ, 0x7610, R18 ;  /* 0x00007610ff127816 */ /* 0x000fe20000000012 */
[----:B0-----:R-:W-:Y:S02]  /*38870*/  @!P3 IMAD.MOV.U32 R8, RZ, RZ, R20 ;  /* 0x000000ffff08b224 */ /* 0x001fe400078e0014 */
[----:B------:R-:W-:-:S05]  /*38880*/  @!P3 IMAD.MOV.U32 R9, RZ, RZ, R7 ;  /* 0x000000ffff09b224 */ /* 0x000fca00078e0007 */
[----:B------:R0:W4:Y:S01]  /*38890*/  @!P3 LDG.E.U8 R18, desc[UR20][R8.64] ;  /* 0x000000140812b981 */ /* 0x000122000c1e1100 */
[----:B------:R-:W-:Y:S01]  /*388a0*/  @!P4 IMAD.IADD R53, R53, 0x1, -R15 ;  /* 0x000000013535c824 */ /* 0x000fe200078e0a0f */
[----:B------:R-:W-:Y:S02]  /*388b0*/  ISETP.GT.U32.AND P4, PT, R15, R47, PT ;  /* 0x0000002f0f00720c */ /* 0x000fe40003f84070 */
[----:B------:R-:W-:Y:S01]  /*388c0*/  ISETP.GE.U32.AND P5, PT, R5, 0x7fffff3a, PT ;  /* 0x7fffff3a0500780c */ /* 0x000fe20003fa6070 */
[----:B------:R-:W-:Y:S01]  /*388d0*/  IMAD R5, R6, 0x46, RZ ;  /* 0x0000004606057824 */ /* 0x000fe200078e02ff */
[----:B------:R-:W-:Y:S01]  /*388e0*/  ISETP.GT.U32.AND P6, PT, R15, R53, PT ;  /* 0x000000350f00720c */ /* 0x000fe20003fc4070 */
[----:B------:R1:W-:Y:S01]  /*388f0*/  STL [R1+0xeb8], R20 ;  /* 0x000eb81401007387 */ /* 0x0003e20000100800 */
[----:B0-----:R-:W-:-:S07]  /*38900*/  VIADD R8, R11, 0xffffffa9 ;  /* 0xffffffa90b087836 */ /* 0x001fce0000000000 */
[--C-:B------:R-:W-:Y:S01]  /*38910*/  @!P4 IMAD.IADD R47, R47, 0x1, -R15.reuse ;  /* 0x000000012f2fc824 */ /* 0x100fe200078e0a0f */
[----:B------:R-:W-:Y:S01]  /*38920*/  IADD3 R19, P4, PT, R5, R3, RZ ;  /* 0x0000000305137210 */ /* 0x000fe20007f9e0ff */
[----:B------:R3:W-:Y:S01]  /*38930*/  STL [R1+0xeb4], R7 ;  /* 0x000eb40701007387 */ /* 0x0007e20000100800 */
[----:B--2---:R-:W-:Y:S01]  /*38940*/  ISETP.GE.AND P3, PT, R46, RZ, PT ;  /* 0x000000ff2e00720c */ /* 0x004fe20003f66270 */
[----:B------:R-:W-:Y:S01]  /*38950*/  @!P6 IMAD.IADD R53, R53, 0x1, -R15 ;  /* 0x000000013535e824 */ /* 0x000fe200078e0a0f */
[----:B------:R-:W-:Y:S02]  /*38960*/  LEA.HI.X.SX32 R5, R5, R4, 0x1, P4 ;  /* 0x0000000405057211 */ /* 0x000fe400020f0eff */
[----:B------:R-:W-:Y:S01]  /*38970*/  ISETP.GE.U32.AND P6, PT, R8, 0x7fffff2a, PT ;  /* 0x7fffff2a0800780c */ /* 0x000fe20003fc6070 */
[----:B------:R-:W-:Y:S01]  /*38980*/  @!P5 IMAD.MOV.U32 R8, RZ, RZ, R19 ;  /* 0x000000ffff08d224 */ /* 0x000fe200078e0013 */
[----:B-1----:R-:W0:Y:S01]  /*38990*/  LDC R20, c[0x0][0x3a8] ;  /* 0x0000ea00ff147b82 */ /* 0x002e220000000800 */
[----:B------:R-:W-:-:S02]  /*389a0*/  @!P5 IMAD.MOV.U32 R9, RZ, RZ, R5 ;  /* 0x000000ffff09d224 */ /* 0x000fc400078e0005 */
[----:B---3--:R-:W-:Y:S01]  /*389b0*/  VIADD R7, R10, 0xffffffb1 ;  /* 0xffffffb10a077836 */ /* 0x008fe20000000000 */
[----:B------:R-:W-:-:S06]  /*389c0*/  PRMT R10, RZ, 0x7610, R10 ;  /* 0x00007610ff0a7816 */ /* 0x000fcc000000000a */
[----:B------:R1:W2:Y:S01]  /*389d0*/  @!P5 LDG.E.U8 R10, desc[UR20][R8.64] ;  /* 0x00000014080ad981 */ /* 0x0002a2000c1e1100 */
[----:B------:R-:W-:Y:S01]  /*389e0*/  ISETP.GE.U32.AND P4, PT, R7, 0x7fffff32, PT ;  /* 0x7fffff320700780c */ /* 0x000fe20003f86070 */
[C---:B------:R-:W-:Y:S02]  /*389f0*/  IMAD R7, R6.reuse, 0x4e, RZ ;  /* 0x0000004e06077824 */ /* 0x040fe400078e02ff */
[----:B----4-:R3:W-:Y:S04]  /*38a00*/  STL [R1+0x140], R18 ;  /* 0x0001401201007387 */ /* 0x0107e80000100800 */
[----:B------:R4:W-:Y:S04]  /*38a10*/  STL [R1+0xd00], R19 ;  /* 0x000d001301007387 */ /* 0x0009e80000100800 */
[----:B------:R-:W2:Y:S01]  /*38a20*/  LDL R48, [R1+0x23d8] ;  /* 0x0023d80001307983 */ /* 0x000ea20000100800 */
[----:B---3--:R-:W3:Y:S03]  /*38a30*/  LDC R18, c[0x0][0x3a0] ;  /* 0x0000e800ff127b82 */ /* 0x008ee60000000800 */
[----:B------:R0:W-:Y:S01]  /*38a40*/  STL [R1+0xcfc], R5 ;  /* 0x000cfc0501007387 */ /* 0x0001e20000100800 */
[----:B-1----:R-:W-:Y:S01]  /*38a50*/  IMAD R8, R6, 0x3c, RZ ;  /* 0x0000003c06087824 */ /* 0x002fe200078e02ff */
[----:B------:R-:W-:Y:S01]  /*38a60*/  IADD3 R49, P5, PT, R7, R3, RZ ;  /* 0x0000000307317210 */ /* 0x000fe20007fbe0ff */
[----:B------:R-:W-:Y:S01]  /*38a70*/  VIADD R9, R17, 0xffffffc3 ;  /* 0xffffffc311097836 */ /* 0x000fe20000000000 */
[----:B------:R-:W-:-:S02]  /*38a80*/  PRMT R11, RZ, 0x7610, R11 ;  /* 0x00007610ff0b7816 */ /* 0x000fc4000000000b */
[----:B------:R-:W-:Y:S02]  /*38a90*/  PRMT R50, RZ, 0x7610, R50 ;  /* 0x00007610ff327816 */ /* 0x000fe40000000032 */
[----:B------:R-:W-:Y:S01]  /*38aa0*/  PRMT R44, RZ, 0x7610, R44 ;  /* 0x00007610ff2c7816 */ /* 0x000fe2000000002c */
[----:B----4-:R-:W1:Y:S01]  /*38ab0*/  LDC R19, c[0x0][0x3a0] ;  /* 0x0000e800ff137b82 */ /* 0x010e620000000800 */
[----:B0-----:R-:W-:Y:S02]  /*38ac0*/  IMAD.MOV.U32 R5, RZ, RZ, R47 ;  /* 0x000000ffff057224 */ /* 0x001fe400078e002f */
[----:B------:R-:W4:Y:S04]  /*38ad0*/  LDL.LU R47, [R1+0x590] ;  /* 0x00059000012f7983 */ /* 0x000f280000300800 */
[----:B------:R0:W-:Y:S01]  /*38ae0*/  STL [R1+0x12c], R38 ;  /* 0x00012c2601007387 */ /* 0x0001e20000100800 */
[----:B------:R-:W-:Y:S01]  /*38af0*/  @!P3 IMAD.MOV R5, RZ, RZ, -R5 ;  /* 0x000000ffff05b224 */ /* 0x000fe200078e0a05 */
[----:B------:R-:W-:-:S02]  /*38b00*/  LEA.HI.X.SX32 R51, R7, R4, 0x1, P5 ;  /* 0x0000000407337211 */ /* 0x000fc400028f0eff */
[----:B--2---:R2:W-:Y:S01]  /*38b10*/  STL [R1+0x194], R10 ;  /* 0x0001940a01007387 */ /* 0x0045e20000100800 */
[-C--:B0-----:R-:W-:Y:S01]  /*38b20*/  IADD3 R38, P3, PT, R8, R3.reuse, RZ ;  /* 0x0000000308267210 */ /* 0x081fe20007f7e0ff */
[----:B---3--:R-:W-:Y:S02]  /*38b30*/  VIADD R7, R18, 0xffffffa1 ;  /* 0xffffffa112077836 */ /* 0x008fe40000000000 */
[----:B--2---:R-:W-:Y:S01]  /*38b40*/  IMAD R10, R6, 0x56, RZ ;  /* 0x00000056060a7824 */ /* 0x004fe200078e02ff */
[----:B------:R-:W-:Y:S02]  /*38b50*/  LEA.HI.X.SX32 R45, R8, R4, 0x1, P3 ;  /* 0x00000004082d7211 */ /* 0x000fe400018f0eff */
[----:B------:R-:W-:Y:S02]  /*38b60*/  ISETP.GE.U32.AND P3, PT, R9, 0x7fffff44, PT ;  /* 0x7fffff440900780c */ /* 0x000fe40003f66070 */
[----:B------:R-:W-:Y:S01]  /*38b70*/  IADD3 R46, P5, PT, R10, R3, RZ ;  /* 0x000000030a2e7210 */ /* 0x000fe20007fbe0ff */
[----:B------:R-:W-:-:S02]  /*38b80*/  @!P4 IMAD.MOV.U32 R8, RZ, RZ, R49 ;  /* 0x000000ffff08c224 */ /* 0x000fc400078e0031 */
[----:B------:R-:W-:Y:S01]  /*38b90*/  @!P4 IMAD.MOV.U32 R9, RZ, RZ, R51 ;  /* 0x000000ffff09c224 */ /* 0x000fe200078e0033 */
[----:B------:R-:W-:Y:S02]  /*38ba0*/  LEA.HI.X.SX32 R18, R10, R4, 0x1, P5 ;  /* 0x000000040a127211 */ /* 0x000fe400028f0eff */
[----:B------:R-:W-:Y:S02]  /*38bb0*/  PRMT R17, RZ, 0x7610, R17 ;  /* 0x00007610ff117816 */ /* 0x000fe40000000011 */
[----:B------:R0:W2:Y:S01]  /*38bc0*/  @!P4 LDG.E.U8 R11, desc[UR20][R8.64] ;  /* 0x00000014080bc981 */ /* 0x0000a2000c1e1100 */
[----:B------:R-:W-:Y:S02]  /*38bd0*/  SEL R5, R14, R5, !P1 ;  /* 0x000000050e057207 */ /* 0x000fe40004800000 */
[----:B------:R-:W-:Y:S02]  /*38be0*/  PRMT R10, RZ, 0x7610, R10 ;  /* 0x00007610ff0a7816 */ /* 0x000fe4000000000a */
[----:B------:R-:W-:Y:S01]  /*38bf0*/  ISETP.GE.U32.AND P4, PT, R7, 0x7fffff22, PT ;  /* 0x7fffff220700780c */ /* 0x000fe20003f86070 */
[----:B0-----:R-:W-:-:S02]  /*38c00*/  @!P6 IMAD.MOV.U32 R8, RZ, RZ, R46 ;  /* 0x000000ffff08e224 */ /* 0x001fc400078e002e */
[----:B------:R-:W-:Y:S02]  /*38c10*/  @!P6 IMAD.MOV.U32 R9, RZ, RZ, R18 ;  /* 0x000000ffff09e224 */ /* 0x000fe400078e0012 */
[----:B------:R-:W-:-:S03]  /*38c20*/  IMAD R7, R5, UR6, RZ ;  /* 0x0000000605077c24 */ /* 0x000fc6000f8e02ff */
[----:B------:R0:W3:Y:S04]  /*38c30*/  @!P6 LDG.E.U8 R17, desc[UR20][R8.64] ;  /* 0x000000140811e981 */ /* 0x0000e8000c1e1100 */
[----:B------:R-:W-:Y:S04]  /*38c40*/  STL [R1+0xd40], R49 ;  /* 0x000d403101007387 */ /* 0x000fe80000100800 */
[----:B------:R-:W-:Y:S04]  /*38c50*/  STL [R1+0xcb0], R38 ;  /* 0x000cb02601007387 */ /* 0x000fe80000100800 */
[----:B------:R1:W-:Y:S01]  /*38c60*/  STL [R1+0xd3c], R51 ;  /* 0x000d3c3301007387 */ /* 0x0003e20000100800 */
[----:B0-----:R-:W-:-:S02]  /*38c70*/  @!P3 IMAD.MOV.U32 R8, RZ, RZ, R38 ;  /* 0x000000ffff08b224 */ /* 0x001fc400078e0026 */
[----:B------:R-:W-:-:S05]  /*38c80*/  @!P3 IMAD.MOV.U32 R9, RZ, RZ, R45 ;  /* 0x000000ffff09b224 */ /* 0x000fca00078e002d */
[----:B------:R0:W3:Y:S01]  /*38c90*/  @!P3 LDG.E.U8 R10, desc[UR20][R8.64] ;  /* 0x00000014080ab981 */ /* 0x0000e2000c1e1100 */
[----:B-1----:R-:W-:-:S04]  /*38ca0*/  IADD3 R51, P3, PT, R7, R13, RZ ;  /* 0x0000000d07337210 */ /* 0x002fc80007f7e0ff */
[----:B------:R-:W-:Y:S01]  /*38cb0*/  LEA.HI.X.SX32 R52, R7, R12, 0x1, P3 ;  /* 0x0000000c07347211 */ /* 0x000fe200018f0eff */
[----:B0-----:R-:W-:Y:S02]  /*38cc0*/  IMAD R8, R6, 0x5, RZ ;  /* 0x0000000506087824 */ /* 0x001fe400078e02ff */
[----:B------:R-:W-:Y:S01]  /*38cd0*/  IMAD R9, R20, 0x5e, RZ ;  /* 0x0000005e14097824 */ /* 0x000fe200078e02ff */
[----:B------:R0:W-:Y:S02]  /*38ce0*/  STL [R1+0xcac], R45 ;  /* 0x000cac2d01007387 */ /* 0x0001e40000100800 */
[----:B------:R-:W-:-:S04]  /*38cf0*/  IADD3 R38, P3, PT, R8, R3, RZ ;  /* 0x0000000308267210 */ /* 0x000fc80007f7e0ff */
[----:B0-----:R-:W-:Y:S01]  /*38d00*/  LEA.HI.X.SX32 R45, R8, R4, 0x1, P3 ;  /* 0x00000004082d7211 */ /* 0x001fe200018f0eff */
[----:B------:R-:W-:Y:S01]  /*38d10*/  @P0 IMAD.MOV.U32 R8, RZ, RZ, R51 ;  /* 0x000000ffff080224 */ /* 0x000fe200078e0033 */
[----:B------:R-:W-:Y:S02]  /*38d20*/  ISETP.GE.AND P5, PT, R48, RZ, PT ;  /* 0x000000ff3000720c */ /* 0x000fe40003fa6270 */
[----:B------:R-:W-:-:S04]  /*38d30*/  IADD3 R48, P3, PT, R9, R3, RZ ;  /* 0x0000000309307210 */ /* 0x000fc80007f7e0ff */
[----:B------:R-:W-:Y:S01]  /*38d40*/  LEA.HI.X.SX32 R49, R9, R4, 0x1, P3 ;  /* 0x0000000409317211 */ /* 0x000fe200018f0eff */
[----:B------:R-:W-:-:S05]  /*38d50*/  @P0 IMAD.MOV.U32 R9, RZ, RZ, R52 ;  /* 0x000000ffff090224 */ /* 0x000fca00078e0034 */
[----:B------:R0:W3:Y:S02]  /*38d60*/  @P0 LDG.E.U8 R50, desc[UR20][R8.64] ;  /* 0x0000001408320981 */ /* 0x0000e4000c1e1100 */
[----:B0-----:R-:W-:Y:S02]  /*38d70*/  @!P4 IMAD.MOV.U32 R8, RZ, RZ, R48 ;  /* 0x000000ffff08c224 */ /* 0x001fe400078e0030 */
[----:B------:R-:W-:-:S05]  /*38d80*/  @!P4 IMAD.MOV.U32 R9, RZ, RZ, R49 ;  /* 0x000000ffff09c224 */ /* 0x000fca00078e0031 */
[----:B------:R0:W3:Y:S04]  /*38d90*/  @!P4 LDG.E.U8 R44, desc[UR20][R8.64] ;  /* 0x00000014082cc981 */ /* 0x0000e8000c1e1100 */
[----:B------:R-:W-:Y:S01]  /*38da0*/  STL [R1+0xd80], R46 ;  /* 0x000d802e01007387 */ /* 0x000fe20000100800 */
[----:B------:R-:W-:-:S04]  /*38db0*/  IMAD.MOV.U32 R5, RZ, RZ, R53 ;  /* 0x000000ffff057224 */ /* 0x000fc800078e0035 */
[----:B------:R-:W-:Y:S01]  /*38dc0*/  @!P5 IMAD.MOV R5, RZ, RZ, -R5 ;  /* 0x000000ffff05d224 */ /* 0x000fe200078e0a05 */
[----:B--2---:R1:W-:Y:S04]  /*38dd0*/  STL [R1+0x1a0], R11 ;  /* 0x0001a00b01007387 */ /* 0x0043e80000100800 */
[----:B------:R2:W-:Y:S01]  /*38de0*/  STL [R1+0xd7c], R18 ;  /* 0x000d7c1201007387 */ /* 0x0005e20000100800 */
[----:B-1----:R-:W1:Y:S01]  /*38df0*/  LDC R11, c[0x0][0x3a0] ;  /* 0x0000e800ff0b7b82 */ /* 0x002e620000000800 */
[----:B------:R-:W-:Y:S02]  /*38e00*/  SEL R5, R14, R5, !P1 ;  /* 0x000000050e057207 */ /* 0x000fe40004800000 */
[----:B------:R-:W-:Y:S02]  /*38e10*/  PRMT R43, RZ, 0x7610, R43 ;  /* 0x00007610ff2b7816 */ /* 0x000fe4000000002b */
[----:B----4-:R-:W-:-:S03]  /*38e20*/  ISETP.GT.U32.AND P6, PT, R15, R47, PT ;  /* 0x0000002f0f00720c */ /* 0x010fc60003fc4070 */
[----:B--2---:R-:W2:Y:S01]  /*38e30*/  LDC R18, c[0x0][0x3a0] ;  /* 0x0000e800ff127b82 */ /* 0x004ea20000000800 */
[----:B---3--:R3:W-:Y:S04]  /*38e40*/  STL [R1+0x1a8], R17 ;  /* 0x0001a81101007387 */ /* 0x0087e80000100800 */
[----:B------:R-:W4:Y:S03]  /*38e50*/  LDL R46, [R1+0x23cc] ;  /* 0x0023cc00012e7983 */ /* 0x000f260000100800 */
[----:B---3--:R-:W3:Y:S01]  /*38e60*/  LDC R17, c[0x0][0x3a8] ;  /* 0x0000ea00ff117b82 */ /* 0x008ee20000000800 */
[----:B------:R0:W-:Y:S02]  /*38e70*/  STL [R1+0xa0], R10 ;  /* 0x0000a00a01007387 */ /* 0x0001e40000100800 */
[----:B0-----:R-:W-:-:S02]  /*38e80*/  VIADD R10, R19, 0xfffffffa ;  /* 0xfffffffa130a7836 */ /* 0x001fc40000000000 */
[----:B-1----:R-:W-:Y:S01]  /*38e90*/  VIADD R7, R11, 0xffffff99 ;  /* 0xffffff990b077836 */ /* 0x002fe20000000000 */
[----:B------:R-:W-:Y:S01]  /*38ea0*/  STL [R1+0x8e0], R51 ;  /* 0x0008e03301007387 */ /* 0x000fe20000100800 */
[----:B------:R-:W-:Y:S02]  /*38eb0*/  IMAD R5, R5, UR6, RZ ;  /* 0x0000000605057c24 */ /* 0x000fe4000f8e02ff */
[----:B------:R-:W-:Y:S01]  /*38ec0*/  @!P6 IMAD.IADD R47, R47, 0x1, -R15 ;  /* 0x000000012f2fe824 */ /* 0x000fe200078e0a0f */
[----:B------:R-:W-:Y:S02]  /*38ed0*/  ISETP.GE.U32.AND P5, PT, R10, 0x7fffff7b, PT ;  /* 0x7fffff7b0a00780c */ /* 0x000fe40003fa6070 */
[----:B------:R-:W-:Y:S01]  /*38ee0*/  PRMT R11, RZ, 0x7610, R11 ;  /* 0x00007610ff0b7816 */ /* 0x000fe2000000000b */
[----:B------:R-:W-:Y:S04]  /*38ef0*/  STL [R1+0x8dc], R52 ;  /* 0x0008dc3401007387 */ /* 0x000fe80000100800 */
[----:B------:R-:W-:Y:S04]  /*38f00*/  STL [R1+0xaf8], R38 ;  /* 0x000af82601007387 */ /* 0x000fe80000100800 */
[----:B------:R-:W-:Y:S04]  /*38f10*/  STL [R1+0xaf4], R45 ;  /* 0x000af42d01007387 */ /* 0x000fe80000100800 */
[----:B------:R-:W-:Y:S04]  /*38f20*/  STL [R1+0xdc0], R48 ;  /* 0x000dc03001007387 */ /* 0x000fe80000100800 */
[----:B------:R-:W-:Y:S04]  /*38f30*/  STL [R1+0xdbc], R49 ;  /* 0x000dbc3101007387 */ /* 0x000fe80000100800 */
[----:B------:R-:W4:Y:S01]  /*38f40*/  LDL.LU R53, [R1+0x598] ;  /* 0x0005980001357983 */ /* 0x000f220000300800 */
[----:B------:R-:W-:Y:S01]  /*38f50*/  ISETP.GE.U32.AND P3, PT, R7, 0x7fffff1a, PT ;  /* 0x7fffff1a0700780c */ /* 0x000fe20003f66070 */
[----:B------:R-:W0:Y:S01]  /*38f60*/  LDC R10, c[0x0][0x3a8] ;  /* 0x0000ea00ff0a7b82 */ /* 0x000e220000000800 */
[----:B------:R-:W-:-:S07]  /*38f70*/  PRMT R35, RZ, 0x7610, R35 ;  /* 0x00007610ff237816 */ /* 0x000fce0000000023 */
[----:B------:R-:W1:Y:S01]  /*38f80*/  LDC R19, c[0x0][0x3a0] ;  /* 0x0000e800ff137b82 */ /* 0x000e620000000800 */
[----:B------:R-:W-:Y:S02]  /*38f90*/  @!P5 IMAD.MOV.U32 R8, RZ, RZ, R38 ;  /* 0x000000ffff08d224 */ /* 0x000fe400078e0026 */
[----:B------:R-:W-:Y:S02]  /*38fa0*/  @!P5 IMAD.MOV.U32 R9, RZ, RZ, R45 ;  /* 0x000000ffff09d224 */ /* 0x000fe400078e002d */
[----:B---3--:R-:W-:-:S03]  /*38fb0*/  IMAD R7, R17, 0x66, RZ ;  /* 0x0000006611077824 */ /* 0x008fc600078e02ff */
[----:B------:R3:W4:Y:S01]  /*38fc0*/  @!P5 LDG.E.U8 R11, desc[UR20][R8.64] ;  /* 0x00000014080bd981 */ /* 0x000722000c1e1100 */
[----:B------:R-:W-:-:S03]  /*38fd0*/  PRMT R17, RZ, 0x7610, R17 ;  /* 0x00007610ff117816 */ /* 0x000fc60000000011 */
[----:B------:R0:W-:Y:S02]  /*38fe0*/  STL [R1+0x1a4], R44 ;  /* 0x0001a42c01007387 */ /* 0x0001e40000100800 */
[----:B0-----:R-:W-:-:S04]  /*38ff0*/  IADD3 R44, P4, PT, R5, R13, RZ ;  /* 0x0000000d052c7210 */ /* 0x001fc80007f9e0ff */
[----:B------:R-:W-:Y:S02]  /*39000*/  LEA.HI.X.SX32 R45, R5, R12, 0x1, P4 ;  /* 0x0000000c052d7211 */ /* 0x000fe400020f0eff */
[C---:B------:R-:W-:Y:S01]  /*39010*/  IADD3 R20, P4, PT, R7.reuse, R3, RZ ;  /* 0x0000000307147210 */ /* 0x040fe20007f9e0ff */
[----:B---3--:R-:W-:Y:S02]  /*39020*/  @P0 IMAD.MOV.U32 R8, RZ, RZ, R44 ;  /* 0x000000ffff080224 */ /* 0x008fe400078e002c */
[----:B------:R-:W-:Y:S01]  /*39030*/  @P0 IMAD.MOV.U32 R9, RZ, RZ, R45 ;  /* 0x000000ffff090224 */ /* 0x000fe200078e002d */
[----:B------:R-:W-:-:S04]  /*39040*/  LEA.HI.X.SX32 R38, R7, R4, 0x1, P4 ;  /* 0x0000000407267211 */ /* 0x000fc800020f0eff */
[----:B------:R0:W3:Y:S02]  /*39050*/  @P0 LDG.E.U8 R43, desc[UR20][R8.64] ;  /* 0x00000014082b0981 */ /* 0x0000e4000c1e1100 */
[----:B0-----:R-:W-:Y:S02]  /*39060*/  @!P3 IMAD.MOV.U32 R8, RZ, RZ, R20 ;  /* 0x000000ffff08b224 */ /* 0x001fe400078e0014 */
[----:B------:R-:W-:-:S05]  /*39070*/  @!P3 IMAD.MOV.U32 R9, RZ, RZ, R38 ;  /* 0x000000ffff09b224 */ /* 0x000fca00078e0026 */
[----:B------:R0:W3:Y:S01]  /*39080*/  @!P3 LDG.E.U8 R17, desc[UR20][R8.64] ;  /* 0x000000140811b981 */ /* 0x0000e2000c1e1100 */
[----:B------:R-:W-:Y:S01]  /*39090*/  ISETP.GT.U32.AND P5, PT, R15, R47, PT ;  /* 0x0000002f0f00720c */ /* 0x000fe20003fa4070 */
[----:B--2---:R-:W-:Y:S02]  /*390a0*/  VIADD R5, R18, 0xffffff91 ;  /* 0xffffff9112057836 */ /* 0x004fe40000000000 */
[----:B------:R-:W-:-:S03]  /*390b0*/  IMAD R7, R10, 0x6e, RZ ;  /* 0x0000006e0a077824 */ /* 0x000fc600078e02ff */
[----:B------:R-:W-:-:S07]  /*390c0*/  ISETP.GE.U32.AND P4, PT, R5, 0x7fffff12, PT ;  /* 0x7fffff120500780c */ /* 0x000fce0003f86070 */
[----:B------:R-:W-:-:S04]  /*390d0*/  @!P5 IMAD.IADD R47, R47, 0x1, -R15 ;  /* 0x000000012f2fd824 */ /* 0x000fc800078e0a0f */
[----:B------:R-:W-:Y:S02]  /*390e0*/  IMAD.MOV.U32 R5, RZ, RZ, R47 ;  /* 0x000000ffff057224 */ /* 0x000fe400078e002f */
[----:B0-----:R-:W-:Y:S01]  /*390f0*/  IMAD R8, R6, 0xd, RZ ;  /* 0x0000000d06087824 */ /* 0x001fe200078e02ff */
[----:B----4-:R0:W-:Y:S02]  /*39100*/  STL [R1+0xc8], R11 ;  /* 0x0000c80b01007387 */ /* 0x0101e40000100800 */
[----:B0-----:R-:W0:Y:S02]  /*39110*/  LDC R11, c[0x0][0x3a0] ;  /* 0x0000e800ff0b7b82 */ /* 0x001e240000000800 */
[----:B------:R-:W-:Y:S04]  /*39120*/  STL [R1+0x8e8], R44 ;  /* 0x0008e82c01007387 */ /* 0x000fe80000100800 */
[----:B------:R-:W-:Y:S04]  /*39130*/  STL [R1+0x8e4], R45 ;  /* 0x0008e42d01007387 */ /* 0x000fe80000100800 */
[----:B------:R2:W-:Y:S04]  /*39140*/  STL [R1+0xe00], R20 ;  /* 0x000e001401007387 */ /* 0x0005e80000100800 */
[----:B------:R-:W-:Y:S04]  /*39150*/  STL [R1+0x1ac], R50 ;  /* 0x0001ac3201007387 */ /* 0x000fe80000100800 */
[----:B------:R4:W-:Y:S01]  /*39160*/  STL [R1+0xdfc], R38 ;  /* 0x000dfc2601007387 */ /* 0x0009e20000100800 */
[----:B------:R-:W-:-:S02]  /*39170*/  PRMT R18, RZ, 0x7610, R18 ;  /* 0x00007610ff127816 */ /* 0x000fc40000000012 */
[----:B------:R-:W-:Y:S01]  /*39180*/  ISETP.GE.AND P6, PT, R46, RZ, PT ;  /* 0x000000ff2e00720c */ /* 0x000fe20003fc6270 */
[----:B-1----:R-:W-:Y:S01]  /*39190*/  VIADD R10, R19, 0xffffff89 ;  /* 0xffffff89130a7836 */ /* 0x002fe20000000000 */
[----:B------:R-:W-:Y:S01]  /*391a0*/  PRMT R42, RZ, 0x7610, R42 ;  /* 0x00007610ff2a7816 */ /* 0x000fe2000000002a */
[----:B--2---:R-:W1:Y:S01]  /*391b0*/  LDC R20, c[0x0][0x3a0] ;  /* 0x0000e800ff147b82 */ /* 0x004e620000000800 */
[----:B----4-:R-:W-:Y:S01]  /*391c0*/  IADD3 R38, P3, PT, R8, R3, RZ ;  /* 0x0000000308267210 */ /* 0x010fe20007f7e0ff */
[----:B0-----:R-:W-:-:S03]  /*391d0*/  VIADD R9, R11, 0xfffffff2 ;  /* 0xfffffff20b097836 */ /* 0x001fc60000000000 */
[----:B------:R-:W-:Y:S01]  /*391e0*/  LEA.HI.X.SX32 R44, R8, R4, 0x1, P3 ;  /* 0x00000004082c7211 */ /* 0x000fe200018f0eff */
[----:B---3--:R0:W-:Y:S04]  /*391f0*/  STL [R1+0x19c], R17 ;  /* 0x00019c1101007387 */ /* 0x0081e80000100800 */
[----:B------:R-:W2:Y:S04]  /*39200*/  LDL R47, [R1+0x23d0] ;  /* 0x0023d000012f7983 */ /* 0x000ea80000100800 */
[----:B------:R3:W-:Y:S01]  /*39210*/  STL [R1+0x1bc], R43 ;  /* 0x0001bc2b01007387 */ /* 0x0007e20000100800 */
[----:B------:R-:W-:Y:S01]  /*39220*/  @!P6 IMAD.MOV R5, RZ, RZ, -R5 ;  /* 0x000000ffff05e224 */ /* 0x000fe200078e0a05 */
[----:B------:R-:W-:Y:S01]  /*39230*/  PRMT R19, RZ, 0x7610, R19 ;  /* 0x00007610ff137816 */ /* 0x000fe20000000013 */
[----:B------:R-:W4:Y:S08]  /*39240*/  LDC R11, c[0x0][0x3a0] ;  /* 0x0000e800ff0b7b82 */ /* 0x000f300000000800 */
[----:B0-----:R-:W0:Y:S01]  /*39250*/  LDC R17, c[0x0][0x3a8] ;  /* 0x0000ea00ff117b82 */ /* 0x001e220000000800 */
[----:B---3--:R-:W-:-:S04]  /*39260*/  IADD3 R43, P5, PT, R7, R3, RZ ;  /* 0x00000003072b7210 */ /* 0x008fc80007fbe0ff */
[----:B------:R-:W-:Y:S02]  /*39270*/  LEA.HI.X.SX32 R45, R7, R4, 0x1, P5 ;  /* 0x00000004072d7211 */ /* 0x000fe400028f0eff */
[----:B------:R-:W-:Y:S01]  /*39280*/  ISETP.GE.U32.AND P5, PT, R9, 0x7fffff73, PT ;  /* 0x7fffff730900780c */ /* 0x000fe20003fa6070 */
[----:B------:R-:W-:Y:S02]  /*39290*/  @!P4 IMAD.MOV.U32 R8, RZ, RZ, R43 ;  /* 0x000000ffff08c224 */ /* 0x000fe400078e002b */
[----:B------:R-:W-:-:S05]  /*392a0*/  @!P4 IMAD.MOV.U32 R9, RZ, RZ, R45 ;  /* 0x000000ffff09c224 */ /* 0x000fca00078e002d */
[----:B------:R3:W2:Y:S05]  /*392b0*/  @!P4 LDG.E.U8 R18, desc[UR20][R8.64] ;  /* 0x000000140812c981 */ /* 0x0006aa000c1e1100 */
[----:B---3--:R-:W-:Y:S02]  /*392c0*/  @!P5 IMAD.MOV.U32 R8, RZ, RZ, R38 ;  /* 0x000000ffff08d224 */ /* 0x008fe400078e0026 */
[----:B------:R-:W-:-:S05]  /*392d0*/  @!P5 IMAD.MOV.U32 R9, RZ, RZ, R44 ;  /* 0x000000ffff09d224 */ /* 0x000fca00078e002c */
[----:B------:R3:W4:Y:S01]  /*392e0*/  @!P5 LDG.E.U8 R35, desc[UR20][R8.64] ;  /* 0x000000140823d981 */ /* 0x000722000c1e1100 */
[----:B------:R-:W-:-:S03]  /*392f0*/  SEL R5, R14, R5, !P1 ;  /* 0x000000050e057207 */ /* 0x000fc60004800000 */
[----:B------:R0:W-:Y:S02]  /*39300*/  STL [R1+0xe40], R43 ;  /* 0x000e402b01007387 */ /* 0x0001e40000100800 */
[----:B------:R-:W-:Y:S02]  /*39310*/  IMAD R5, R5, UR6, RZ ;  /* 0x0000000605057c24 */ /* 0x000fe4000f8e02ff */
[----:B------:R-:W-:Y:S04]  /*39320*/  STL [R1+0xb38], R38 ;  /* 0x000b382601007387 */ /* 0x000fe80000100800 */
[----:B------:R-:W-:Y:S01]  /*39330*/  STL [R1+0xe3c], R45 ;  /* 0x000e3c2d01007387 */ /* 0x000fe20000100800 */
[----:B0-----:R-:W-:Y:S01]  /*39340*/  IMAD R7, R17, 0x76, RZ ;  /* 0x0000007611077824 */ /* 0x001fe200078e02ff */
[----:B------:R-:W-:-:S02]  /*39350*/  IADD3 R43, P4, PT, R5, R13, RZ ;  /* 0x0000000d052b7210 */ /* 0x000fc40007f9e0ff */
[----:B------:R-:W-:Y:S01]  /*39360*/  ISETP.GE.U32.AND P3, PT, R10, 0x7fffff0a, PT ;  /* 0x7fffff0a0a00780c */ /* 0x000fe20003f66070 */
[----:B------:R0:W-:Y:S01]  /*39370*/  STL [R1+0xb34], R44 ;  /* 0x000b342c01007387 */ /* 0x0001e20000100800 */
[----:B------:R-:W-:Y:S01]  /*39380*/  ISETP.GT.U32.AND P6, PT, R15, R53, PT ;  /* 0x000000350f00720c */ /* 0x000fe20003fc4070 */
[----:B------:R-:W1:Y:S01]  /*39390*/  LDC R10, c[0x0][0x3a8] ;  /* 0x0000ea00ff0a7b82 */ /* 0x000e620000000800 */
[----:B---3--:R-:W-:-:S07]  /*393a0*/  @P0 IMAD.MOV.U32 R8, RZ, RZ, R43 ;  /* 0x000000ffff080224 */ /* 0x008fce00078e002b */
[----:B------:R-:W3:Y:S01]  /*393b0*/  LDC R17, c[0x0][0x3a0] ;  /* 0x0000e800ff117b82 */ /* 0x000ee20000000800 */
[----:B0-----:R-:W-:-:S05]  /*393c0*/  LEA.HI.X.SX32 R44, R5, R12, 0x1, P4 ;  /* 0x0000000c052c7211 */ /* 0x001fca00020f0eff */
[----:B------:R-:W-:-:S05]  /*393d0*/  @P0 IMAD.MOV.U32 R9, RZ, RZ, R44 ;  /* 0x000000ffff090224 */ /* 0x000fca00078e002c */
[----:B------:R0:W3:Y:S04]  /*393e0*/  @P0 LDG.E.U8 R42, desc[UR20][R8.64] ;  /* 0x00000014082a0981 */ /* 0x0000e8000c1e1100 */
[----:B--2---:R2:W-:Y:S04]  /*393f0*/  STL [R1+0x198], R18 ;  /* 0x0001981201007387 */ /* 0x0045e80000100800 */
[----:B------:R-:W-:Y:S01]  /*39400*/  STL [R1+0x8f0], R43 ;  /* 0x0008f02b01007387 */ /* 0x000fe20000100800 */
[----:B------:R-:W-:Y:S01]  /*39410*/  @!P6 IMAD.IADD R53, R53, 0x1, -R15 ;  /* 0x000000013535e824 */ /* 0x000fe200078e0a0f */
[----:B--2---:R-:W2:Y:S02]  /*39420*/  LDC R18, c[0x0][0x3a0] ;  /* 0x0000e800ff127b82 */ /* 0x004ea40000000800 */
[----:B----4-:R4:W-:Y:S02]  /*39430*/  STL [R1+0xd0], R35 ;  /* 0x0000d02301007387 */ /* 0x0109e40000100800 */
[----:B----4-:R-:W-:-:S04]  /*39440*/  IADD3 R35, P4, PT, R7, R3, RZ ;  /* 0x0000000307237210 */ /* 0x010fc80007f9e0ff */
[----:B------:R-:W-:Y:S01]  /*39450*/  LEA.HI.X.SX32 R38, R7, R4, 0x1, P4 ;  /* 0x0000000407267211 */ /* 0x000fe200020f0eff */
[----:B0-----:R-:W-:-:S04]  /*39460*/  @!P3 IMAD.MOV.U32 R8, RZ, RZ, R35 ;  /* 0x000000ffff08b224 */ /* 0x001fc800078e0023 */
[----:B------:R-:W-:-:S05]  /*39470*/  @!P3 IMAD.MOV.U32 R9, RZ, RZ, R38 ;  /* 0x000000ffff09b224 */ /* 0x000fca00078e0026 */
[----:B------:R0:W4:Y:S01]  /*39480*/  @!P3 LDG.E.U8 R19, desc[UR20][R8.64] ;  /* 0x000000140813b981 */ /* 0x000122000c1e1100 */
[----:B------:R-:W-:Y:S02]  /*39490*/  ISETP.GT.U32.AND P5, PT, R15, R53, PT ;  /* 0x000000350f00720c */ /* 0x000fe40003fa4070 */
[----:B------:R-:W-:Y:S01]  /*394a0*/  ISETP.GE.AND P6, PT, R47, RZ, PT ;  /* 0x000000ff2f00720c */ /* 0x000fe20003fc6270 */
[----:B-1----:R-:W-:Y:S02]  /*394b0*/  VIADD R5, R20, 0xffffff81 ;  /* 0xffffff8114057836 */ /* 0x002fe40000000000 */
[----:B------:R-:W-:Y:S01]  /*394c0*/  IMAD R7, R6, 0x15, RZ ;  /* 0x0000001506077824 */ /* 0x000fe200078e02ff */
[----:B------:R-:W-:Y:S04]  /*394d0*/  STL [R1+0x8ec], R44 ;  /* 0x0008ec2c01007387 */ /* 0x000fe80000100800 */
[----:B------:R1:W-:Y:S01]  /*394e0*/  STL [R1+0xe80], R35 ;  /* 0x000e802301007387 */ /* 0x0003e20000100800 */
[----:B------:R-:W-:Y:S01]  /*394f0*/  ISETP.GE.U32.AND P4, PT, R5, 0x7fffff02, PT ;  /* 0x7fffff020500780c */ /* 0x000fe20003f86070 */
[----:B0-----:R-:W-:-:S02]  /*39500*/  IMAD R8, R10, 0x7e, RZ ;  /* 0x0000007e0a087824 */ /* 0x001fc400078e02ff */
[----:B------:R-:W-:Y:S01]  /*39510*/  @!P5 IMAD.IADD R53, R53, 0x1, -R15 ;  /* 0x000000013535d824 */ /* 0x000fe200078e0a0f */
[----:B------:R0:W-:Y:S01]  /*39520*/  STL [R1+0xe7c], R38 ;  /* 0x000e7c2601007387 */ /* 0x0001e20000100800 */
[----:B------:R-:W-:Y:S02]  /*39530*/  VIADD R9, R11, 0xffffffea ;  /* 0xffffffea0b097836 */ /* 0x000fe40000000000 */
[----:B------:R-:W-:Y:S01]  /*39540*/  IMAD.MOV.U32 R5, RZ, RZ, R53 ;  /* 0x000000ffff057224 */ /* 0x000fe200078e0035 */
[C---:B-1----:R-:W-:Y:S01]  /*39550*/  IADD3 R35, P3, PT, R7.reuse, R3, RZ ;  /* 0x0000000307237210 */ /* 0x042fe20007f7e0ff */
[----:B--2---:R-:W-:Y:S01]  /*39560*/  VIADD R10, R18, 0xffffffe2 ;  /* 0xffffffe2120a7836 */ /* 0x004fe20000000000 */
[----:B------:R-:W-:Y:S01]  /*39570*/  PRMT R40, RZ, 0x7610, R40 ;  /* 0x00007610ff287816 */ /* 0x000fe20000000028 */
[----:B------:R-:W-:Y:S01]  /*39580*/  @!P6 IMAD.MOV R5, RZ, RZ, -R5 ;  /* 0x000000ffff05e224 */ /* 0x000fe200078e0a05 */
[----:B------:R-:W-:Y:S01]  /*39590*/  PRMT R34, RZ, 0x7610, R34 ;  /* 0x00007610ff227816 */ /* 0x000fe20000000022 */
[----:B------:R-:W1:Y:S01]  /*395a0*/  LDC R11, c[0x0][0x3a0] ;  /* 0x0000e800ff0b7b82 */ /* 0x000e620000000800 */
[----:B0-----:R-:W-:-:S02]  /*395b0*/  LEA.HI.X.SX32 R38, R7, R4, 0x1, P3 ;  /* 0x0000000407267211 */ /* 0x001fc400018f0eff */
[----:B------:R-:W-:Y:S01]  /*395c0*/  ISETP.GE.U32.AND P3, PT, R9, 0x7fffff6b, PT ;  /* 0x7fffff6b0900780c */ /* 0x000fe20003f66070 */
[----:B------:R-:W-:Y:S01]  /*395d0*/  IMAD R7, R6, 0x1d, RZ ;  /* 0x0000001d06077824 */ /* 0x000fe200078e02ff */
[----:B------:R-:W-:Y:S01]  /*395e0*/  ISETP.GE.U32.AND P5, PT, R10, 0x7fffff63, PT ;  /* 0x7fffff630a00780c */ /* 0x000fe20003fa6070 */
[----:B---3--:R-:W-:Y:S01]  /*395f0*/  VIADD R10, R17, 0xffffffc0 ;  /* 0xffffffc0110a7836 */ /* 0x008fe20000000000 */
[----:B------:R-:W-:Y:S01]  /*39600*/  PRMT R17, RZ, 0x7610, R17 ;  /* 0x00007610ff117816 */ /* 0x000fe20000000011 */
[----:B----4-:R0:W-:Y:S04]  /*39610*/  STL [R1+0x190], R19 ;  /* 0x0001901301007387 */ /* 0x0101e80000100800 */
[----:B------:R2:W-:Y:S01]  /*39620*/  STL [R1+0x1b8], R42 ;  /* 0x0001b82a01007387 */ /* 0x0005e20000100800 */
[----:B------:R-:W-:Y:S01]  /*39630*/  SEL R5, R14, R5, !P1 ;  /* 0x000000050e057207 */ /* 0x000fe20004800000 */
[----:B0-----:R-:W0:Y:S01]  /*39640*/  LDC R19, c[0x0][0x3a0] ;  /* 0x0000e800ff137b82 */ /* 0x001e220000000800 */
[----:B--2---:R-:W-:-:S04]  /*39650*/  IADD3 R42, P6, PT, R8, R3, RZ ;  /* 0x00000003082a7210 */ /* 0x004fc80007fde0ff */
[----:B------:R-:W-:Y:S01]  /*39660*/  LEA.HI.X.SX32 R43, R8, R4, 0x1, P6 ;  /* 0x00000004082b7211 */ /* 0x000fe200030f0eff */
[----:B------:R-:W-:Y:S01]  /*39670*/  @!P4 IMAD.MOV.U32 R8, RZ, RZ, R42 ;  /* 0x000000ffff08c224 */ /* 0x000fe200078e002a */
[----:B------:R-:W-:-:S03]  /*39680*/  IADD3 R20, P6, PT, R7, R3, RZ ;  /* 0x0000000307147210 */ /* 0x000fc60007fde0ff */
[----:B------:R-:W-:Y:S01]  /*39690*/  @!P4 IMAD.MOV.U32 R9, RZ, RZ, R43 ;  /* 0x000000ffff09c224 */ /* 0x000fe200078e002b */
[----:B------:R-:W-:-:S04]  /*396a0*/  LEA.HI.X.SX32 R18, R7, R4, 0x1, P6 ;  /* 0x0000000407127211 */ /* 0x000fc800030f0eff */
[----:B------:R2:W3:Y:S02]  /*396b0*/  @!P4 LDG.E.U8 R40, desc[UR20][R8.64] ;  /* 0x000000140828c981 */ /* 0x0004e4000c1e1100 */
[----:B--2---:R-:W-:Y:S02]  /*396c0*/  @!P3 IMAD.MOV.U32 R8, RZ, RZ, R35 ;  /* 0x000000ffff08b224 */ /* 0x004fe400078e0023 */
[----:B------:R-:W-:-:S05]  /*396d0*/  @!P3 IMAD.MOV.U32 R9, RZ, RZ, R38 ;  /* 0x000000ffff09b224 */ /* 0x000fca00078e0026 */
[----:B------:R2:W4:Y:S02]  /*396e0*/  @!P3 LDG.E.U8 R34, desc[UR20][R8.64] ;  /* 0x000000140822b981 */ /* 0x000524000c1e1100 */
[----:B--2---:R-:W-:Y:S02]  /*396f0*/  @!P5 IMAD.MOV.U32 R8, RZ, RZ, R20 ;  /* 0x000000ffff08d224 */ /* 0x004fe400078e0014 */
[----:B------:R-:W-:-:S05]  /*39700*/  @!P5 IMAD.MOV.U32 R9, RZ, RZ, R18 ;  /* 0x000000ffff09d224 */ /* 0x000fca00078e0012 */
[----:B------:R2:W3:Y:S01]  /*39710*/  @!P5 LDG.E.U8 R17, desc[UR20][R8.64] ;  /* 0x000000140811d981 */ /* 0x0004e2000c1e1100 */
[----:B------:R-:W-:-:S03]  /*39720*/  IMAD R5, R5, UR6, RZ ;  /* 0x0000000605057c24 */ /* 0x000fc6000f8e02ff */
[----:B------:R-:W-:Y:S04]  /*39730*/  STL [R1+0xb78], R35 ;  /* 0x000b782301007387 */ /* 0x000fe80000100800 */
[----:B------:R0:W-:Y:S01]  /*39740*/  STL [R1+0xec0], R42 ;  /* 0x000ec02a01007387 */ /* 0x0001e20000100800 */
[----:B------:R-:W-:-:S03]  /*39750*/  IMAD R7, R6, 0x25, RZ ;  /* 0x0000002506077824 */ /* 0x000fc600078e02ff */
[----:B------:R-:W-:Y:S04]  /*39760*/  STL [R1+0xb74], R38 ;  /* 0x000b742601007387 */ /* 0x000fe80000100800 */
[----:B------:R1:W-:Y:S04]  /*39770*/  STL [R1+0xebc], R43 ;  /* 0x000ebc2b01007387 */ /* 0x0003e80000100800 */
[----:B------:R1:W-:Y:S01]  /*39780*/  STL [R1+0xbb8], R20 ;  /* 0x000bb81401007387 */ /* 0x0003e20000100800 */
[----:B--2---:R-:W-:Y:S01]  /*39790*/  IMAD R8, R6, 0x2d, RZ ;  /* 0x0000002d06087824 */ /* 0x004fe200078e02ff */
[----:B0-----:R-:W-:-:S02]  /*397a0*/  IADD3 R42, P3, PT, R5, R13, RZ ;  /* 0x0000000d052a7210 */ /* 0x001fc40007f7e0ff */
[----:B------:R-:W-:Y:S01]  /*397b0*/  ISETP.GE.U32.AND P4, PT, R10, 0x7fffff41, PT ;  /* 0x7fffff410a00780c */ /* 0x000fe20003f86070 */
[----:B------:R0:W-:Y:S01]  /*397c0*/  STL [R1+0xbb4], R18 ;  /* 0x000bb41201007387 */ /* 0x0001e20000100800 */
[----:B------:R-:W2:Y:S01]  /*397d0*/  LDC R10, c[0x0][0x3a0] ;  /* 0x0000e800ff0a7b82 */ /* 0x000ea20000000800 */
[----:B-1----:R-:W-:Y:S02]  /*397e0*/  LEA.HI.X.SX32 R43, R5, R12, 0x1, P3 ;  /* 0x0000000c052b7211 */ /* 0x002fe400018f0eff */
[C---:B------:R-:W-:Y:S01]  /*397f0*/  IADD3 R35, P3, PT, R7.reuse, R3, RZ ;  /* 0x0000000307237210 */ /* 0x040fe20007f7e0ff */
[----:B------:R-:W4:Y:S04]  /*39800*/  LDL.LU R53, [R1+0x59c] ;  /* 0x00059c0001357983 */ /* 0x000f280000300800 */
[----:B------:R-:W-:Y:S01]  /*39810*/  STL [R1+0x8f8], R42 ;  /* 0x0008f82a01007387 */ /* 0x000fe20000100800 */
[----:B------:R-:W-:-:S02]  /*39820*/  LEA.HI.X.SX32 R38, R7, R4, 0x1, P3 ;  /* 0x0000000407267211 */ /* 0x000fc400018f0eff */
[----:B------:R-:W-:Y:S01]  /*39830*/  IADD3 R20, P3, PT, R8, R3, RZ ;  /* 0x0000000308147210 */ /* 0x000fe20007f7e0ff */
[----:B------:R-:W-:Y:S02]  /*39840*/  IMAD R5, R6, 0x3f, RZ ;  /* 0x0000003f06057824 */ /* 0x000fe400078e02ff */
[----:B------:R-:W-:Y:S01]  /*39850*/  VIADD R9, R19, 0xffffffda ;  /* 0xffffffda13097836 */ /* 0x000fe20000000000 */
[----:B------:R-:W-:Y:S01]  /*39860*/  PRMT R41, RZ, 0x7610, R41 ;  /* 0x00007610ff297816 */ /* 0x000fe20000000029 */
[----:B------:R-:W-:Y:S01]  /*39870*/  VIADD R7, R11, 0xffffffd2 ;  /* 0xffffffd20b077836 */ /* 0x000fe20000000000 */
[----:B------:R-:W-:Y:S01]  /*39880*/  PRMT R39, RZ, 0x7610, R39 ;  /* 0x00007610ff277816 */ /* 0x000fe20000000027 */
[----:B0-----:R-:W0:Y:S01]  /*39890*/  LDC R18, c[0x0][0x3a0] ;  /* 0x0000e800ff127b82 */ /* 0x001e220000000800 */
[----:B------:R-:W-:Y:S01]  /*398a0*/  ISETP.GE.U32.AND P5, PT, R9, 0x7fffff5b, PT ;  /* 0x7fffff5b0900780c */ /* 0x000fe20003fa6070 */
[----:B------:R-:W-:Y:S01]  /*398b0*/  @P0 IMAD.MOV.U32 R9, RZ, RZ, R43 ;  /* 0x000000ffff090224 */ /* 0x000fe200078e002b */
[----:B------:R-:W-:-:S02]  /*398c0*/  ISETP.GE.U32.AND P6, PT, R7, 0x7fffff53, PT ;  /* 0x7fffff530700780c */ /* 0x000fc40003fc6070 */
[----:B------:R-:W-:Y:S01]  /*398d0*/  PRMT R11, RZ, 0x7610, R11 ;  /* 0x00007610ff0b7816 */ /* 0x000fe2000000000b */
[----:B--2---:R-:W-:Y:S01]  /*398e0*/  VIADD R7, R10, 0xffffffb8 ;  /* 0xffffffb80a077836 */ /* 0x004fe20000000000 */
[----:B------:R-:W-:Y:S01]  /*398f0*/  PRMT R19, RZ, 0x7610, R19 ;  /* 0x00007610ff137816 */ /* 0x000fe20000000013 */
[----:B------:R-:W1:Y:S01]  /*39900*/  LDC R10, c[0x0][0x3a0] ;  /* 0x0000e800ff0a7b82 */ /* 0x000e620000000800 */
[----:B---3--:R2:W-:Y:S04]  /*39910*/  STL [R1+0xe0], R17 ;  /* 0x0000e01101007387 */ /* 0x0085e80000100800 */
[----:B------:R-:W-:Y:S04]  /*39920*/  STL [R1+0x8f4], R43 ;  /* 0x0008f42b01007387 */ /* 0x000fe80000100800 */
[----:B------:R-:W-:Y:S04]  /*39930*/  STL [R1+0xbf8], R35 ;  /* 0x000bf82301007387 */ /* 0x000fe80000100800 */
[----:B------:R-:W-:Y:S04]  /*39940*/  STL [R1+0x170], R40 ;  /* 0x0001702801007387 */ /* 0x000fe80000100800 */
[----:B------:R-:W-:Y:S04]  /*39950*/  STL [R1+0xbf4], R38 ;  /* 0x000bf42601007387 */ /* 0x000fe80000100800 */
[----:B------:R-:W-:Y:S04]  /*39960*/  STL [R1+0xc38], R20 ;  /* 0x000c381401007387 */ /* 0x000fe80000100800 */
[----:B----4-:R3:W-:Y:S01]  /*39970*/  STL [R1+0xc4], R34 ;  /* 0x0000c42201007387 */ /* 0x0107e20000100800 */
[----:B--2---:R-:W2:Y:S01]  /*39980*/  LDC R17, c[0x0][0x3a0] ;  /* 0x0000e800ff117b82 */ /* 0x004ea20000000800 */
[----:B---3--:R-:W-:-:S02]  /*39990*/  LEA.HI.X.SX32 R34, R8, R4, 0x1, P3 ;  /* 0x0000000408227211 */ /* 0x008fc400018f0eff */
[----:B------:R-:W-:Y:S01]  /*399a0*/  IADD3 R40, P3, PT, R5, R3, RZ ;  /* 0x0000000305287210 */ /* 0x000fe20007f7e0ff */
[----:B------:R-:W-:-:S03]  /*399b0*/  @P0 IMAD.MOV.U32 R8, RZ, RZ, R42 ;  /* 0x000000ffff080224 */ /* 0x000fc600078e002a */
[----:B------:R-:W-:Y:S02]  /*399c0*/  LEA.HI.X.SX32 R5, R5, R4, 0x1, P3 ;  /* 0x0000000405057211 */ /* 0x000fe400018f0eff */
[----:B------:R3:W4:Y:S02]  /*399d0*/  @P0 LDG.E.U8 R41, desc[UR20][R8.64] ;  /* 0x0000001408290981 */ /* 0x000724000c1e1100 */
[----:B---3--:R-:W-:Y:S02]  /*399e0*/  @!P4 IMAD.MOV.U32 R8, RZ, RZ, R40 ;  /* 0x000000ffff08c224 */ /* 0x008fe400078e0028 */
[----:B------:R-:W-:-:S05]  /*399f0*/  @!P4 IMAD.MOV.U32 R9, RZ, RZ, R5 ;  /* 0x000000ffff09c224 */ /* 0x000fca00078e0005 */
[----:B------:R3:W2:Y:S01]  /*39a00*/  @!P4 LDG.E.U8 R39, desc[UR20][R8.64] ;  /* 0x000000140827c981 */ /* 0x0006a2000c1e1100 */
[----:B------:R-:W-:Y:S02]  /*39a10*/  ISETP.GE.U32.AND P3, PT, R7, 0x7fffff39, PT ;  /* 0x7fffff390700780c */ /* 0x000fe40003f66070 */
[----:B------:R-:W-:Y:S01]  /*39a20*/  PRMT R7, RZ, 0x7610, R7 ;  /* 0x00007610ff077816 */ /* 0x000fe20000000007 */
[----:B---3--:R-:W-:Y:S02]  /*39a30*/  @!P5 IMAD.MOV.U32 R8, RZ, RZ, R35 ;  /* 0x000000ffff08d224 */ /* 0x008fe400078e0023 */
[----:B------:R-:W-:-:S05]  /*39a40*/  @!P5 IMAD.MOV.U32 R9, RZ, RZ, R38 ;  /* 0x000000ffff09d224 */ /* 0x000fca00078e0026 */
[----:B------:R3:W2:Y:S02]  /*39a50*/  @!P5 LDG.E.U8 R11, desc[UR20][R8.64] ;  /* 0x00000014080bd981 */ /* 0x0006a4000c1e1100 */
[----:B---3--:R-:W-:Y:S02]  /*39a60*/  @!P6 IMAD.MOV.U32 R8, RZ, RZ, R20 ;  /* 0x000000ffff08e224 */ /* 0x008fe400078e0014 */
[----:B------:R-:W-:-:S05]  /*39a70*/  @!P6 IMAD.MOV.U32 R9, RZ, RZ, R34 ;  /* 0x000000ffff09e224 */ /* 0x000fca00078e0022 */
[----:B------:R3:W2:Y:S04]  /*39a80*/  @!P6 LDG.E.U8 R7, desc[UR20][R8.64] ;  /* 0x000000140807e981 */ /* 0x0006a8000c1e1100 */
[----:B------:R-:W-:Y:S04]  /*39a90*/  STL [R1+0xc34], R34 ;  /* 0x000c342201007387 */ /* 0x000fe80000100800 */
[----:B------:R-:W-:Y:S04]  /*39aa0*/  STL [R1+0xcc8], R40 ;  /* 0x000cc82801007387 */ /* 0x000fe80000100800 */
[----:B------:R0:W-:Y:S02]  /*39ab0*/  STL [R1+0xcc4], R5 ;  /* 0x000cc40501007387 */ /* 0x0001e40000100800 */
[----:B0-----:R-:W-:-:S05]  /*39ac0*/  IMAD R5, R6, 0x47, RZ ;  /* 0x0000004706057824 */ /* 0x001fca00078e02ff */
[----:B------:R-:W-:-:S04]  /*39ad0*/  IADD3 R20, P6, PT, R5, R3, RZ ;  /* 0x0000000305147210 */ /* 0x000fc80007fde0ff */
[----:B------:R-:W-:Y:S01]  /*39ae0*/  LEA.HI.X.SX32 R34, R5, R4, 0x1, P6 ;  /* 0x0000000405227211 */ /* 0x000fe200030f0eff */
[----:B---3--:R-:W-:-:S04]  /*39af0*/  @!P3 IMAD.MOV.U32 R8, RZ, RZ, R20 ;  /* 0x000000ffff08b224 */ /* 0x008fc800078e0014 */
[----:B------:R-:W-:-:S05]  /*39b00*/  @!P3 IMAD.MOV.U32 R9, RZ, RZ, R34 ;  /* 0x000000ffff09b224 */ /* 0x000fca00078e0022 */
[----:B------:R0:W3:Y:S01]  /*39b10*/  @!P3 LDG.E.U8 R19, desc[UR20][R8.64] ;  /* 0x000000140813b981 */ /* 0x0000e2000c1e1100 */
[----:B------:R-:W-:Y:S01]  /*39b20*/  IMAD R5, R6, 0x4f, RZ ;  /* 0x0000004f06057824 */ /* 0x000fe200078e02ff */
[----:B------:R-:W-:-:S04]  /*39b30*/  ISETP.GT.U32.AND P5, PT, R15, R53, PT ;  /* 0x000000350f00720c */ /* 0x000fc80003fa4070 */
[----:B------:R-:W-:-:S04]  /*39b40*/  IADD3 R35, P3, PT, R5, R3, RZ ;  /* 0x0000000305237210 */ /* 0x000fc80007f7e0ff */
[----:B------:R-:W-:Y:S02]  /*39b50*/  LEA.HI.X.SX32 R38, R5, R4, 0x1, P3 ;  /* 0x0000000405267211 */ /* 0x000fe400018f0eff */
[----:B------:R-:W-:Y:S01]  /*39b60*/  PRMT R21, RZ, 0x7610, R21 ;  /* 0x00007610ff157816 */ /* 0x000fe20000000015 */
[----:B------:R-:W-:Y:S02]  /*39b70*/  IMAD R5, R6, 0x57, RZ ;  /* 0x0000005706057824 */ /* 0x000fe400078e02ff */
[----:B------:R-:W-:Y:S01]  /*39b80*/  @!P5 IMAD.IADD R53, R53, 0x1, -R15 ;  /* 0x000000013535d824 */ /* 0x000fe200078e0a0f */
[----:B------:R-:W-:Y:S01]  /*39b90*/  PRMT R37, RZ, 0x7610, R37 ;  /* 0x00007610ff257816 */ /* 0x000fe20000000025 */
[----:B--2---:R2:W-:Y:S02]  /*39ba0*/  STL [R1+0xec], R7 ;  /* 0x0000ec0701007387 */ /* 0x0045e40000100800 */
[----:B--2---:R-:W-:Y:S02]  /*39bb0*/  VIADD R7, R17, 0xffffff98 ;  /* 0xffffff9811077836 */ /* 0x004fe40000000000 */
[----:B------:R2:W-:Y:S01]  /*39bc0*/  STL [R1+0xdc], R11 ;  /* 0x0000dc0b01007387 */ /* 0x0005e20000100800 */
[----:B------:R-:W3:Y:S02]  /*39bd0*/  LDC R17, c[0x0][0x3a8] ;  /* 0x0000ea00ff117b82 */ /* 0x000ee40000000800 */
[----:B------:R-:W-:Y:S01]  /*39be0*/  ISETP.GE.U32.AND P4, PT, R7, 0x7fffff19, PT ;  /* 0x7fffff190700780c */ /* 0x000fe20003f86070 */
[----:B------:R-:W-:Y:S01]  /*39bf0*/  VIADD R7, R18, 0xffffffb0 ;  /* 0xffffffb012077836 */ /* 0x000fe20000000000 */
[----:B------:R0:W-:Y:S04]  /*39c00*/  STL [R1+0xd08], R20 ;  /* 0x000d081401007387 */ /* 0x0001e80000100800 */
[----:B------:R-:W3:Y:S01]  /*39c10*/  LDC R18, c[0x0][0x3a0] ;  /* 0x0000e800ff127b82 */ /* 0x000ee20000000800 */
[----:B------:R-:W-:Y:S01]  /*39c20*/  ISETP.GE.U32.AND P6, PT, R7, 0x7fffff31, PT ;  /* 0x7fffff310700780c */ /* 0x000fe20003fc6070 */
[----:B-1----:R-:W-:Y:S01]  /*39c30*/  VIADD R7, R10, 0xffffffa8 ;  /* 0xffffffa80a077836 */ /* 0x002fe20000000000 */
[----:B------:R-:W-:Y:S04]  /*39c40*/  STL [R1+0xd04], R34 ;  /* 0x000d042201007387 */ /* 0x000fe80000100800 */
[----:B----4-:R-:W-:Y:S01]  /*39c50*/  STL [R1+0x1b4], R41 ;  /* 0x0001b42901007387 */ /* 0x010fe20000100800 */
[----:B--2---:R-:W1:Y:S01]  /*39c60*/  LDC R11, c[0x0][0x3a0] ;  /* 0x0000e800ff0b7b82 */ /* 0x004e620000000800 */
[----:B------:R-:W-:-:S02]  /*39c70*/  PRMT R36, RZ, 0x7610, R36 ;  /* 0x00007610ff247816 */ /* 0x000fc40000000024 */
[----:B------:R-:W-:Y:S02]  /*39c80*/  ISETP.GE.U32.AND P5, PT, R7, 0x7fffff29, PT ;  /* 0x7fffff290700780c */ /* 0x000fe40003fa6070 */
[----:B------:R-:W-:-:S03]  /*39c90*/  PRMT R33, RZ, 0x7610, R33 ;  /* 0x00007610ff217816 */ /* 0x000fc60000000021 */
[----:B0-----:R-:W0:Y:S01]  /*39ca0*/  LDC R20, c[0x0][0x3a0] ;  /* 0x0000e800ff147b82 */ /* 0x001e220000000800 */
[----:B------:R-:W-:Y:S02]  /*39cb0*/  @!P6 IMAD.MOV.U32 R8, RZ, RZ, R35 ;  /* 0x000000ffff08e224 */ /* 0x000fe400078e0023 */
[----:B------:R-:W-:Y:S01]  /*39cc0*/  @!P6 IMAD.MOV.U32 R9, RZ, RZ, R38 ;  /* 0x000000ffff09e224 */ /* 0x000fe200078e0026 */
[----:B---3--:R2:W-:Y:S04]  /*39cd0*/  STL [R1+0x188], R19 ;  /* 0x0001881301007387 */ /* 0x0085e80000100800 */
[----:B------:R3:W-:Y:S04]  /*39ce0*/  STL [R1+0x18c], R39 ;  /* 0x00018c2701007387 */ /* 0x0007e80000100800 */
[----:B------:R4:W3:Y:S01]  /*39cf0*/  @!P6 LDG.E.U8 R21, desc[UR20][R8.64] ;  /* 0x000000140815e981 */ /* 0x0008e2000c1e1100 */
[----:B------:R-:W-:Y:S01]  /*39d00*/  IMAD R7, R6, 0x35, RZ ;  /* 0x0000003506077824 */ /* 0x000fe200078e02ff */
[----:B--2---:R-:W2:Y:S01]  /*39d10*/  LDC R19, c[0x0][0x3a8] ;  /* 0x0000ea00ff137b82 */ /* 0x004ea20000000800 */
[----:B---3--:R-:W-:-:S04]  /*39d20*/  IADD3 R39, P6, PT, R5, R3, RZ ;  /* 0x0000000305277210 */ /* 0x008fc80007fde0ff */
[----:B------:R-:W-:Y:S01]  /*39d30*/  LEA.HI.X.SX32 R40, R5, R4, 0x1, P6 ;  /* 0x0000000405287211 */ /* 0x000fe200030f0eff */
[----:B----4-:R-:W-:-:S04]  /*39d40*/  @!P5 IMAD.MOV.U32 R8, RZ, RZ, R39 ;  /* 0x000000ffff08d224 */ /* 0x010fc800078e0027 */
[----:B------:R-:W-:-:S05]  /*39d50*/  @!P5 IMAD.MOV.U32 R9, RZ, RZ, R40 ;  /* 0x000000ffff09d224 */ /* 0x000fca00078e0028 */
[----:B------:R3:W4:Y:S01]  /*39d60*/  @!P5 LDG.E.U8 R37, desc[UR20][R8.64] ;  /* 0x000000140825d981 */ /* 0x000722000c1e1100 */
[----:B------:R-:W-:-:S03]  /*39d70*/  IADD3 R34, P3, PT, R7, R3, RZ ;  /* 0x0000000307227210 */ /* 0x000fc60007f7e0ff */
[----:B------:R0:W-:Y:S01]  /*39d80*/  STL [R1+0xd48], R35 ;  /* 0x000d482301007387 */ /* 0x0001e20000100800 */
[----:B-1----:R-:W-:-:S03]  /*39d90*/  VIADD R10, R11, 0xffffffa0 ;  /* 0xffffffa00b0a7836 */ /* 0x002fc60000000000 */
[----:B------:R1:W-:Y:S01]  /*39da0*/  STL [R1+0xd44], R38 ;  /* 0x000d442601007387 */ /* 0x0003e20000100800 */
[----:B------:R-:W-:Y:S01]  /*39db0*/  VIADD R5, R18, 0xffffffca ;  /* 0xffffffca12057836 */ /* 0x000fe20000000000 */
[-C--:B0-----:R-:W-:Y:S01]  /*39dc0*/  LEA.HI.X.SX32 R35, R7, R4.reuse, 0x1, P3 ;  /* 0x0000000407237211 */ /* 0x081fe200018f0eff */
[----:B------:R-:W-:Y:S01]  /*39dd0*/  IMAD R7, R17, 0x5f, RZ ;  /* 0x0000005f11077824 */ /* 0x000fe200078e02ff */
[----:B------:R-:W-:Y:S01]  /*39de0*/  ISETP.GE.U32.AND P3, PT, R10, 0x7fffff21, PT ;  /* 0x7fffff210a00780c */ /* 0x000fe20003f66070 */
[----:B------:R-:W-:Y:S01]  /*39df0*/  STL [R1+0xc78], R34 ;  /* 0x000c782201007387 */ /* 0x000fe20000100800 */
[----:B------:R-:W-:Y:S02]  /*39e00*/  ISETP.GE.U32.AND P5, PT, R5, 0x7fffff4b, PT ;  /* 0x7fffff4b0500780c */ /* 0x000fe40003fa6070 */
[----:B------:R-:W-:Y:S02]  /*39e10*/  PRMT R11, RZ, 0x7610, R11 ;  /* 0x00007610ff0b7816 */ /* 0x000fe4000000000b */
[----:B-1----:R-:W-:Y:S01]  /*39e20*/  IADD3 R38, P6, PT, R7, R3, RZ ;  /* 0x0000000307267210 */ /* 0x002fe20007fde0ff */
[----:B--2---:R-:W-:Y:S01]  /*39e30*/  IMAD R5, R19, 0x67, RZ ;  /* 0x0000006713057824 */ /* 0x004fe200078e02ff */
[----:B------:R-:W0:Y:S08]  /*39e40*/  LDC R17, c[0x0][0x3a0] ;  /* 0x0000e800ff117b82 */ /* 0x000e300000000800 */
[----:B------:R-:W1:Y:S01]  /*39e50*/  LDC R10, c[0x0][0x3a0] ;  /* 0x0000e800ff0a7b82 */ /* 0x000e620000000800 */
[----:B------:R-:W-:Y:S01]  /*39e60*/  LEA.HI.X.SX32 R18, R7, R4, 0x1, P6 ;  /* 0x0000000407127211 */ /* 0x000fe200030f0eff */
[----:B---3--:R-:W-:-:S04]  /*39e70*/  @!P3 IMAD.MOV.U32 R8, RZ, RZ, R38 ;  /* 0x000000ffff08b224 */ /* 0x008fc800078e0026 */
[----:B------:R-:W-:-:S05]  /*39e80*/  @!P3 IMAD.MOV.U32 R9, RZ, RZ, R18 ;  /* 0x000000ffff09b224 */ /* 0x000fca00078e0012 */
[----:B------:R2:W3:Y:S04]  /*39e90*/  @!P3 LDG.E.U8 R11, desc[UR20][R8.64] ;  /* 0x00000014080bb981 */ /* 0x0004e8000c1e1100 */
[----:B------:R0:W-:Y:S04]  /*39ea0*/  STL [R1+0x184], R21 ;  /* 0x0001841501007387 */ /* 0x0001e80000100800 */
[----:B------:R-:W-:Y:S04]  /*39eb0*/  STL [R1+0xc74], R35 ;  /* 0x000c742301007387 */ /* 0x000fe80000100800 */
[----:B------:R-:W-:Y:S04]  /*39ec0*/  STL [R1+0xd88], R39 ;  /* 0x000d882701007387 */ /* 0x000fe80000100800 */
[----:B------:R-:W-:Y:S04]  /*39ed0*/  STL [R1+0xd84], R40 ;  /* 0x000d842801007387 */ /* 0x000fe80000100800 */
[----:B------:R-:W3:Y:S04]  /*39ee0*/  LDL R47, [R1+0x23d4] ;  /* 0x0023d400012f7983 */ /* 0x000ee80000100800 */
[----:B------:R-:W-:Y:S04]  /*39ef0*/  STL [R1+0xdc8], R38 ;  /* 0x000dc82601007387 */ /* 0x000fe80000100800 */
[----:B------:R1:W-:Y:S01]  /*39f00*/  STL [R1+0xdc4], R18 ;  /* 0x000dc41201007387 */ /* 0x0003e20000100800 */
[----:B0-----:R-:W0:Y:S01]  /*39f10*/  LDC R21, c[0x0][0x3a8] ;  /* 0x0000ea00ff157b82 */ /* 0x001e220000000800 */
[----:B------:R-:W-:Y:S01]  /*39f20*/  VIADD R7, R20, 0xffffff90 ;  /* 0xffffff9014077836 */ /* 0x000fe20000000000 */
[----:B------:R-:W-:-:S02]  /*39f30*/  PRMT R19, RZ, 0x7610, R19 ;  /* 0x00007610ff137816 */ /* 0x000fc40000000013 */
[----:B------:R-:W-:Y:S02]  /*39f40*/  PRMT R30, RZ, 0x7610, R30 ;  /* 0x00007610ff1e7816 */ /* 0x000fe4000000001e */
[----:B------:R-:W-:Y:S02]  /*39f50*/  PRMT R32, RZ, 0x7610, R32 ;  /* 0x00007610ff207816 */ /* 0x000fe40000000020 */
[----:B-1----:R-:W1:Y:S01]  /*39f60*/  LDC R18, c[0x0][0x3a0] ;  /* 0x0000e800ff127b82 */ /* 0x002e620000000800 */
[----:B----4-:R4:W-:Y:S02]  /*39f70*/  STL [R1+0x180], R37 ;  /* 0x0001802501007387 */ /* 0x0109e40000100800 */
[----:B----4-:R-:W-:-:S04]  /*39f80*/  IADD3 R37, P6, PT, R5, R3, RZ ;  /* 0x0000000305257210 */ /* 0x010fc80007fde0ff */
[----:B------:R-:W-:Y:S01]  /*39f90*/  LEA.HI.X.SX32 R5, R5, R4, 0x1, P6 ;  /* 0x0000000405057211 */ /* 0x000fe200030f0eff */
[----:B--2---:R-:W-:-:S04]  /*39fa0*/  @!P4 IMAD.MOV.U32 R8, RZ, RZ, R37 ;  /* 0x000000ffff08c224 */ /* 0x004fc800078e0025 */
[----:B------:R-:W-:-:S05]  /*39fb0*/  @!P4 IMAD.MOV.U32 R9, RZ, RZ, R5 ;  /* 0x000000ffff09c224 */ /* 0x000fca00078e0005 */
[----:B------:R2:W4:Y:S02]  /*39fc0*/  @!P4 LDG.E.U8 R36, desc[UR20][R8.64] ;  /* 0x000000140824c981 */ /* 0x000524000c1e1100 */
[----:B--2---:R-:W-:Y:S02]  /*39fd0*/  @!P5 IMAD.MOV.U32 R8, RZ, RZ, R34 ;  /* 0x000000ffff08d224 */ /* 0x004fe400078e0022 */
[----:B------:R-:W-:-:S05]  /*39fe0*/  @!P5 IMAD.MOV.U32 R9, RZ, RZ, R35 ;  /* 0x000000ffff09d224 */ /* 0x000fca00078e0023 */
[----:B------:R2:W4:Y:S04]  /*39ff0*/  @!P5 LDG.E.U8 R33, desc[UR20][R8.64] ;  /* 0x000000140821d981 */ /* 0x000528000c1e1100 */
[----:B------:R-:W-:Y:S01]  /*3a000*/  STL [R1+0xe08], R37 ;  /* 0x000e082501007387 */ /* 0x000fe20000100800 */
[----:B------:R-:W-:-:S03]  /*3a010*/  ISETP.GT.U32.AND P6, PT, R15, R53, PT ;  /* 0x000000350f00720c */ /* 0x000fc60003fc4070 */
[----:B---3--:R3:W-:Y:S04]  /*3a020*/  STL [R1+0x17c], R11 ;  /* 0x00017c0b01007387 */ /* 0x0087e80000100800 */
[----:B------:R0:W-:Y:S01]  /*3a030*/  STL [R1+0xe04], R5 ;  /* 0x000e040501007387 */ /* 0x0001e20000100800 */
[----:B------:R-:W-:Y:S01]  /*3a040*/  ISETP.GE.U32.AND P3, PT, R7, 0x7fffff11, PT ;  /* 0x7fffff110700780c */ /* 0x000fe20003f66070 */
[----:B---3--:R-:W3:Y:S01]  /*3a050*/  LDC R11, c[0x0][0x3a8] ;  /* 0x0000ea00ff0b7b82 */ /* 0x008ee20000000800 */
[----:B0-----:R-:W-:Y:S02]  /*3a060*/  IMAD R5, R21, 0x6f, RZ ;  /* 0x0000006f15057824 */ /* 0x001fe400078e02ff */
[----:B--2---:R-:W-:-:S05]  /*3a070*/  VIADD R8, R17, 0xffffffc2 ;  /* 0xffffffc211087836 */ /* 0x004fca0000000000 */
[----:B------:R-:W0:Y:S01]  /*3a080*/  LDC R17, c[0x0][0x3a0] ;  /* 0x0000e800ff117b82 */ /* 0x000e220000000800 */
[----:B------:R-:W-:Y:S01]  /*3a090*/  IMAD R7, R6, 0x3d, RZ ;  /* 0x0000003d06077824 */ /* 0x000fe200078e02ff */
[-C--:B------:R-:W-:Y:S01]  /*3a0a0*/  IADD3 R35, P5, PT, R5, R3.reuse, RZ ;  /* 0x0000000305237210 */ /* 0x080fe20007fbe0ff */
[----:B------:R-:W-:Y:S01]  /*3a0b0*/  @!P6 IMAD.IADD R53, R53, 0x1, -R15 ;  /* 0x000000013535e824 */ /* 0x000fe200078e0a0f */
[----:B------:R-:W-:Y:S01]  /*3a0c0*/  ISETP.GE.U32.AND P6, PT, R8, 0x7fffff43, PT ;  /* 0x7fffff430800780c */ /* 0x000fe20003fc6070 */
[----:B------:R-:W-:Y:S01]  /*3a0d0*/  VIADD R8, R10, 0xffffff88 ;  /* 0xffffff880a087836 */ /* 0x000fe20000000000 */
[----:B----4-:R2:W-:Y:S04]  /*3a0e0*/  STL [R1+0xe8], R33 ;  /* 0x0000e82101007387 */ /* 0x0105e80000100800 */
[----:B------:R-:W-:Y:S04]  /*3a0f0*/  STL [R1+0xe48], R35 ;  /* 0x000e482301007387 */ /* 0x000fe80000100800 */
[----:B------:R4:W-:Y:S01]  /*3a100*/  STL [R1+0x178], R36 ;  /* 0x0001782401007387 */ /* 0x0009e20000100800 */
[----:B--2---:R-:W-:-:S02]  /*3a110*/  IADD3 R33, P4, PT, R7, R3, RZ ;  /* 0x0000000307217210 */ /* 0x004fc40007f9e0ff */
[-C--:B----4-:R-:W-:Y:S02]  /*3a120*/  LEA.HI.X.SX32 R36, R5, R4.reuse, 0x1, P5 ;  /* 0x0000000405247211 */ /* 0x090fe400028f0eff */
[----:B------:R-:W-:Y:S02]  /*3a130*/  LEA.HI.X.SX32 R34, R7, R4, 0x1, P4 ;  /* 0x0000000407227211 */ /* 0x000fe400020f0eff */
[----:B------:R-:W-:Y:S01]  /*3a140*/  ISETP.GE.U32.AND P4, PT, R8, 0x7fffff09, PT ;  /* 0x7fffff090800780c */ /* 0x000fe20003f86070 */
[----:B------:R-:W-:Y:S02]  /*3a150*/  @!P3 IMAD.MOV.U32 R8, RZ, RZ, R35 ;  /* 0x000000ffff08b224 */ /* 0x000fe400078e0023 */
[----:B------:R-:W-:Y:S02]  /*3a160*/  @!P3 IMAD.MOV.U32 R9, RZ, RZ, R36 ;  /* 0x000000ffff09b224 */ /* 0x000fe400078e0024 */
[----:B---3--:R-:W-:Y:S01]  /*3a170*/  IMAD R7, R11, 0x77, RZ ;  /* 0x000000770b077824 */ /* 0x008fe200078e02ff */
[----:B------:R2:W-:Y:S04]  /*3a180*/  STL [R1+0xcb8], R33 ;  /* 0x000cb82101007387 */ /* 0x0005e80000100800 */
[----:B------:R3:W4:Y:S04]  /*3a190*/  @!P3 LDG.E.U8 R19, desc[UR20][R8.64] ;  /* 0x000000140813b981 */ /* 0x000728000c1e1100 */
[----:B------:R-:W-:Y:S04]  /*3a1a0*/  STL [R1+0xe44], R36 ;  /* 0x000e442401007387 */ /* 0x000fe80000100800 */
[----:B------:R0:W-:Y:S01]  /*3a1b0*/  STL [R1+0xcb4], R34 ;  /* 0x000cb42201007387 */ /* 0x0001e20000100800 */
[----:B------:R-:W-:Y:S01]  /*3a1c0*/  ISETP.GE.AND P5, PT, R47, RZ, PT ;  /* 0x000000ff2f00720c */ /* 0x000fe20003fa6270 */
[----:B-1----:R-:W-:-:S02]  /*3a1d0*/  VIADD R10, R18, 0xfffffff9 ;  /* 0xfffffff9120a7836 */ /* 0x002fc40000000000 */
[----:B------:R-:W-:Y:S01]  /*3a1e0*/  IMAD.MOV.U32 R5, RZ, RZ, R53 ;  /* 0x000000ffff057224 */ /* 0x000fe200078e0035 */
[----:B------:R-:W-:Y:S01]  /*3a1f0*/  PRMT R29, RZ, 0x7610, R29 ;  /* 0x00007610ff1d7816 */ /* 0x000fe2000000001d */
[----:B------:R-:W1:Y:S01]  /*3a200*/  LDC R11, c[0x0][0x3a0] ;  /* 0x0000e800ff0b7b82 */ /* 0x000e620000000800 */
[----:B---3--:R-:W-:Y:S02]  /*3a210*/  @!P6 IMAD.MOV.U32 R8, RZ, RZ, R33 ;  /* 0x000000ffff08e224 */ /* 0x008fe400078e0021 */
[----:B------:R-:W-:Y:S01]  /*3a220*/  @!P6 IMAD.MOV.U32 R9, RZ, RZ, R34 ;  /* 0x000000ffff09e224 */ /* 0x000fe200078e0022 */
[----:B--2---:R-:W-:-:S04]  /*3a230*/  IADD3 R33, P3, PT, R7, R3, RZ ;  /* 0x0000000307217210 */ /* 0x004fc80007f7e0ff */
[----:B------:R2:W3:Y:S01]  /*3a240*/  @!P6 LDG.E.U8 R30, desc[UR20][R8.64] ;  /* 0x00000014081ee981 */ /* 0x0004e2000c1e1100 */
[----:B0-----:R-:W-:Y:S01]  /*3a250*/  LEA.HI.X.SX32 R34, R7, R4, 0x1, P3 ;  /* 0x0000000407227211 */ /* 0x001fe200018f0eff */
[----:B--2---:R-:W-:-:S04]  /*3a260*/  VIADD R8, R17, 0xffffff80 ;  /* 0xffffff8011087836 */ /* 0x004fc80000000000 */
[----:B------:R-:W-:Y:S01]  /*3a270*/  @!P4 IMAD.MOV.U32 R9, RZ, RZ, R34 ;  /* 0x000000ffff09c224 */ /* 0x000fe200078e0022 */
[----:B------:R-:W-:Y:S01]  /*3a280*/  ISETP.GE.U32.AND P3, PT, R8, 0x7fffff01, PT ;  /* 0x7fffff010800780c */ /* 0x000fe20003f66070 */
[----:B------:R-:W-:-:S05]  /*3a290*/  @!P4 IMAD.MOV.U32 R8, RZ, RZ, R33 ;  /* 0x000000ffff08c224 */ /* 0x000fca00078e0021 */
[----:B------:R-:W2:Y:S01]  /*3a2a0*/  @!P4 LDG.E.U8 R32, desc[UR20][R8.64] ;  /* 0x000000140820c981 */ /* 0x000ea2000c1e1100 */
[----:B------:R-:W-:Y:S01]  /*3a2b0*/  ISETP.GE.U32.AND P6, PT, R10, 0x7fffff7a, PT ;  /* 0x7fffff7a0a00780c */ /* 0x000fe20003fc6070 */
[----:B------:R-:W-:Y:S02]  /*3a2c0*/  IMAD R10, R6, 0x6, RZ ;  /* 0x00000006060a7824 */ /* 0x000fe400078e02ff */
[----:B------:R-:W-:Y:S01]  /*3a2d0*/  @!P5 IMAD.MOV R5, RZ, RZ, -R5 ;  /* 0x000000ffff05d224 */ /* 0x000fe200078e0a05 */
[----:B----4-:R0:W-:Y:S04]  /*3a2e0*/  STL [R1+0x174], R19 ;  /* 0x0001741301007387 */ /* 0x0101e80000100800 */
[----:B------:R-:W-:Y:S04]  /*3a2f0*/  STL [R1+0xe88], R33 ;  /* 0x000e882101007387 */ /* 0x000fe80000100800 */
[----:B------:R-:W-:Y:S01]  /*3a300*/  STL [R1+0xe84], R34 ;  /* 0x000e842201007387 */ /* 0x000fe20000100800 */
[----:B------:R-:W-:Y:S01]  /*3a310*/  SEL R5, R14, R5, !P1 ;  /* 0x000000050e057207 */ /* 0x000fe20004800000 */
[----:B------:R-:W-:Y:S01]  /*3a320*/  IMAD R7, R6, 0xe, RZ ;  /* 0x0000000e06077824 */ /* 0x000fe200078e02ff */
[----:B------:R-:W-:Y:S01]  /*3a330*/  PRMT R27, RZ, 0x7610, R27 ;  /* 0x00007610ff1b7816 */ /* 0x000fe2000000001b */
[----:B0-----:R-:W0:Y:S01]  /*3a340*/  LDC R19, c[0x0][0x3a0] ;  /* 0x0000e800ff137b82 */ /* 0x001e220000000800 */
[----:B---3--:R3:W-:Y:S02]  /*3a350*/  STL [R1+0xf4], R30 ;  /* 0x0000f41e01007387 */ /* 0x0087e40000100800 */
[----:B---3--:R-:W-:-:S05]  /*3a360*/  IADD3 R30, P5, PT, R10, R3, RZ ;  /* 0x000000030a1e7210 */ /* 0x008fca0007fbe0ff */
[----:B------:R-:W-:Y:S04]  /*3a370*/  STL [R1+0xb00], R30 ;  /* 0x000b001e01007387 */ /* 0x000fe80000100800 */
[----:B--2---:R2:W-:Y:S01]  /*3a380*/  STL [R1+0x16c], R32 ;  /* 0x00016c2001007387 */ /* 0x0045e20000100800 */
[----:B------:R-:W-:Y:S01]  /*3a390*/  @!P6 IMAD.MOV.U32 R8, RZ, RZ, R30 ;  /* 0x000000ffff08e224 */ /* 0x000fe200078e001e */
[----:B--2---:R-:W-:-:S05]  /*3a3a0*/  LEA.HI.X.SX32 R32, R10, R4, 0x1, P5 ;  /* 0x000000040a207211 */ /* 0x004fca00028f0eff */
[----:B------:R-:W-:-:S05]  /*3a3b0*/  @!P6 IMAD.MOV.U32 R9, RZ, RZ, R32 ;  /* 0x000000ffff09e224 */ /* 0x000fca00078e0020 */
[----:B------:R1:W2:Y:S01]  /*3a3c0*/  @!P6 LDG.E.U8 R29, desc[UR20][R8.64] ;  /* 0x00000014081de981 */ /* 0x0002a2000c1e1100 */
[----:B------:R-:W-:-:S03]  /*3a3d0*/  IMAD R5, R5, UR6, RZ ;  /* 0x0000000605057c24 */ /* 0x000fc6000f8e02ff */
[----:B------:R-:W-:Y:S02]  /*3a3e0*/  STL [R1+0xafc], R32 ;  /* 0x000afc2001007387 */ /* 0x000fe40000100800 */
[----:B------:R-:W-:-:S04]  /*3a3f0*/  IADD3 R34, P5, PT, R5, R13, RZ ;  /* 0x0000000d05227210 */ /* 0x000fc80007fbe0ff */
[----:B------:R-:W-:Y:S01]  /*3a400*/  LEA.HI.X.SX32 R35, R5, R12, 0x1, P5 ;  /* 0x0000000c05237211 */ /* 0x000fe200028f0eff */
[----:B------:R-:W-:Y:S01]  /*3a410*/  STL [R1+0x900], R34 ;  /* 0x0009002201007387 */ /* 0x000fe20000100800 */
[----:B-1----:R-:W-:-:S03]  /*3a420*/  VIADD R8, R11, 0xffffffe9 ;  /* 0xffffffe90b087836 */ /* 0x002fc60000000000 */
[----:B------:R-:W-:Y:S01]  /*3a430*/  @P0 IMAD.MOV.U32 R9, RZ, RZ, R35 ;  /* 0x000000ffff090224 */ /* 0x000fe200078e0023 */
[----:B--2---:R1:W-:Y:S02]  /*3a440*/  STL [R1+0x114], R29 ;  /* 0x0001141d01007387 */ /* 0x0043e40000100800 */
[----:B-1----:R-:W-:-:S04]  /*3a450*/  IADD3 R29, P5, PT, R7, R3, RZ ;  /* 0x00000003071d7210 */ /* 0x002fc80007fbe0ff */
[----:B------:R-:W-:Y:S02]  /*3a460*/  LEA.HI.X.SX32 R30, R7, R4, 0x1, P5 ;  /* 0x00000004071e7211 */ /* 0x000fe400028f0eff */
[----:B------:R-:W-:Y:S01]  /*3a470*/  ISETP.GE.U32.AND P5, PT, R8, 0x7fffff6a, PT ;  /* 0x7fffff6a0800780c */ /* 0x000fe20003fa6070 */
[----:B------:R-:W-:-:S05]  /*3a480*/  @P0 IMAD.MOV.U32 R8, RZ, RZ, R34 ;  /* 0x000000ffff080224 */ /* 0x000fca00078e0022 */
[----:B------:R1:W2:Y:S01]  /*3a490*/  @P0 LDG.E.U8 R27, desc[UR20][R8.64] ;  /* 0x00000014081b0981 */ /* 0x0002a2000c1e1100 */
[----:B------:R-:W-:Y:S01]  /*3a4a0*/  UIMAD UR5, UR13, 0x7f, URZ ;  /* 0x0000007f0d0578a4 */ /* 0x000fe2000f8e02ff */
[----:B0-----:R-:W-:-:S05]  /*3a4b0*/  VIADD R10, R19, 0xfffffff1 ;  /* 0xfffffff1130a7836 */ /* 0x001fca0000000000 */
[----:B------:R-:W-:Y:S01]  /*3a4c0*/  IMAD.U32 R5, RZ, RZ, UR5 ;  /* 0x00000005ff057e24 */ /* 0x000fe2000f8e00ff */
[----:B------:R-:W-:Y:S02]  /*3a4d0*/  IADD3 R32, P6, PT, R3, UR5, RZ ;  /* 0x0000000503207c10 */ /* 0x000fe4000ffde0ff */
[----:B------:R-:W-:Y:S01]  /*3a4e0*/  ISETP.GE.U32.AND P4, PT, R10, 0x7fffff72, PT ;  /* 0x7fffff720a00780c */ /* 0x000fe20003f86070 */
[----:B------:R-:W-:Y:S01]  /*3a4f0*/  STL [R1+0x8fc], R35 ;  /* 0x0008fc2301007387 */ /* 0x000fe20000100800 */
[----:B------:R-:W-:-:S03]  /*3a500*/  LEA.HI.X.SX32 R33, R5, R4, 0x1, P6 ;  /* 0x0000000405217211 */ /* 0x000fc600030f0eff */
[----:B------:R-:W-:Y:S01]  /*3a510*/  STL [R1+0xb40], R29 ;  /* 0x000b401d01007387 */ /* 0x000fe20000100800 */
[----:B------:R-:W-:-:S03]  /*3a520*/  IMAD R7, R6, 0x16, RZ ;  /* 0x0000001606077824 */ /* 0x000fc600078e02ff */
[----:B------:R-:W-:Y:S01]  /*3a530*/  STL [R1+0xb3c], R30 ;  /* 0x000b3c1e01007387 */ /* 0x000fe20000100800 */
[----:B------:R-:W-:-:S03]  /*3a540*/  PRMT R31, RZ, 0x7610, R31 ;  /* 0x00007610ff1f7816 */ /* 0x000fc6000000001f */
[----:B------:R-:W-:Y:S01]  /*3a550*/  STL [R1+0xec8], R32 ;  /* 0x000ec82001007387 */ /* 0x000fe20000100800 */
[----:B-1----:R-:W-:Y:S02]  /*3a560*/  @!P3 IMAD.MOV.U32 R8, RZ, RZ, R32 ;  /* 0x000000ffff08b224 */ /* 0x002fe400078e0020 */
[----:B------:R-:W-:Y:S01]  /*3a570*/  @!P3 IMAD.MOV.U32 R9, RZ, RZ, R33 ;  /* 0x000000ffff09b224 */ /* 0x000fe200078e0021 */
[----:B------:R-:W-:Y:S01]  /*3a580*/  STL [R1+0xec4], R33 ;  /* 0x000ec42101007387 */ /* 0x000fe20000100800 */
[----:B------:R-:W-:Y:S01]  /*3a590*/  PRMT R28, RZ, 0x7610, R28 ;  /* 0x00007610ff1c7816 */ /* 0x000fe2000000001c */
[----:B------:R-:W0:Y:S02]  /*3a5a0*/  LDC R10, c[0x0][0x3a0] ;  /* 0x0000e800ff0a7b82 */ /* 0x000e240000000800 */
[----:B------:R1:W3:Y:S01]  /*3a5b0*/  @!P3 LDG.E.U8 R31, desc[UR20][R8.64] ;  /* 0x00000014081fb981 */ /* 0x0002e2000c1e1100 */
[----:B------:R-:W-:Y:S01]  /*3a5c0*/  PRMT R5, RZ, 0x7610, R5 ;  /* 0x00007610ff057816 */ /* 0x000fe20000000005 */
[----:B-1----:R-:W-:-:S02]  /*3a5d0*/  @!P4 IMAD.MOV.U32 R8, RZ, RZ, R29 ;  /* 0x000000ffff08c224 */ /* 0x002fc400078e001d */
[----:B------:R-:W-:-:S05]  /*3a5e0*/  @!P4 IMAD.MOV.U32 R9, RZ, RZ, R30 ;  /* 0x000000ffff09c224 */ /* 0x000fca00078e001e */
[----:B------:R1:W4:Y:S04]  /*3a5f0*/  @!P4 LDG.E.U8 R28, desc[UR20][R8.64] ;  /* 0x00000014081cc981 */ /* 0x000328000c1e1100 */
[----:B--2---:R2:W-:Y:S02]  /*3a600*/  STL [R1+0x1b0], R27 ;  /* 0x0001b01b01007387 */ /* 0x0045e40000100800 */
[----:B--2---:R-:W-:-:S04]  /*3a610*/  IADD3 R27, P6, PT, R7, R3, RZ ;  /* 0x00000003071b7210 */ /* 0x004fc80007fde0ff */
[----:B------:R-:W-:Y:S01]  /*3a620*/  LEA.HI.X.SX32 R7, R7, R4, 0x1, P6 ;  /* 0x0000000407077211 */ /* 0x000fe200030f0eff */
[----:B-1----:R-:W-:-:S04]  /*3a630*/  @!P5 IMAD.MOV.U32 R8, RZ, RZ, R27 ;  /* 0x000000ffff08d224 */ /* 0x002fc800078e001b */
[----:B------:R-:W-:-:S05]  /*3a640*/  @!P5 IMAD.MOV.U32 R9, RZ, RZ, R7 ;  /* 0x000000ffff09d224 */ /* 0x000fca00078e0007 */
[----:B------:R-:W2:Y:S04]  /*3a650*/  @!P5 LDG.E.U8 R5, desc[UR20][R8.64] ;  /* 0x000000140805d981 */ /* 0x000ea8000c1e1100 */
[----:B------:R-:W-:Y:S04]  /*3a660*/  STL [R1+0xb80], R27 ;  /* 0x000b801b01007387 */ /* 0x000fe80000100800 */
[----:B------:R1:W-:Y:S01]  /*3a670*/  STL [R1+0xb7c], R7 ;  /* 0x000b7c0701007387 */ /* 0x0003e20000100800 */
[----:B------:R-:W-:Y:S01]  /*3a680*/  PRMT R26, RZ, 0x7610, R26 ;  /* 0x00007610ff1a7816 */ /* 0x000fe2000000001a */
[----:B-1----:R-:W1:Y:S02]  /*3a690*/  LDC R7, c[0x0][0x3a0] ;  /* 0x0000e800ff077b82 */ /* 0x002e640000000800 */
[----:B--2---:R0:W-:Y:S02]  /*3a6a0*/  STL [R1+0x128], R5 ;  /* 0x0001280501007387 */ /* 0x0041e40000100800 */
[----:B0-----:R-:W-:-:S05]  /*3a6b0*/  VIADD R5, R10, 0xffffffe1 ;  /* 0xffffffe10a057836 */ /* 0x001fca0000000000 */
[----:B------:R-:W-:Y:S01]  /*3a6c0*/  ISETP.GE.U32.AND P3, PT, R5, 0x7fffff62, PT ;  /* 0x7fffff620500780c */ /* 0x000fe20003f66070 */
[----:B------:R-:W-:Y:S01]  /*3a6d0*/  IMAD R5, R6, 0x1e, RZ ;  /* 0x0000001e06057824 */ /* 0x000fe200078e02ff */
[----:B----4-:R0:W-:Y:S04]  /*3a6e0*/  STL [R1+0x110], R28 ;  /* 0x0001101c01007387 */ /* 0x0101e80000100800 */
[----:B------:R-:W-:-:S04]  /*3a6f0*/  IADD3 R27, P4, PT, R5, R3, RZ ;  /* 0x00000003051b7210 */ /* 0x000fc80007f9e0ff */
[----:B0-----:R-:W-:-:S03]  /*3a700*/  LEA.HI.X.SX32 R28, R5, R4, 0x1, P4 ;  /* 0x00000004051c7211 */ /* 0x001fc600020f0eff */
[----:B------:R-:W-:Y:S02]  /*3a710*/  @!P3 IMAD.MOV.U32 R8, RZ, RZ, R27 ;  /* 0x000000ffff08b224 */ /* 0x000fe400078e001b */
[----:B------:R-:W-:-:S05]  /*3a720*/  @!P3 IMAD.MOV.U32 R9, RZ, RZ, R28 ;  /* 0x000000ffff09b224 */ /* 0x000fca00078e001c */
[----:B------:R-:W2:Y:S01]  /*3a730*/  @!P3 LDG.E.U8 R26, desc[UR20][R8.64] ;  /* 0x00000014081ab981 */ /* 0x000ea2000c1e1100 */
[----:B-1----:R-:W-:-:S03]  /*3a740*/  VIADD R5, R7, 0xffffffd9 ;  /* 0xffffffd907057836 */ /* 0x002fc60000000000 */
[----:B------:R-:W-:Y:S01]  /*3a750*/  STL [R1+0xbc0], R27 ;  /* 0x000bc01b01007387 */ /* 0x000fe20000100800 */
[----:B------:R-:W0:Y:S01]  /*3a760*/  LDC R7, c[0x0][0x3a0] ;  /* 0x0000e800ff077b82 */ /* 0x000e220000000800 */
[----:B------:R-:W-:Y:S01]  /*3a770*/  ISETP.GE.U32.AND P3, PT, R5, 0x7fffff5a, PT ;  /* 0x7fffff5a0500780c */ /* 0x000fe20003f66070 */
[----:B------:R-:W-:Y:S01]  /*3a780*/  IMAD R5, R6, 0x26, RZ ;  /* 0x0000002606057824 */ /* 0x000fe200078e02ff */
[----:B------:R-:W-:Y:S01]  /*3a790*/  STL [R1+0xbbc], R28 ;  /* 0x000bbc1c01007387 */ /* 0x000fe20000100800 */
[----:B------:R-:W-:Y:S02]  /*3a7a0*/  PRMT R10, RZ, 0x7610, R10 ;  /* 0x00007610ff0a7816 */ /* 0x000fe4000000000a */
[----:B------:R-:W-:Y:S01]  /*3a7b0*/  PRMT R25, RZ, 0x7610, R25 ;  /* 0x00007610ff197816 */ /* 0x000fe20000000019 */
[----:B--2---:R1:W-:Y:S02]  /*3a7c0*/  STL [R1+0x124], R26 ;  /* 0x0001241a01007387 */ /* 0x0043e40000100800 */
[----:B-1----:R-:W-:-:S04]  /*3a7d0*/  IADD3 R26, P4, PT, R5, R3, RZ ;  /* 0x00000003051a7210 */ /* 0x002fc80007f9e0ff */
[----:B------:R-:W-:Y:S01]  /*3a7e0*/  LEA.HI.X.SX32 R27, R5, R4, 0x1, P4 ;  /* 0x00000004051b7211 */ /* 0x000fe200020f0eff */
[----:B------:R-:W-:-:S04]  /*3a7f0*/  @!P3 IMAD.MOV.U32 R8, RZ, RZ, R26 ;  /* 0x000000ffff08b224 */ /* 0x000fc800078e001a */
[----:B------:R-:W-:-:S05]  /*3a800*/  @!P3 IMAD.MOV.U32 R9, RZ, RZ, R27 ;  /* 0x000000ffff09b224 */ /* 0x000fca00078e001b */
[----:B------:R1:W2:Y:S01]  /*3a810*/  @!P3 LDG.E.U8 R10, desc[UR20][R8.64] ;  /* 0x00000014080ab981 */ /* 0x0002a2000c1e1100 */
[----:B0-----:R-:W-:-:S03]  /*3a820*/  VIADD R5, R7, 0xffffffd1 ;  /* 0xffffffd107057836 */ /* 0x001fc60000000000 */
[----:B------:R0:W-:Y:S01]  /*3a830*/  STL [R1+0xc00], R26 ;  /* 0x000c001a01007387 */ /* 0x0001e20000100800 */
[----:B------:R-:W-:Y:S01]  /*3a840*/  PRMT R24, RZ, 0x7610, R24 ;  /* 0x00007610ff187816 */ /* 0x000fe20000000018 */
[----:B------:R-:W4:Y:S01]  /*3a850*/  LDC R7, c[0x0][0x3a0] ;  /* 0x0000e800ff077b82 */ /* 0x000f220000000800 */
[----:B------:R-:W-:Y:S01]  /*3a860*/  ISETP.GE.U32.AND P3, PT, R5, 0x7fffff52, PT ;  /* 0x7fffff520500780c */ /* 0x000fe20003f66070 */
[----:B------:R-:W-:Y:S01]  /*3a870*/  IMAD R5, R6, 0x2e, RZ ;  /* 0x0000002e06057824 */ /* 0x000fe200078e02ff */
[----:B---3--:R-:W-:Y:S04]  /*3a880*/  STL [R1+0x14c], R31 ;  /* 0x00014c1f01007387 */ /* 0x008fe80000100800 */
[----:B------:R3:W-:Y:S01]  /*3a890*/  STL [R1+0xbfc], R27 ;  /* 0x000bfc1b01007387 */ /* 0x0007e20000100800 */
[----:B0-----:R-:W-:-:S04]  /*3a8a0*/  IADD3 R26, P4, PT, R5, R3, RZ ;  /* 0x00000003051a7210 */ /* 0x001fc80007f9e0ff */
[----:B---3--:R-:W-:Y:S02]  /*3a8b0*/  LEA.HI.X.SX32 R27, R5, R4, 0x1, P4 ;  /* 0x00000004051b7211 */ /* 0x008fe400020f0eff */
[----:B-1----:R-:W-:-:S03]  /*3a8c0*/  @!P3 IMAD.MOV.U32 R8, RZ, RZ, R26 ;  /* 0x000000ffff08b224 */ /* 0x002fc600078e001a */
[----:B------:R-:W-:-:S05]  /*3a8d0*/  @!P3 IMAD.MOV.U32 R9, RZ, RZ, R27 ;  /* 0x000000ffff09b224 */ /* 0x000fca00078e001b */
[----:B------:R-:W3:Y:S04]  /*3a8e0*/  @!P3 LDG.E.U8 R25, desc[UR20][R8.64] ;  /* 0x000000140819b981 */ /* 0x000ee8000c1e1100 */
[----:B--2---:R0:W-:Y:S02]  /*3a8f0*/  STL [R1+0x13c], R10 ;  /* 0x00013c0a01007387 */ /* 0x0041e40000100800 */
[----:B0-----:R-:W0:Y:S02]  /*3a900*/  LDC R10, c[0x0][0x3a0] ;  /* 0x0000e800ff0a7b82 */ /* 0x001e240000000800 */
[----:B------:R-:W-:Y:S04]  /*3a910*/  STL [R1+0xc40], R26 ;  /* 0x000c401a01007387 */ /* 0x000fe80000100800 */
[----:B------:R-:W-:Y:S01]  /*3a920*/  STL [R1+0xc3c], R27 ;  /* 0x000c3c1b01007387 */ /* 0x000fe20000100800 */
[----:B0-----:R-:W-:-:S03]  /*3a930*/  VIADD R5, R10, 0xffffffc9 ;  /* 0xffffffc90a057836 */ /* 0x001fc60000000000 */
[----:B---3--:R0:W-:Y:S01]  /*3a940*/  STL [R1+0x138], R25 ;  /* 0x0001381901007387 */ /* 0x0081e20000100800 */
[----:B------:R-:W-:Y:S01]  /*3a950*/  PRMT R23, RZ, 0x7610, R23 ;  /* 0x00007610ff177816 */ /* 0x000fe20000000017 */
[----:B------:R-:W1:Y:S01]  /*3a960*/  LDC R10, c[0x0][0x3a0] ;  /* 0x0000e800ff0a7b82 */ /* 0x000e620000000800 */
[----:B------:R-:W-:Y:S01]  /*3a970*/  ISETP.GE.U32.AND P3, PT, R5, 0x7fffff4a, PT ;  /* 0x7fffff4a0500780c */ /* 0x000fe20003f66070 */
[----:B------:R-:W-:-:S05]  /*3a980*/  IMAD R5, R6, 0x36, RZ ;  /* 0x0000003606057824 */ /* 0x000fca00078e02ff */
[----:B0-----:R-:W-:-:S04]  /*3a990*/  IADD3 R25, P4, PT, R5, R3, RZ ;  /* 0x0000000305197210 */ /* 0x001fc80007f9e0ff */
[----:B------:R-:W-:-:S03]  /*3a9a0*/  LEA.HI.X.SX32 R26, R5, R4, 0x1, P4 ;  /* 0x00000004051a7211 */ /* 0x000fc600020f0eff */
[----:B------:R-:W-:Y:S02]  /*3a9b0*/  @!P3 IMAD.MOV.U32 R8, RZ, RZ, R25 ;  /* 0x000000ffff08b224 */ /* 0x000fe400078e0019 */
[----:B------:R-:W-:-:S05]  /*3a9c0*/  @!P3 IMAD.MOV.U32 R9, RZ, RZ, R26 ;  /* 0x000000ffff09b224 */ /* 0x000fca00078e001a */
[----:B------:R-:W2:Y:S01]  /*3a9d0*/  @!P3 LDG.E.U8 R24, desc[UR20][R8.64] ;  /* 0x000000140818b981 */ /* 0x000ea2000c1e1100 */
[----:B----4-:R-:W-:-:S03]  /*3a9e0*/  VIADD R5, R7, 0xffffffc8 ;  /* 0xffffffc807057836 */ /* 0x010fc60000000000 */
[----:B------:R-:W-:Y:S01]  /*3a9f0*/  STL [R1+0xc80], R25 ;  /* 0x000c801901007387 */ /* 0x000fe20000100800 */
[----:B------:R-:W-:Y:S01]  /*3aa00*/  PRMT R22, RZ, 0x7610, R22 ;  /* 0x00007610ff167816 */ /* 0x000fe20000000016 */
[----:B------:R-:W0:Y:S01]  /*3aa10*/  LDC R7, c[0x0][0x3a0] ;  /* 0x0000e800ff077b82 */ /* 0x000e220000000800 */
[----:B------:R-:W-:Y:S01]  /*3aa20*/  ISETP.GE.U32.AND P3, PT, R5, 0x7fffff49, PT ;  /* 0x7fffff490500780c */ /* 0x000fe20003f66070 */
[----:B------:R-:W-:Y:S01]  /*3aa30*/  IMAD R5, R6, 0x37, RZ ;  /* 0x0000003706057824 */ /* 0x000fe200078e02ff */
[----:B------:R-:W-:Y:S04]  /*3aa40*/  STL [R1+0xc7c], R26 ;  /* 0x000c7c1a01007387 */ /* 0x000fe80000100800 */
[----:B--2---:R2:W-:Y:S02]  /*3aa50*/  STL [R1+0x144], R24 ;  /* 0x0001441801007387 */ /* 0x0045e40000100800 */
[----:B--2---:R-:W-:-:S04]  /*3aa60*/  IADD3 R24, P4, PT, R5, R3, RZ ;  /* 0x0000000305187210 */ /* 0x004fc80007f9e0ff */
[----:B------:R-:W-:Y:S01]  /*3aa70*/  LEA.HI.X.SX32 R25, R5, R4, 0x1, P4 ;  /* 0x0000000405197211 */ /* 0x000fe200020f0eff */
[----:B------:R-:W-:-:S04]  /*3aa80*/  @!P3 IMAD.MOV.U32 R8, RZ, RZ, R24 ;  /* 0x000000ffff08b224 */ /* 0x000fc800078e0018 */
[----:B------:R-:W-:-:S05]  /*3aa90*/  @!P3 IMAD.MOV.U32 R9, RZ, RZ, R25 ;  /* 0x000000ffff09b224 */ /* 0x000fca00078e0019 */
[----:B------:R-:W2:Y:S01]  /*3aaa0*/  @!P3 LDG.E.U8 R23, desc[UR20][R8.64] ;  /* 0x000000140817b981 */ /* 0x000ea2000c1e1100 */
[----:B-1----:R-:W-:-:S03]  /*3aab0*/  VIADD R5, R10, 0xffffffd0 ;  /* 0xffffffd00a057836 */ /* 0x002fc60000000000 */
[----:B------:R-:W-:Y:S01]  /*3aac0*/  STL [R1+0xc88], R24 ;  /* 0x000c881801007387 */ /* 0x000fe20000100800 */
[----:B------:R-:W-:Y:S01]  /*3aad0*/  PRMT R21, RZ, 0x7610, R21 ;  /* 0x00007610ff157816 */ /* 0x000fe20000000015 */
[----:B------:R-:W1:Y:S01]  /*3aae0*/  LDC R10, c[0x0][0x3a0] ;  /* 0x0000e800ff0a7b82 */ /* 0x000e620000000800 */
        /* <DEDUP_REMOVED lines=9> */
[----:B0-----:R-:W-:-:S03]  /*3ab80*/  VIADD R5, R7, 0xffffffd8 ;  /* 0xffffffd807057836 */ /* 0x001fc60000000000 */
        /* <DEDUP_REMOVED lines=52> */
[----:B------:R-:W-:Y:S02]  /*3aed0*/  STL [R1+0xb48], R19 ;  /* 0x000b481301007387 */ /* 0x000fe40000100800 */
[----:B------:R-:W-:Y:S01]  /*3aee0*/  ISETP.GE.U32.AND P3, PT, R5, 0x7fffff79, PT ;  /* 0x7fffff790500780c */ /* 0x000fe20003f66070 */
[----:B------:R-:W-:Y:S01]  /*3aef0*/  IMAD R5, R6, 0x7, RZ ;  /* 0x0000000706057824 */ /* 0x000fe200078e02ff */
[----:B------:R-:W-:Y:S04]  /*3af00*/  STL [R1+0xb44], R20 ;  /* 0x000b441401007387 */ /* 0x000fe80000100800 */
[----:B--2---:R0:W-:Y:S02]  /*3af10*/  STL [R1+0x164], R18 ;  /* 0x0001641201007387 */ /* 0x0041e40000100800 */
[----:B0-----:R-:W-:-:S04]  /*3af20*/  IADD3 R18, P4, PT, R5, R3, RZ ;  /* 0x0000000305127210 */ /* 0x001fc80007f9e0ff */
[----:B------:R-:W-:Y:S01]  /*3af30*/  LEA.HI.X.SX32 R19, R5, R4, 0x1, P4 ;  /* 0x0000000405137211 */ /* 0x000fe200020f0eff */
[----:B------:R-:W-:-:S04]  /*3af40*/  @!P3 IMAD.MOV.U32 R8, RZ, RZ, R18 ;  /* 0x000000ffff08b224 */ /* 0x000fc800078e0012 */
[----:B------:R-:W-:-:S05]  /*3af50*/  @!P3 IMAD.MOV.U32 R9, RZ, RZ, R19 ;  /* 0x000000ffff09b224 */ /* 0x000fca00078e0013 */
[----:B------:R0:W2:Y:S01]  /*3af60*/  @!P3 LDG.E.U8 R17, desc[UR20][R8.64] ;  /* 0x000000140811b981 */ /* 0x0000a2000c1e1100 */
[----:B-1----:R-:W-:Y:S02]  /*3af70*/  VIADD R5, R10, 0xffffffc1 ;  /* 0xffffffc10a057836 */ /* 0x002fe40000000000 */
[----:B------:R-:W-:Y:S02]  /*3af80*/  VIADD R66, R0, 0x1c5 ;  /* 0x000001c500427836 */ /* 0x000fe40000000000 */
[----:B------:R-:W-:Y:S01]  /*3af90*/  IMAD R7, R6, 0x3e, RZ ;  /* 0x0000003e06077824 */ /* 0x000fe200078e02ff */
[----:B------:R-:W-:Y:S04]  /*3afa0*/  STL [R1+0xb08], R18 ;  /* 0x000b081201007387 */ /* 0x000fe80000100800 */
[----:B------:R-:W-:Y:S01]  /*3afb0*/  STL [R1+0xb04], R19 ;  /* 0x000b041301007387 */ /* 0x000fe20000100800 */
[----:B------:R-:W-:-:S03]  /*3afc0*/  ISETP.GE.U32.AND P3, PT, R5, 0x7fffff42, PT ;  /* 0x7fffff420500780c */ /* 0x000fc60003f66070 */
[----:B------:R-:W-:Y:S01]  /*3afd0*/  STL [R1+0x1ec8], R66 ;  /* 0x001ec84201007387 */ /* 0x000fe20000100800 */
[----:B------:R-:W-:Y:S02]  /*3afe0*/  IABS R5, R66 ;  /* 0x0000004200057213 */ /* 0x000fe40000000000 */
[----:B------:R-:W-:-:S03]  /*3aff0*/  PRMT R11, RZ, 0x7610, R11 ;  /* 0x00007610ff0b7816 */ /* 0x000fc6000000000b */
[----:B------:R-:W-:-:S04]  /*3b000*/  IMAD.HI.U32 R6, R16, R5, RZ ;  /* 0x0000000510067227 */ /* 0x000fc800078e00ff */
[----:B0-----:R-:W-:Y:S01]  /*3b010*/  IMAD.MOV R8, RZ, RZ, -R6 ;  /* 0x000000ffff087224 */ /* 0x001fe200078e0a06 */
[----:B--2---:R0:W-:Y:S02]  /*3b020*/  STL [R1+0x168], R17 ;  /* 0x0001681101007387 */ /* 0x0041e40000100800 */
[----:B0-----:R-:W-:-:S04]  /*3b030*/  IADD3 R17, P4, PT, R7, R3, RZ ;  /* 0x0000000307117210 */ /* 0x001fc80007f9e0ff */
[----:B------:R-:W-:Y:S01]  /*3b040*/  LEA.HI.X.SX32 R18, R7, R4, 0x1, P4 ;  /* 0x0000000407127211 */ /* 0x000fe200020f0eff */
[----:B------:R-:W-:-:S04]  /*3b050*/  @!P3 IMAD.MOV.U32 R6, RZ, RZ, R17 ;  /* 0x000000ffff06b224 */ /* 0x000fc800078e0011 */
[----:B------:R-:W-:-:S05]  /*3b060*/  @!P3 IMAD.MOV.U32 R7, RZ, RZ, R18 ;  /* 0x000000ffff07b224 */ /* 0x000fca00078e0012 */
[----:B------:R0:W2:Y:S01]  /*3b070*/  @!P3 LDG.E.U8 R11, desc[UR20][R6.64] ;  /* 0x00000014060bb981 */ /* 0x0000a2000c1e1100 */
[C---:B------:R-:W-:Y:S02]  /*3b080*/  VIADD R65, R0.reuse, 0x1c7 ;  /* 0x000001c700417836 */ /* 0x040fe40000000000 */
[C---:B------:R-:W-:Y:S01]  /*3b090*/  VIADD R64, R0.reuse, 0x1c6 ;  /* 0x000001c600407836 */ /* 0x040fe20000000000 */
[----:B------:R-:W-:Y:S04]  /*3b0a0*/  STL [R1+0x25f4], R3 ;  /* 0x0025f40301007387 */ /* 0x000fe80000100800 */
[----:B------:R-:W-:Y:S01]  /*3b0b0*/  STL [R1+0xcc0], R17 ;  /* 0x000cc01101007387 */ /* 0x000fe20000100800 */
[----:B------:R-:W-:-:S03]  /*3b0c0*/  VIADD R9, R0, 0x1c8 ;  /* 0x000001c800097836 */ /* 0x000fc60000000000 */
[----:B------:R-:W-:Y:S01]  /*3b0d0*/  STL [R1+0x25f8], R4 ;  /* 0x0025f80401007387 */ /* 0x000fe20000100800 */
[----:B0-----:R-:W-:Y:S02]  /*3b0e0*/  IABS R7, R65 ;  /* 0x0000004100077213 */ /* 0x001fe40000000000 */
[----:B------:R-:W-:Y:S01]  /*3b0f0*/  IABS R6, R64 ;  /* 0x0000004000067213 */ /* 0x000fe20000000000 */
[----:B------:R-:W-:Y:S04]  /*3b100*/  STL [R1+0xcbc], R18 ;  /* 0x000cbc1201007387 */ /* 0x000fe80000100800 */
[----:B------:R-:W-:Y:S01]  /*3b110*/  STL [R1+0x1eb8], R64 ;  /* 0x001eb84001007387 */ /* 0x000fe20000100800 */
[----:B------:R-:W-:-:S04]  /*3b120*/  IMAD.HI.U32 R10, R16, R7, RZ ;  /* 0x00000007100a7227 */ /* 0x000fc800078e00ff */
[----:B------:R-:W-:Y:S01]  /*3b130*/  IMAD R5, R15, R8, R5 ;  /* 0x000000080f057224 */ /* 0x000fe200078e0205 */
[----:B------:R-:W-:Y:S04]  /*3b140*/  STL [R1+0x1ec0], R65 ;  /* 0x001ec04101007387 */ /* 0x000fe80000100800 */
[----:B------:R0:W-:Y:S01]  /*3b150*/  STL [R1+0x1ec4], R9 ;  /* 0x001ec40901007387 */ /* 0x0001e20000100800 */
[----:B------:R-:W-:Y:S01]  /*3b160*/  IABS R8, R9 ;  /* 0x0000000900087213 */ /* 0x000fe20000000000 */
[----:B------:R-:W-:Y:S02]  /*3b170*/  IMAD.MOV R10, RZ, RZ, -R10 ;  /* 0x000000ffff0a7224 */ /* 0x000fe400078e0a0a */
[C---:B------:R-:W-:Y:S02]  /*3b180*/  VIADD R73, R0.reuse, 0x1ca ;  /* 0x000001ca00497836 */ /* 0x040fe40000000000 */
[----:B------:R-:W-:-:S02]  /*3b190*/  VIADD R72, R0, 0x1c9 ;  /* 0x000001c900487836 */ /* 0x000fc40000000000 */
[----:B0-----:R-:W-:-:S04]  /*3b1a0*/  IMAD.HI.U32 R9, R16, R6, RZ ;  /* 0x0000000610097227 */ /* 0x001fc800078e00ff */
[C---:B------:R-:W-:Y:S01]  /*3b1b0*/  IMAD R7, R15.reuse, R10, R7 ;  /* 0x0000000a0f077224 */ /* 0x040fe200078e0207 */
[----:B------:R-:W-:Y:S01]  /*3b1c0*/  IABS R10, R73 ;  /* 0x00000049000a7213 */ /* 0x000fe20000000000 */
[----:B------:R-:W-:Y:S02]  /*3b1d0*/  IMAD.MOV R9, RZ, RZ, -R9 ;  /* 0x000000ffff097224 */ /* 0x000fe400078e0a09 */
[----:B------:R-:W-:Y:S02]  /*3b1e0*/  VIADD R74, R0, 0x1cb ;  /* 0x000001cb004a7836 */ /* 0x000fe40000000000 */
[----:B------:R-:W-:Y:S01]  /*3b1f0*/  IMAD R6, R15, R9, R6 ;  /* 0x000000090f067224 */ /* 0x000fe200078e0206 */
[----:B------:R-:W-:Y:S01]  /*3b200*/  IABS R9, R72 ;  /* 0x0000004800097213 */ /* 0x000fe20000000000 */
[----:B------:R-:W-:-:S04]  /*3b210*/  IMAD.HI.U32 R18, R16, R10, RZ ;  /* 0x0000000a10127227 */ /* 0x000fc800078e00ff */
[----:B------:R-:W-:Y:S02]  /*3b220*/  VIADD R77, R0, 0x1cd ;  /* 0x000001cd004d7836 */ /* 0x000fe40000000000 */
[----:B------:R-:W-:-:S04]  /*3b230*/  IMAD.HI.U32 R17, R16, R9, RZ ;  /* 0x0000000910117227 */ /* 0x000fc800078e00ff */
[----:B------:R-:W-:Y:S02]  /*3b240*/  IMAD.MOV R18, RZ, RZ, -R18 ;  /* 0x000000ffff127224 */ /* 0x000fe400078e0a12 */
[C---:B------:R-:W-:Y:S02]  /*3b250*/  VIADD R76, R0.reuse, 0x1cc ;  /* 0x000001cc004c7836 */ /* 0x040fe40000000000 */
[----:B------:R-:W-:Y:S02]  /*3b260*/  IMAD.MOV R17, RZ, RZ, -R17 ;  /* 0x000000ffff117224 */ /* 0x000fe400078e0a11 */
[C---:B------:R-:W-:Y:S01]  /*3b270*/  IMAD R10, R15.reuse, R18, R10 ;  /* 0x000000120f0a7224 */ /* 0x040fe200078e020a */
[----:B------:R-:W-:Y:S01]  /*3b280*/  IABS R18, R77 ;  /* 0x0000004d00127213 */ /* 0x000fe20000000000 */
[----:B------:R-:W-:Y:S02]  /*3b290*/  VIADD R81, R0, 0x1ce ;  /* 0x000001ce00517836 */ /* 0x000fe40000000000 */
[----:B------:R-:W-:Y:S01]  /*3b2a0*/  IMAD R9, R15, R17, R9 ;  /* 0x000000110f097224 */ /* 0x000fe200078e0209 */
[----:B------:R-:W-:Y:S01]  /*3b2b0*/  IABS R17, R76 ;  /* 0x0000004c00117213 */ /* 0x000fe20000000000 */
[----:B------:R-:W-:-:S04]  /*3b2c0*/  IMAD.HI.U32 R21, R16, R18, RZ ;  /* 0x0000001210157227 */ /* 0x000fc800078e00ff */
[----:B------:R-:W-:-:S04]  /*3b2d0*/  IMAD.HI.U32 R20, R16, R17, RZ ;  /* 0x0000001110147227 */ /* 0x000fc800078e00ff */
[----:B------:R-:W-:Y:S02]  /*3b2e0*/  IMAD.MOV R21, RZ, RZ, -R21 ;  /* 0x000000ffff157224 */ /* 0x000fe400078e0a15 */
[C---:B------:R-:W-:Y:S02]  /*3b2f0*/  VIADD R88, R0.reuse, 0x1d0 ;  /* 0x000001d000587836 */ /* 0x040fe40000000000 */
[----:B------:R-:W-:Y:S02]  /*3b300*/  VIADD R83, R0, 0x1cf ;  /* 0x000001cf00537836 */ /* 0x000fe40000000000 */
[----:B------:R-:W-:Y:S02]  /*3b310*/  IMAD.MOV R20, RZ, RZ, -R20 ;  /* 0x000000ffff147224 */ /* 0x000fe400078e0a14 */
[C---:B------:R-:W-:Y:S01]  /*3b320*/  IMAD R18, R15.reuse, R21, R18 ;  /* 0x000000150f127224 */ /* 0x040fe200078e0212 */
[----:B------:R-:W-:Y:S01]  /*3b330*/  IABS R21, R88 ;  /* 0x0000005800157213 */ /* 0x000fe20000000000 */
[----:B------:R-:W-:-:S02]  /*3b340*/  IMAD R17, R15, R20, R17 ;  /* 0x000000140f117224 */ /* 0x000fc400078e0211 */
[----:B------:R-:W-:Y:S01]  /*3b350*/  VIADD R87, R0, 0x1d1 ;  /* 0x000001d100577836 */ /* 0x000fe20000000000 */
        /* <DEDUP_REMOVED lines=21> */
[C---:B------:R-:W-:Y:S01]  /*3b4b0*/  VIADD R29, R0.reuse, 0x1d7 ;  /* 0x000001d7001d7836 */ /* 0x040fe20000000000 */
[----:B------:R-:W-:Y:S01]  /*3b4c0*/  IABS R26, R31 ;  /* 0x0000001f001a7213 */ /* 0x000fe20000000000 */
[C---:B------:R-:W-:Y:S02]  /*3b4d0*/  VIADD R33, R0.reuse, 0x1d9 ;  /* 0x000001d900217836 */ /* 0x040fe40000000000 */
[C---:B------:R-:W-:Y:S02]  /*3b4e0*/  VIADD R34, R0.reuse, 0x1d8 ;  /* 0x000001d800227836 */ /* 0x040fe40000000000 */
[C---:B------:R-:W-:Y:S02]  /*3b4f0*/  VIADD R32, R0.reuse, 0x1da ;  /* 0x000001da00207836 */ /* 0x040fe40000000000 */
[C---:B------:R-:W-:Y:S02]  /*3b500*/  VIADD R36, R0.reuse, 0x1dc ;  /* 0x000001dc00247836 */ /* 0x040fe40000000000 */
[----:B------:R-:W-:-:S02]  /*3b510*/  VIADD R37, R0, 0x1db ;  /* 0x000001db00257836 */ /* 0x000fc40000000000 */
[C---:B------:R-:W-:Y:S02]  /*3b520*/  VIADD R35, R0.reuse, 0x1dd ;  /* 0x000001dd00237836 */ /* 0x040fe40000000000 */
        /* <DEDUP_REMOVED lines=19> */
[----:B------:R-:W-:Y:S01]  /*3b660*/  VIADD R58, R0, 0x1f0 ;  /* 0x000001f0003a7836 */ /* 0x000fe20000000000 */
[----:B--2---:R0:W-:Y:S02]  /*3b670*/  STL [R1+0x148], R11 ;  /* 0x0001480b01007387 */ /* 0x0041e40000100800 */
[----:B0-----:R-:W-:-:S04]  /*3b680*/  IMAD.HI.U32 R11, R16, R8, RZ ;  /* 0x00000008100b7227 */ /* 0x001fc800078e00ff */
[----:B------:R-:W-:-:S04]  /*3b690*/  IMAD.MOV R11, RZ, RZ, -R11 ;  /* 0x000000ffff0b7224 */ /* 0x000fc800078e0a0b */
[----:B------:R-:W-:Y:S01]  /*3b6a0*/  IMAD R8, R15, R11, R8 ;  /* 0x0000000b0f087224 */ /* 0x000fe200078e0208 */
[----:B------:R-:W-:-:S05]  /*3b6b0*/  IABS R11, R74 ;  /* 0x0000004a000b7213 */ /* 0x000fca0000000000 */
[----:B------:R-:W-:-:S04]  /*3b6c0*/  IMAD.HI.U32 R19, R16, R11, RZ ;  /* 0x0000000b10137227 */ /* 0x000fc800078e00ff */
[----:B------:R-:W-:-:S04]  /*3b6d0*/  IMAD.MOV R19, RZ, RZ, -R19 ;  /* 0x000000ffff137224 */ /* 0x000fc800078e0a13 */
[----:B------:R-:W-:Y:S01]  /*3b6e0*/  IMAD R11, R15, R19, R11 ;  /* 0x000000130f0b7224 */ /* 0x000fe200078e020b */
[----:B------:R-:W-:-:S05]  /*3b6f0*/  IABS R19, R81 ;  /* 0x0000005100137213 */ /* 0x000fca0000000000 */
[----:B------:R-:W-:-:S04]  /*3b700*/  IMAD.HI.U32 R22, R16, R19, RZ ;  /* 0x0000001310167227 */ /* 0x000fc800078e00ff */
[----:B------:R-:W-:-:S04]  /*3b710*/  IMAD.MOV R22, RZ, RZ, -R22 ;  /* 0x000000ffff167224 */ /* 0x000fc800078e0a16 */
[----:B------:R-:W-:Y:S01]  /*3b720*/  IMAD R19, R15, R22, R19 ;  /* 0x000000160f137224 */ /* 0x000fe200078e0213 */
[----:B------:R-:W-:-:S05]  /*3b730*/  IABS R22, R87 ;  /* 0x0000005700167213 */ /* 0x000fca0000000000 */
[----:B------:R-:W-:Y:S01]  /*3b740*/  IMAD.HI.U32 R25, R16, R22, RZ ;  /* 0x0000001610197227 */ /* 0x000fe200078e00ff */
[----:B------:R-:W-:Y:S03]  /*3b750*/  STL [R1+0x1eac], R72 ;  /* 0x001eac4801007387 */ /* 0x000fe60000100800 */
[----:B------:R-:W-:Y:S01]  /*3b760*/  IMAD.MOV R25, RZ, RZ, -R25 ;  /* 0x000000ffff197224 */ /* 0x000fe200078e0a19 */
[----:B------:R-:W-:Y:S04]  /*3b770*/  STL [R1+0x1eb0], R73 ;  /* 0x001eb04901007387 */ /* 0x000fe80000100800 */
[----:B------:R-:W-:Y:S01]  /*3b780*/  STL [R1+0x1eb4], R74 ;  /* 0x001eb44a01007387 */ /* 0x000fe20000100800 */
[----:B------:R-:W-:Y:S01]  /*3b790*/  IMAD R22, R15, R25, R22 ;  /* 0x000000190f167224 */ /* 0x000fe200078e0216 */
[----:B------:R-:W-:-:S02]  /*3b7a0*/  IABS R25, R92 ;  /* 0x0000005c00197213 */ /* 0x000fc40000000000 */
[----:B------:R-:W-:Y:S04]  /*3b7b0*/  STL [R1+0x1e9c], R76 ;  /* 0x001e9c4c01007387 */ /* 0x000fe80000100800 */
[----:B------:R-:W-:Y:S04]  /*3b7c0*/  STL [R1+0x1ea4], R77 ;  /* 0x001ea44d01007387 */ /* 0x000fe80000100800 */
[----:B------:R-:W-:Y:S04]  /*3b7d0*/  STL [R1+0x1ea8], R81 ;  /* 0x001ea85101007387 */ /* 0x000fe80000100800 */
[----:B------:R-:W-:Y:S04]  /*3b7e0*/  STL [R1+0x1e8c], R83 ;  /* 0x001e8c5301007387 */ /* 0x000fe80000100800 */
[----:B------:R-:W-:Y:S01]  /*3b7f0*/  STL [R1+0x1e90], R88 ;  /* 0x001e905801007387 */ /* 0x000fe20000100800 */
[----:B------:R-:W-:-:S03]  /*3b800*/  IMAD.HI.U32 R28, R16, R25, RZ ;  /* 0x00000019101c7227 */ /* 0x000fc600078e00ff */
[----:B------:R-:W-:Y:S04]  /*3b810*/  STL [R1+0x1e98], R87 ;  /* 0x001e985701007387 */ /* 0x000fe80000100800 */
[----:B------:R-:W-:Y:S04]  /*3b820*/  STL [R1+0x1e7c], R89 ;  /* 0x001e7c5901007387 */ /* 0x000fe80000100800 */
[----:B------:R-:W-:Y:S04]  /*3b830*/  STL [R1+0x1e80], R93 ;  /* 0x001e805d01007387 */ /* 0x000fe80000100800 */
[----:B------:R-:W-:Y:S01]  /*3b840*/  STL [R1+0x1e88], R92 ;  /* 0x001e885c01007387 */ /* 0x000fe20000100800 */
[----:B------:R-:W-:-:S03]  /*3b850*/  IMAD.MOV R28, RZ, RZ, -R28 ;  /* 0x000000ffff1c7224 */ /* 0x000fc600078e0a1c */
[----:B------:R-:W-:Y:S04]  /*3b860*/  STL [R1+0x1e6c], R31 ;  /* 0x001e6c1f01007387 */ /* 0x000fe80000100800 */
[----:B------:R0:W-:Y:S01]  /*3b870*/  STL [R1+0x1e70], R30 ;  /* 0x001e701e01007387 */ /* 0x0001e20000100800 */
[----:B------:R-:W-:-:S03]  /*3b880*/  IMAD R25, R15, R28, R25 ;  /* 0x0000001c0f197224 */ /* 0x000fc600078e0219 */
[----:B------:R1:W-:Y:S01]  /*3b890*/  STL [R1+0x1e78], R29 ;  /* 0x001e781d01007387 */ /* 0x0003e20000100800 */
[----:B------:R-:W-:Y:S01]  /*3b8a0*/  IABS R28, R29 ;  /* 0x0000001d001c7213 */ /* 0x000fe20000000000 */
[----:B0-----:R-:W-:-:S04]  /*3b8b0*/  IMAD.HI.U32 R30, R16, R27, RZ ;  /* 0x0000001b101e7227 */ /* 0x001fc800078e00ff */
[----:B-1----:R-:W-:-:S04]  /*3b8c0*/  IMAD.HI.U32 R29, R16, R26, RZ ;  /* 0x0000001a101d7227 */ /* 0x002fc800078e00ff */
[----:B------:R-:W-:Y:S02]  /*3b8d0*/  IMAD.MOV R30, RZ, RZ, -R30 ;  /* 0x000000ffff1e7224 */ /* 0x000fe400078e0a1e */
[----:B------:R-:W-:-:S04]  /*3b8e0*/  IMAD.HI.U32 R31, R16, R28, RZ ;  /* 0x0000001c101f7227 */ /* 0x000fc800078e00ff */
[----:B------:R-:W-:Y:S02]  /*3b8f0*/  IMAD.MOV R29, RZ, RZ, -R29 ;  /* 0x000000ffff1d7224 */ /* 0x000fe400078e0a1d */
[C---:B------:R-:W-:Y:S01]  /*3b900*/  IMAD R27, R15.reuse, R30, R27 ;  /* 0x0000001e0f1b7224 */ /* 0x040fe200078e021b */
[----:B------:R-:W-:Y:S01]  /*3b910*/  IABS R30, R33 ;  /* 0x00000021001e7213 */ /* 0x000fe20000000000 */
[----:B------:R-:W-:Y:S02]  /*3b920*/  IMAD.MOV R31, RZ, RZ, -R31 ;  /* 0x000000ffff1f7224 */ /* 0x000fe400078e0a1f */
[----:B------:R-:W-:Y:S01]  /*3b930*/  IMAD R26, R15, R29, R26 ;  /* 0x0000001d0f1a7224 */ /* 0x000fe200078e021a */
[----:B------:R-:W-:Y:S01]  /*3b940*/  STL [R1+0x1e60], R34 ;  /* 0x001e602201007387 */ /* 0x000fe20000100800 */
[----:B------:R-:W-:-:S03]  /*3b950*/  IABS R29, R34 ;  /* 0x00000022001d7213 */ /* 0x000fc60000000000 */
        /* <DEDUP_REMOVED lines=117> */
[----:B------:R-:W-:Y:S02]  /*3c0b0*/  IMAD R50, R15, R53, R50 ;  /* 0x000000350f327224 */ /* 0x000fe400078e0232 */
[----:B------:R-:W-:Y:S01]  /*3c0c0*/  VIADD R56, R0, 0x1f2 ;  /* 0x000001f200387836 */ /* 0x000fe20000000000 */
[----:B------:R-:W-:Y:S01]  /*3c0d0*/  STL [R1+0x1de8], R58 ;  /* 0x001de83a01007387 */ /* 0x000fe20000100800 */
[----:B------:R-:W-:-:S03]  /*3c0e0*/  IABS R53, R58 ;  /* 0x0000003a00357213 */ /* 0x000fc60000000000 */
[----:B------:R0:W-:Y:S01]  /*3c0f0*/  STL [R1+0x1de4], R57 ;  /* 0x001de43901007387 */ /* 0x0001e20000100800 */
[----:B------:R-:W-:-:S03]  /*3c100*/  IMAD R52, R15, R55, R52 ;  /* 0x000000370f347224 */ /* 0x000fc600078e0234 */
[----:B------:R1:W-:Y:S01]  /*3c110*/  STL [R1+0x1de0], R56 ;  /* 0x001de03801007387 */ /* 0x0003e20000100800 */
[----:B------:R-:W-:Y:S01]  /*3c120*/  IABS R55, R56 ;  /* 0x0000003800377213 */ /* 0x000fe20000000000 */
[----:B------:R-:W-:Y:S02]  /*3c130*/  VIADD R60, R0, 0x1f4 ;  /* 0x000001f4003c7836 */ /* 0x000fe40000000000 */
[----:B0-----:R-:W-:-:S04]  /*3c140*/  IMAD.HI.U32 R57, R16, R54, RZ ;  /* 0x0000003610397227 */ /* 0x001fc800078e00ff */
[----:B-1----:R-:W-:-:S04]  /*3c150*/  IMAD.HI.U32 R56, R16, R53, RZ ;  /* 0x0000003510387227 */ /* 0x002fc800078e00ff */
[----:B------:R-:W-:Y:S02]  /*3c160*/  IMAD.MOV R57, RZ, RZ, -R57 ;  /* 0x000000ffff397224 */ /* 0x000fe400078e0a39 */
[----:B------:R-:W-:-:S04]  /*3c170*/  IMAD.HI.U32 R58, R16, R55, RZ ;  /* 0x00000037103a7227 */ /* 0x000fc800078e00ff */
[----:B------:R-:W-:Y:S02]  /*3c180*/  IMAD.MOV R56, RZ, RZ, -R56 ;  /* 0x000000ffff387224 */ /* 0x000fe400078e0a38 */
[C---:B------:R-:W-:Y:S02]  /*3c190*/  VIADD R61, R0.reuse, 0x1f3 ;  /* 0x000001f3003d7836 */ /* 0x040fe40000000000 */
        /* <DEDUP_REMOVED lines=10> */
[----:B------:R-:W-:Y:S02]  /*3c240*/  IABS R58, R59 ;  /* 0x0000003b003a7213 */ /* 0x000fe40000000000 */
[----:B------:R-:W-:Y:S01]  /*3c250*/  ISETP.GT.U32.AND P3, PT, R15, R5, PT ;  /* 0x000000050f00720c */ /* 0x000fe20003f64070 */
[----:B------:R-:W-:Y:S02]  /*3c260*/  VIADD R62, R0, 0x1f6 ;  /* 0x000001f6003e7836 */ /* 0x000fe40000000000 */
[----:B0-----:R-:W-:-:S04]  /*3c270*/  IMAD.HI.U32 R60, R16, R57, RZ ;  /* 0x00000039103c7227 */ /* 0x001fc800078e00ff */
[----:B-1----:R-:W-:-:S04]  /*3c280*/  IMAD.HI.U32 R59, R16, R56, RZ ;  /* 0x00000038103b7227 */ /* 0x002fc800078e00ff */
[----:B------:R-:W-:Y:S02]  /*3c290*/  IMAD.MOV R60, RZ, RZ, -R60 ;  /* 0x000000ffff3c7224 */ /* 0x000fe400078e0a3c */
[----:B------:R-:W-:Y:S02]  /*3c2a0*/  IMAD.MOV R59, RZ, RZ, -R59 ;  /* 0x000000ffff3b7224 */ /* 0x000fe400078e0a3b */
[C---:B------:R-:W-:Y:S01]  /*3c2b0*/  IMAD R57, R15.reuse, R60, R57 ;  /* 0x0000003c0f397224 */ /* 0x040fe200078e0239 */
[----:B------:R-:W-:Y:S01]  /*3c2c0*/  IABS R60, R62 ;  /* 0x0000003e003c7213 */ /* 0x000fe20000000000 */
[----:B------:R-:W-:Y:S02]  /*3c2d0*/  IMAD R56, R15, R59, R56 ;  /* 0x0000003b0f387224 */ /* 0x000fe400078e0238 */
[----:B------:R-:W-:Y:S01]  /*3c2e0*/  VIADD R59, R0, 0x1f8 ;  /* 0x000001f8003b7836 */ /* 0x000fe20000000000 */
[----:B------:R0:W-:Y:S01]  /*3c2f0*/  STL [R1+0x1dc4], R62 ;  /* 0x001dc43e01007387 */ /* 0x0001e20000100800 */
[----:B------:R-:W-:-:S03]  /*3c300*/  @!P3 IMAD.IADD R5, R5, 0x1, -R15 ;  /* 0x000000010505b824 */ /* 0x000fc600078e0a0f */
[----:B------:R1:W-:Y:S01]  /*3c310*/  STL [R1+0x1dc0], R59 ;  /* 0x001dc03b01007387 */ /* 0x0003e20000100800 */
[C---:B0-----:R-:W-:Y:S01]  /*3c320*/  IMAD.HI.U32 R62, R16.reuse, R60, RZ ;  /* 0x0000003c103e7227 */ /* 0x041fe200078e00ff */
[----:B------:R-:W-:Y:S02]  /*3c330*/  ISETP.GT.U32.AND P3, PT, R15, R5, PT ;  /* 0x000000050f00720c */ /* 0x000fe40003f64070 */
[----:B-1----:R-:W-:Y:S01]  /*3c340*/  IABS R59, R59 ;  /* 0x0000003b003b7213 */ /* 0x002fe20000000000 */
[----:B------:R-:W-:Y:S02]  /*3c350*/  IMAD.MOV R62, RZ, RZ, -R62 ;  /* 0x000000ffff3e7224 */ /* 0x000fe400078e0a3e */
[----:B------:R-:W-:-:S04]  /*3c360*/  IMAD.HI.U32 R61, R16, R58, RZ ;  /* 0x0000003a103d7227 */ /* 0x000fc800078e00ff */
[----:B------:R-:W-:Y:S01]  /*3c370*/  IMAD R60, R15, R62, R60 ;  /* 0x0000003e0f3c7224 */ /* 0x000fe200078e023c */
[----:B------:R-:W-:Y:S01]  /*3c380*/  ISETP.GE.AND P4, PT, R66, RZ, PT ;  /* 0x000000ff4200720c */ /* 0x000fe20003f86270 */
[----:B------:R-:W-:-:S04]  /*3c390*/  IMAD.HI.U32 R62, R16, R59, RZ ;  /* 0x0000003b103e7227 */ /* 0x000fc800078e00ff */
[----:B------:R-:W-:Y:S02]  /*3c3a0*/  IMAD.MOV R61, RZ, RZ, -R61 ;  /* 0x000000ffff3d7224 */ /* 0x000fe400078e0a3d */
[----:B------:R-:W-:Y:S02]  /*3c3b0*/  IMAD.MOV R62, RZ, RZ, -R62 ;  /* 0x000000ffff3e7224 */ /* 0x000fe400078e0a3e */
[C---:B------:R-:W-:Y:S02]  /*3c3c0*/  IMAD R58, R15.reuse, R61, R58 ;  /* 0x0000003d0f3a7224 */ /* 0x040fe400078e023a */
[C---:B------:R-:W-:Y:S02]  /*3c3d0*/  VIADD R61, R0.reuse, 0x1f9 ;  /* 0x000001f9003d7836 */ /* 0x040fe40000000000 */
[----:B------:R-:W-:Y:S02]  /*3c3e0*/  IMAD R59, R15, R62, R59 ;  /* 0x0000003e0f3b7224 */ /* 0x000fe400078e023b */
[----:B------:R-:W-:-:S02]  /*3c3f0*/  VIADD R62, R0, 0x1fa ;  /* 0x000001fa003e7836 */ /* 0x000fc40000000000 */
[----:B------:R-:W-:Y:S01]  /*3c400*/  @!P3 IMAD.IADD R5, R5, 0x1, -R15 ;  /* 0x000000010505b824 */ /* 0x000fe200078e0a0f */
[----:B------:R-:W-:Y:S04]  /*3c410*/  STL [R1+0x1dbc], R61 ;  /* 0x001dbc3d01007387 */ /* 0x000fe80000100800 */
[----:B------:R-:W-:Y:S04]  /*3c420*/  STL [R1+0x2600], R0 ;  /* 0x0026000001007387 */ /* 0x000fe80000100800 */
[----:B------:R0:W-:Y:S01]  /*3c430*/  STL [R1+0x1db4], R62 ;  /* 0x001db43e01007387 */ /* 0x0001e20000100800 */
[----:B------:R-:W-:-:S05]  /*3c440*/  @!P4 IMAD.MOV R5, RZ, RZ, -R5 ;  /* 0x000000ffff05c224 */ /* 0x000fca00078e0a05 */
[----:B------:R-:W-:Y:S02]  /*3c450*/  SEL R5, R14, R5, !P1 ;  /* 0x000000050e057207 */ /* 0x000fe40004800000 */
[----:B0-----:R-:W-:Y:S02]  /*3c460*/  IABS R62, R62 ;  /* 0x0000003e003e7213 */ /* 0x001fe40000000000 */
[----:B------:R-:W-:-:S03]  /*3c470*/  IABS R61, R61 ;  /* 0x0000003d003d7213 */ /* 0x000fc60000000000 */
[----:B------:R-:W-:-:S04]  /*3c480*/  IMAD.HI.U32 R66, R16, R62, RZ ;  /* 0x0000003e10427227 */ /* 0x000fc800078e00ff */
[----:B------:R-:W-:-:S04]  /*3c490*/  IMAD.HI.U32 R67, R16, R61, RZ ;  /* 0x0000003d10437227 */ /* 0x000fc800078e00ff */
[----:B------:R-:W-:Y:S02]  /*3c4a0*/  IMAD.MOV R66, RZ, RZ, -R66 ;  /* 0x000000ffff427224 */ /* 0x000fe400078e0a42 */
[----:B------:R-:W-:Y:S02]  /*3c4b0*/  IMAD R5, R5, UR6, RZ ;  /* 0x0000000605057c24 */ /* 0x000fe4000f8e02ff */
[----:B------:R-:W-:Y:S02]  /*3c4c0*/  IMAD.MOV R67, RZ, RZ, -R67 ;  /* 0x000000ffff437224 */ /* 0x000fe400078e0a43 */
[----:B------:R-:W-:Y:S01]  /*3c4d0*/  IMAD R62, R15, R66, R62 ;  /* 0x000000420f3e7224 */ /* 0x000fe200078e023e */
[----:B------:R-:W-:Y:S01]  /*3c4e0*/  IADD3 R66, P4, PT, R5, R13, RZ ;  /* 0x0000000d05427210 */ /* 0x000fe20007f9e0ff */
[----:B------:R-:W-:Y:S01]  /*3c4f0*/  IMAD R61, R15, R67, R61 ;  /* 0x000000430f3d7224 */ /* 0x000fe200078e023d */
[----:B------:R-:W-:Y:S02]  /*3c500*/  PRMT R2, RZ, 0x7610, R2 ;  /* 0x00007610ff027816 */ /* 0x000fe40000000002 */
[----:B------:R-:W-:-:S05]  /*3c510*/  LEA.HI.X.SX32 R67, R5, R12, 0x1, P4 ;  /* 0x0000000c05437211 */ /* 0x000fca00020f0eff */
[----:B------:R-:W2:Y:S01]  /*3c520*/  @P0 LDG.E.U8 R2, desc[UR20][R66.64] ;  /* 0x0000001442020981 */ /* 0x000ea2000c1e1100 */
[----:B------:R-:W-:Y:S02]  /*3c530*/  ISETP.GT.U32.AND P3, PT, R15, R6, PT ;  /* 0x000000060f00720c */ /* 0x000fe40003f64070 */
[----:B------:R-:W-:-:S11]  /*3c540*/  ISETP.GE.AND P4, PT, R64, RZ, PT ;  /* 0x000000ff4000720c */ /* 0x000fd60003f86270 */
[----:B------:R-:W-:-:S05]  /*3c550*/  @!P3 IMAD.IADD R6, R6, 0x1, -R15 ;  /* 0x000000010606b824 */ /* 0x000fca00078e0a0f */
[----:B------:R-:W-:-:S13]  /*3c560*/  ISETP.GT.U32.AND P3, PT, R15, R6, PT ;  /* 0x000000060f00720c */ /* 0x000fda0003f64070 */
[----:B------:R-:W-:-:S04]  /*3c570*/  @!P3 IMAD.IADD R6, R6, 0x1, -R15 ;  /* 0x000000010606b824 */ /* 0x000fc800078e0a0f */
[----:B------:R-:W-:-:S05]  /*3c580*/  @!P4 IMAD.MOV R6, RZ, RZ, -R6 ;  /* 0x000000ffff06c224 */ /* 0x000fca00078e0a06 */
[----:B------:R-:W-:-:S05]  /*3c590*/  SEL R6, R14, R6, !P1 ;  /* 0x000000060e067207 */ /* 0x000fca0004800000 */
[----:B------:R-:W-:Y:S01]  /*3c5a0*/  IMAD R6, R6, UR6, RZ ;  /* 0x0000000606067c24 */ /* 0x000fe2000f8e02ff */
[----:B------:R-:W-:-:S04]  /*3c5b0*/  ISETP.GE.AND P4, PT, R65, RZ, PT ;  /* 0x000000ff4100720c */ /* 0x000fc80003f86270 */
[C---:B------:R-:W-:Y:S01]  /*3c5c0*/  IADD3 R64, P5, PT, R6.reuse, R13, RZ ;  /* 0x0000000d06407210 */ /* 0x040fe20007fbe0ff */
[----:B------:R-:W-:Y:S03]  /*3c5d0*/  STL [R1+0x908], R66 ;  /* 0x0009084201007387 */ /* 0x000fe60000100800 */
[----:B------:R-:W-:Y:S02]  /*3c5e0*/  LEA.HI.X.SX32 R65, R6, R12, 0x1, P5 ;  /* 0x0000000c06417211 */ /* 0x000fe400028f0eff */
[----:B------:R-:W-:Y:S01]  /*3c5f0*/  PRMT R6, RZ, 0x7610, R6 ;  /* 0x00007610ff067816 */ /* 0x000fe20000000006 */
[----:B------:R0:W-:Y:S05]  /*3c600*/  STL [R1+0x904], R67 ;  /* 0x0009044301007387 */ /* 0x0001ea0000100800 */
[----:B------:R-:W3:Y:S04]  /*3c610*/  @P0 LDG.E.U8 R6, desc[UR20][R64.64] ;  /* 0x0000001440060981 */ /* 0x000ee8000c1e1100 */
[----:B0-----:R-:W4:Y:S04]  /*3c620*/  LDL.LU.64 R66, [R1+0x2640] ;  /* 0x0026400001427983 */ /* 0x001f280000300a00 */
[----:B--2---:R-:W-:Y:S04]  /*3c630*/  STL [R1+0x134], R2 ;  /* 0x0001340201007387 */ /* 0x004fe80000100800 */
[----:B------:R-:W-:Y:S04]  /*3c640*/  STL [R1+0x910], R64 ;  /* 0x0009104001007387 */ /* 0x000fe80000100800 */
[----:B------:R0:W-:Y:S04]  /*3c650*/  STL [R1+0x90c], R65 ;  /* 0x00090c4101007387 */ /* 0x0001e80000100800 */
[----:B0-----:R-:W2:Y:S01]  /*3c660*/  LDL.LU.64 R64, [R1+0x2638] ;  /* 0x0026380001407983 */ /* 0x001ea20000300a00 */
[----:B------:R-:W0:Y:S01]  /*3c670*/  S2R R2, SR_TID.X ;  /* 0x0000000000027919 */ /* 0x000e220000002100 */
[----:B------:R-:W-:Y:S01]  /*3c680*/  ISETP.GT.U32.AND P3, PT, R15, R7, PT ;  /* 0x000000070f00720c */ /* 0x000fe20003f64070 */
[----:B------:R-:W-:-:S04]  /*3c690*/  @!UP1 UIADD3 UR4, UPT, UPT, -UR4, 0x100000, URZ ;  /* 0x0010000004049890 */ /* 0x000fc8000fffe1ff */
[----:B------:R-:W-:Y:S02]  /*3c6a0*/  @!UP1 USHF.L.U32 UR5, UR4, 0xb, URZ ;  /* 0x0000000b04059899 */ /* 0x000fe400080006ff */
[----:B------:R-:W-:Y:S01]  /*3c6b0*/  @!UP1 USHF.L.U32 UR4, UR4, 0x1, URZ ;  /* 0x0000000104049899 */ /* 0x000fe200080006ff */
[----:B------:R-:W-:-:S05]  /*3c6c0*/  VOTEU.ALL UP1, P2 ;  /* 0x0000000000ff7886 */ /* 0x000fca0001020000 */
[----:B------:R-:W-:-:S06]  /*3c6d0*/  @!P3 IMAD.IADD R7, R7, 0x1, -R15 ;  /* 0x000000010707b824 */ /* 0x000fcc00078e0a0f */
[----:B------:R1:W2:Y:S01]  /*3c6e0*/  @!UP1 SYNCS.EXCH.64 URZ, [UR8+0x28008], UR4 ;  /* 0x0280080408ff95b2 */ /* 0x0002a20008000100 */
[----:B------:R-:W-:Y:S02]  /*3c6f0*/  ISETP.GT.U32.AND P3, PT, R15, R7, PT ;  /* 0x000000070f00720c */ /* 0x000fe40003f64070 */
[----:B------:R-:W-:Y:S02]  /*3c700*/  PRMT R3, RZ, 0x7610, R3 ;  /* 0x00007610ff037816 */ /* 0x000fe40000000003 */
[----:B------:R-:W-:Y:S02]  /*3c710*/  PRMT R0, RZ, 0x7610, R0 ;  /* 0x00007610ff007816 */ /* 0x000fe40000000000 */
[----:B------:R-:W-:Y:S02]  /*3c720*/  PRMT R5, RZ, 0x7610, R5 ;  /* 0x00007610ff057816 */ /* 0x000fe40000000005 */
[----:B------:R-:W-:Y:S01]  /*3c730*/  PRMT R4, RZ, 0x7610, R4 ;  /* 0x00007610ff047816 */ /* 0x000fe20000000004 */
[----:B-1----:R-:W1:Y:S01]  /*3c740*/  LDCU UR4, c[0x0][0x3b0] ;  /* 0x00007600ff0477ac */ /* 0x002e620008000800 */
[----:B------:R-:W1:Y:S01]  /*3c750*/  LDCU UR5, c[0x0][0x3b0] ;  /* 0x00007600ff0577ac */ /* 0x000e620008000800 */
[----:B0-----:R-:W-:-:S05]  /*3c760*/  LOP3.LUT R2, R2, 0x7f, RZ, 0xc0, !PT ;  /* 0x0000007f02027812 */ /* 0x001fca00078ec0ff */
[----:B------:R-:W-:Y:S01]  /*3c770*/  STS.U8 [R2+UR8+0x20400], R63 ;  /* 0x0204003f02007988 */ /* 0x000fe20008000008 */
[----:B------:R-:W-:-:S04]  /*3c780*/  @!P3 IMAD.IADD R7, R7, 0x1, -R15 ;  /* 0x000000010707b824 */ /* 0x000fc800078e0a0f */
[----:B------:R-:W-:Y:S01]  /*3c790*/  @!P4 IMAD.MOV R7, RZ, RZ, -R7 ;  /* 0x000000ffff07c224 */ /* 0x000fe200078e0a07 */
[----:B----4-:R-:W-:Y:S04]  /*3c7a0*/  STS.U8 [R2+UR8+0x20000], R66 ;  /* 0x0200004202007988 */ /* 0x010fe80008000008 */
[----:B------:R-:W-:-:S05]  /*3c7b0*/  SEL R7, R14, R7, !P1 ;  /* 0x000000070e077207 */ /* 0x000fca0004800000 */
[----:B------:R-:W-:Y:S01]  /*3c7c0*/  IMAD R7, R7, UR6, RZ ;  /* 0x0000000607077c24 */ /* 0x000fe2000f8e02ff */
[----:B--2---:R-:W-:Y:S04]  /*3c7d0*/  STS.U8 [R2+UR8+0x20800], R65 ;  /* 0x0208004102007988 */ /* 0x004fe80008000008 */
[----:B------:R0:W-:Y:S04]  /*3c7e0*/  STS.U8 [R2+UR8+0x20c00], R64 ;  /* 0x020c004002007988 */ /* 0x0001e80008000008 */
[----:B0-----:R-:W2:Y:S04]  /*3c7f0*/  LDL R2, [R1+0x1ec4] ;  /* 0x001ec40001027983 */ /* 0x001ea80000100800 */
[----:B---3--:R0:W-:Y:S02]  /*3c800*/  STL [R1+0x120], R6 ;  /* 0x0001200601007387 */ /* 0x0081e40000100800 */
[----:B0-----:R-:W-:-:S04]  /*3c810*/  IADD3 R6, P5, PT, R7, R13, RZ ;  /* 0x0000000d07067210 */ /* 0x001fc80007fbe0ff */
[----:B------:R-:W-:-:S05]  /*3c820*/  LEA.HI.X.SX32 R7, R7, R12, 0x1, P5 ;  /* 0x0000000c07077211 */ /* 0x000fca00028f0eff */
[----:B------:R0:W3:Y:S01]  /*3c830*/  @P0 LDG.E.U8 R3, desc[UR20][R6.64] ;  /* 0x0000001406030981 */ /* 0x0000e2000c1e1100 */
[----:B------:R-:W-:-:S13]  /*3c840*/  ISETP.GT.U32.AND P3, PT, R15, R8, PT ;  /* 0x000000080f00720c */ /* 0x000fda0003f64070 */
[----:B------:R-:W-:-:S05]  /*3c850*/  @!P3 IMAD.IADD R8, R8, 0x1, -R15 ;  /* 0x000000010808b824 */ /* 0x000fca00078e0a0f */
[----:B------:R-:W-:-:S13]  /*3c860*/  ISETP.GT.U32.AND P3, PT, R15, R8, PT ;  /* 0x000000080f00720c */ /* 0x000fda0003f64070 */
[----:B------:R-:W-:Y:S01]  /*3c870*/  @!P3 IMAD.IADD R8, R8, 0x1, -R15 ;  /* 0x000000010808b824 */ /* 0x000fe200078e0a0f */
[----:B------:R-:W-:-:S13]  /*3c880*/  ISETP.GT.U32.AND P3, PT, R15, R9, PT ;  /* 0x000000090f00720c */ /* 0x000fda0003f64070 */
[----:B------:R-:W-:-:S05]  /*3c890*/  @!P3 IMAD.IADD R9, R9, 0x1, -R15 ;  /* 0x000000010909b824 */ /* 0x000fca00078e0a0f */
[----:B------:R-:W-:Y:S01]  /*3c8a0*/  ISETP.GT.U32.AND P3, PT, R15, R9, PT ;  /* 0x000000090f00720c */ /* 0x000fe20003f64070 */
[----:B------:R-:W-:Y:S04]  /*3c8b0*/  STL [R1+0x918], R6 ;  /* 0x0009180601007387 */ /* 0x000fe80000100800 */
[----:B------:R0:W-:Y:S08]  /*3c8c0*/  STL [R1+0x914], R7 ;  /* 0x0009140701007387 */ /* 0x0001f00000100800 */
[----:B------:R-:W-:Y:S01]  /*3c8d0*/  @!P3 IMAD.IADD R9, R9, 0x1, -R15 ;  /* 0x000000010909b824 */ /* 0x000fe200078e0a0f */
[----:B--2---:R-:W-:-:S13]  /*3c8e0*/  ISETP.GE.AND P4, PT, R2, RZ, PT ;  /* 0x000000ff0200720c */ /* 0x004fda0003f86270 */
[----:B------:R-:W-:Y:S01]  /*3c8f0*/  @!P4 IMAD.MOV R8, RZ, RZ, -R8 ;  /* 0x000000ffff08c224 */ /* 0x000fe200078e0a08 */
[----:B------:R-:W-:-:S04]  /*3c900*/  ISETP.GE.AND P4, PT, R72, RZ, PT ;  /* 0x000000ff4800720c */ /* 0x000fc80003f86270 */
[----:B------:R-:W-:Y:S01]  /*3c910*/  SEL R8, R14, R8, !P1 ;  /* 0x000000080e087207 */ /* 0x000fe20004800000 */
[----:B------:R-:W2:Y:S04]  /*3c920*/  S2R R2, SR_TID.X ;  /* 0x0000000000027919 */ /* 0x000ea80000002100 */
[----:B------:R-:W-:-:S05]  /*3c930*/  IMAD R8, R8, UR6, RZ ;  /* 0x0000000608087c24 */ /* 0x000fca000f8e02ff */
[C---:B0-----:R-:W-:Y:S01]  /*3c940*/  IADD3 R7, P5, PT, R8.reuse, R13, RZ ;  /* 0x0000000d08077210 */ /* 0x041fe20007fbe0ff */
[----:B---3--:R-:W-:Y:S04]  /*3c950*/  STL [R1+0x25fc], R3 ;  /* 0x0025fc0301007387 */ /* 0x008fe80000100800 */
[----:B------:R-:W3:Y:S01]  /*3c960*/  LDL.LU R72, [R1+0x2630] ;  /* 0x0026300001487983 */ /* 0x000ee20000300800 */
[----:B------:R-:W-:-:S03]  /*3c970*/  LEA.HI.X.SX32 R6, R8, R12, 0x1, P5 ;  /* 0x0000000c08067211 */ /* 0x000fc600028f0eff */
[----:B------:R0:W-:Y:S01]  /*3c980*/  STL [R1+0x920], R7 ;  /* 0x0009200701007387 */ /* 0x0001e20000100800 */
[----:B------:R-:W-:-:S03]  /*3c990*/  @!P4 IMAD.MOV R9, RZ, RZ, -R9 ;  /* 0x000000ffff09c224 */ /* 0x000fc600078e0a09 */
[----:B------:R4:W-:Y:S02]  /*3c9a0*/  STL [R1+0x91c], R6 ;  /* 0x00091c0601007387 */ /* 0x0009e40000100800 */
[----:B------:R-:W-:Y:S02]  /*3c9b0*/  SEL R9, R14, R9, !P1 ;  /* 0x000000090e097207 */ /* 0x000fe40004800000 */
[----:B0-----:R-:W-:-:S04]  /*3c9c0*/  @P0 LOP3.LUT R7, R7, R6, RZ, 0x3c, !PT ;  /* 0x0000000607070212 */ /* 0x001fc800078e3cff */
[----:B----4-:R-:W-:Y:S01]  /*3c9d0*/  @P0 LOP3.LUT R6, R7, R6, RZ, 0x3c, !PT ;  /* 0x0000000607060212 */ /* 0x010fe200078e3cff */
[----:B------:R-:W-:-:S03]  /*3c9e0*/  IMAD R9, R9, UR6, RZ ;  /* 0x0000000609097c24 */ /* 0x000fc6000f8e02ff */
[----:B------:R-:W-:-:S05]  /*3c9f0*/  @P0 LOP3.LUT R7, R7, R6, RZ, 0x3c, !PT ;  /* 0x0000000607070212 */ /* 0x000fca00078e3cff */
[----:B------:R0:W4:Y:S01]  /*3ca00*/  @P0 LDG.E.U8 R0, desc[UR20][R6.64] ;  /* 0x0000001406000981 */ /* 0x000122000c1e1100 */
[----:B------:R-:W-:-:S03]  /*3ca10*/  ISETP.GE.AND P4, PT, R73, RZ, PT ;  /* 0x000000ff4900720c */ /* 0x000fc60003f86270 */
[----:B------:R-:W3:Y:S01]  /*3ca20*/  LDL.LU R73, [R1+0x262c] ;  /* 0x00262c0001497983 */ /* 0x000ee20000300800 */
[----:B0-----:R-:W-:-:S04]  /*3ca30*/  IADD3 R7, P5, PT, R9, R13, RZ ;  /* 0x0000000d09077210 */ /* 0x001fc80007fbe0ff */
[----:B------:R-:W-:Y:S01]  /*3ca40*/  LEA.HI.X.SX32 R6, R9, R12, 0x1, P5 ;  /* 0x0000000c09067211 */ /* 0x000fe200028f0eff */
[----:B------:R0:W-:Y:S01]  /*3ca50*/  STL [R1+0x928], R7 ;  /* 0x0009280701007387 */ /* 0x0001e20000100800 */
[----:B--2---:R-:W-:-:S03]  /*3ca60*/  LOP3.LUT R2, R2, 0x7f, RZ, 0xc0, !PT ;  /* 0x0000007f02027812 */ /* 0x004fc600078ec0ff */
[----:B------:R2:W-:Y:S01]  /*3ca70*/  STL [R1+0x924], R6 ;  /* 0x0009240601007387 */ /* 0x0005e20000100800 */
[----:B0-----:R-:W-:-:S03]  /*3ca80*/  @P0 LOP3.LUT R7, R7, R6, RZ, 0x3c, !PT ;  /* 0x0000000607070212 */ /* 0x001fc600078e3cff */
[----:B------:R-:W-:Y:S04]  /*3ca90*/  STS.U8 [R2+UR8+0x21000], R68 ;  /* 0x0210004402007988 */ /* 0x000fe80008000008 */
[----:B------:R-:W-:Y:S01]  /*3caa0*/  STS.U8 [R2+UR8+0x21400], R67 ;  /* 0x0214004302007988 */ /* 0x000fe20008000008 */
[----:B--2---:R-:W-:-:S03]  /*3cab0*/  @P0 LOP3.LUT R6, R7, R6, RZ, 0x3c, !PT ;  /* 0x0000000607060212 */ /* 0x004fc600078e3cff */
[----:B------:R-:W-:Y:S04]  /*3cac0*/  STS.U8 [R2+UR8+0x21800], R70 ;  /* 0x0218004602007988 */ /* 0x000fe80008000008 */
[----:B------:R0:W-:Y:S01]  /*3cad0*/  STS.U8 [R2+UR8+0x21c00], R69 ;  /* 0x021c004502007988 */ /* 0x0001e20008000008 */
[----:B------:R-:W-:Y:S02]  /*3cae0*/  @P0 LOP3.LUT R7, R7, R6, RZ, 0x3c, !PT ;  /* 0x0000000607070212 */ /* 0x000fe400078e3cff */
[----:B0-----:R-:W-:-:S06]  /*3caf0*/  PRMT R2, RZ, 0x7610, R2 ;  /* 0x00007610ff027816 */ /* 0x001fcc0000000002 */
[----:B------:R0:W2:Y:S01]  /*3cb00*/  @P0 LDG.E.U8 R2, desc[UR20][R6.64] ;  /* 0x0000001406020981 */ /* 0x0000a2000c1e1100 */
[----:B------:R-:W-:-:S13]  /*3cb10*/  ISETP.GT.U32.AND P3, PT, R15, R10, PT ;  /* 0x0000000a0f00720c */ /* 0x000fda0003f64070 */
[----:B------:R-:W-:-:S05]  /*3cb20*/  @!P3 IMAD.IADD R10, R10, 0x1, -R15 ;  /* 0x000000010a0ab824 */ /* 0x000fca00078e0a0f */
[----:B------:R-:W-:-:S13]  /*3cb30*/  ISETP.GT.U32.AND P3, PT, R15, R10, PT ;  /* 0x0000000a0f00720c */ /* 0x000fda0003f64070 */
[----:B------:R-:W-:-:S04]  /*3cb40*/  @!P3 IMAD.IADD R10, R10, 0x1, -R15 ;  /* 0x000000010a0ab824 */ /* 0x000fc800078e0a0f */
[----:B------:R-:W-:-:S05]  /*3cb50*/  @!P4 IMAD.MOV R10, RZ, RZ, -R10 ;  /* 0x000000ffff0ac224 */ /* 0x000fca00078e0a0a */
[----:B------:R-:W-:-:S05]  /*3cb60*/  SEL R10, R14, R10, !P1 ;  /* 0x0000000a0e0a7207 */ /* 0x000fca0004800000 */
[----:B------:R-:W-:-:S05]  /*3cb70*/  IMAD R10, R10, UR6, RZ ;  /* 0x000000060a0a7c24 */ /* 0x000fca000f8e02ff */
[----:B0-----:R-:W-:Y:S02]  /*3cb80*/  IADD3 R7, P5, PT, R10, R13, RZ ;  /* 0x0000000d0a077210 */ /* 0x001fe40007fbe0ff */
[----:B------:R-:W-:Y:S02]  /*3cb90*/  ISETP.GE.AND P4, PT, R74, RZ, PT ;  /* 0x000000ff4a00720c */ /* 0x000fe40003f86270 */
[----:B------:R-:W-:Y:S02]  /*3cba0*/  LEA.HI.X.SX32 R6, R10, R12, 0x1, P5 ;  /* 0x0000000c0a067211 */ /* 0x000fe400028f0eff */
[----:B------:R-:W-:Y:S01]  /*3cbb0*/  PRMT R9, RZ, 0x7610, R9 ;  /* 0x00007610ff097816 */ /* 0x000fe20000000009 */
[----:B--2---:R-:W-:Y:S04]  /*3cbc0*/  STL [R1+0xfc], R2 ;  /* 0x0000fc0201007387 */ /* 0x004fe80000100800 */
[----:B------:R-:W2:Y:S04]  /*3cbd0*/  LDL.LU R74, [R1+0x2628] ;  /* 0x00262800014a7983 */ /* 0x000ea80000300800 */
[----:B------:R0:W-:Y:S04]  /*3cbe0*/  STL [R1+0x930], R7 ;  /* 0x0009300701007387 */ /* 0x0001e80000100800 */
[----:B------:R1:W-:Y:S01]  /*3cbf0*/  STL [R1+0x92c], R6 ;  /* 0x00092c0601007387 */ /* 0x0003e20000100800 */
[----:B0-----:R-:W-:-:S04]  /*3cc00*/  @P0 LOP3.LUT R7, R7, R6, RZ, 0x3c, !PT ;  /* 0x0000000607070212 */ /* 0x001fc800078e3cff */
[----:B-1----:R-:W-:-:S04]  /*3cc10*/  @P0 LOP3.LUT R6, R7, R6, RZ, 0x3c, !PT ;  /* 0x0000000607060212 */ /* 0x002fc800078e3cff */
[----:B------:R-:W-:-:S05]  /*3cc20*/  @P0 LOP3.LUT R7, R7, R6, RZ, 0x3c, !PT ;  /* 0x0000000607070212 */ /* 0x000fca00078e3cff */
[----:B------:R-:W2:Y:S01]  /*3cc30*/  @P0 LDG.E.U8 R9, desc[UR20][R6.64] ;  /* 0x0000001406090981 */ /* 0x000ea2000c1e1100 */
[----:B------:R-:W-:-:S13]  /*3cc40*/  ISETP.GT.U32.AND P3, PT, R15, R11, PT ;  /* 0x0000000b0f00720c */ /* 0x000fda0003f64070 */
[----:B------:R-:W-:-:S05]  /*3cc50*/  @!P3 IMAD.IADD R11, R11, 0x1, -R15 ;  /* 0x000000010b0bb824 */ /* 0x000fca00078e0a0f */
[----:B------:R-:W-:-:S13]  /*3cc60*/  ISETP.GT.U32.AND P3, PT, R15, R11, PT ;  /* 0x0000000b0f00720c */ /* 0x000fda0003f64070 */
[----:B------:R-:W-:-:S04]  /*3cc70*/  @!P3 IMAD.IADD R11, R11, 0x1, -R15 ;  /* 0x000000010b0bb824 */ /* 0x000fc800078e0a0f */
[----:B------:R-:W-:-:S05]  /*3cc80*/  @!P4 IMAD.MOV R11, RZ, RZ, -R11 ;  /* 0x000000ffff0bc224 */ /* 0x000fca00078e0a0b */
[----:B------:R-:W-:-:S05]  /*3cc90*/  SEL R11, R14, R11, !P1 ;  /* 0x0000000b0e0b7207 */ /* 0x000fca0004800000 */
[----:B------:R-:W-:Y:S01]  /*3cca0*/  IMAD R11, R11, UR6, RZ ;  /* 0x000000060b0b7c24 */ /* 0x000fe2000f8e02ff */
[----:B------:R-:W-:Y:S02]  /*3ccb0*/  ISETP.GE.AND P4, PT, R76, RZ, PT ;  /* 0x000000ff4c00720c */ /* 0x000fe40003f86270 */
[----:B------:R-:W-:Y:S01]  /*3ccc0*/  PRMT R8, RZ, 0x7610, R8 ;  /* 0x00007610ff087816 */ /* 0x000fe20000000008 */
[----:B--2---:R0:W-:Y:S04]  /*3ccd0*/  STL [R1+0xf8], R9 ;  /* 0x0000f80901007387 */ /* 0x0041e80000100800 */
[----:B------:R-:W2:Y:S01]  /*3cce0*/  LDL.LU R76, [R1+0x2624] ;  /* 0x00262400014c7983 */ /* 0x000ea20000300800 */
[----:B0-----:R-:W-:-:S04]  /*3ccf0*/  IADD3 R9, P5, PT, R11, R13, RZ ;  /* 0x0000000d0b097210 */ /* 0x001fc80007fbe0ff */
[----:B------:R-:W-:Y:S01]  /*3cd00*/  LEA.HI.X.SX32 R6, R11, R12, 0x1, P5 ;  /* 0x0000000c0b067211 */ /* 0x000fe200028f0eff */
[----:B------:R-:W-:Y:S04]  /*3cd10*/  STL [R1+0x938], R9 ;  /* 0x0009380901007387 */ /* 0x000fe80000100800 */
[----:B------:R0:W-:Y:S01]  /*3cd20*/  STL [R1+0x934], R6 ;  /* 0x0009340601007387 */ /* 0x0001e20000100800 */
[----:B------:R-:W-:Y:S02]  /*3cd30*/  @P0 IMAD.MOV.U32 R7, RZ, RZ, R6 ;  /* 0x000000ffff070224 */ /* 0x000fe400078e0006 */
[----:B0-----:R-:W-:-:S05]  /*3cd40*/  @P0 IMAD.MOV.U32 R6, RZ, RZ, R9 ;  /* 0x000000ffff060224 */ /* 0x001fca00078e0009 */
        /* <DEDUP_REMOVED lines=8> */
[----:B------:R-:W-:Y:S01]  /*3cdd0*/  ISETP.GE.AND P4, PT, R77, RZ, PT ;  /* 0x000000ff4d00720c */ /* 0x000fe20003f86270 */
        /* <DEDUP_REMOVED lines=13> */
[----:B------:R-:W-:Y:S01]  /*3ceb0*/  @!P4 IMAD.MOV R18, RZ, RZ, -R18 ;  /* 0x000000ffff12c224 */ /* 0x000fe200078e0a12 */
[----:B------:R-:W-:Y:S02]  /*3cec0*/  ISETP.GE.AND P4, PT, R81, RZ, PT ;  /* 0x000000ff5100720c */ /* 0x000fe40003f86270 */
[----:B------:R-:W-:-:S13]  /*3ced0*/  ISETP.GT.U32.AND P3, PT, R15, R19, PT ;  /* 0x000000130f00720c */ /* 0x000fda0003f64070 */
[----:B------:R-:W-:-:S05]  /*3cee0*/  @!P3 IMAD.IADD R19, R19, 0x1, -R15 ;  /* 0x000000011313b824 */ /* 0x000fca00078e0a0f */
[----:B------:R-:W-:-:S13]  /*3cef0*/  ISETP.GT.U32.AND P3, PT, R15, R19, PT ;  /* 0x000000130f00720c */ /* 0x000fda0003f64070 */
[----:B------:R-:W-:Y:S01]  /*3cf00*/  @!P3 IMAD.IADD R19, R19, 0x1, -R15 ;  /* 0x000000011313b824 */ /* 0x000fe200078e0a0f */
[----:B------:R-:W-:-:S13]  /*3cf10*/  ISETP.GT.U32.AND P3, PT, R15, R20, PT ;  /* 0x000000140f00720c */ /* 0x000fda0003f64070 */
[----:B------:R-:W-:-:S05]  /*3cf20*/  @!P3 IMAD.IADD R20, R20, 0x1, -R15 ;  /* 0x000000011414b824 */ /* 0x000fca00078e0a0f */
[C---:B------:R-:W-:Y:S01]  /*3cf30*/  ISETP.GT.U32.AND P3, PT, R15.reuse, R20, PT ;  /* 0x000000140f00720c */ /* 0x040fe20003f64070 */
[----:B--2---:R-:W-:Y:S04]  /*3cf40*/  STL [R1+0xe4], R5 ;  /* 0x0000e40501007387 */ /* 0x004fe80000100800 */
[----:B------:R-:W2:Y:S08]  /*3cf50*/  LDL.LU R81, [R1+0x261c] ;  /* 0x00261c0001517983 */ /* 0x000eb00000300800 */
[----:B------:R-:W-:Y:S01]  /*3cf60*/  @!P3 IMAD.IADD R20, R20, 0x1, -R15 ;  /* 0x000000011414b824 */ /* 0x000fe200078e0a0f */
[----:B------:R-:W-:-:S13]  /*3cf70*/  ISETP.GT.U32.AND P3, PT, R15, R21, PT ;  /* 0x000000150f00720c */ /* 0x000fda0003f64070 */
[----:B------:R-:W-:-:S05]  /*3cf80*/  @!P3 IMAD.IADD R21, R21, 0x1, -R15 ;  /* 0x000000011515b824 */ /* 0x000fca00078e0a0f */
[----:B------:R-:W-:Y:S01]  /*3cf90*/  ISETP.GT.U32.AND P3, PT, R15, R21, PT ;  /* 0x000000150f00720c */ /* 0x000fe20003f64070 */
[----:B------:R-:W-:-:S12]  /*3cfa0*/  @!P4 IMAD.MOV R19, RZ, RZ, -R19 ;  /* 0x000000ffff13c224 */ /* 0x000fd800078e0a13 */
[----:B------:R-:W-:Y:S01]  /*3cfb0*/  @!P3 IMAD.IADD R21, R21, 0x1, -R15 ;  /* 0x000000011515b824 */ /* 0x000fe200078e0a0f */
[----:B------:R-:W-:Y:S02]  /*3cfc0*/  ISETP.GT.U32.AND P3, PT, R15, R22, PT ;  /* 0x000000160f00720c */ /* 0x000fe40003f64070 */
[----:B------:R-:W-:Y:S02]  /*3cfd0*/  SEL R18, R14, R18, !P1 ;  /* 0x000000120e127207 */ /* 0x000fe40004800000 */
[----:B------:R-:W-:Y:S01]  /*3cfe0*/  ISETP.GE.AND P4, PT, R83, RZ, PT ;  /* 0x000000ff5300720c */ /* 0x000fe20003f86270 */
[----:B------:R-:W0:Y:S02]  /*3cff0*/  S2R R2, SR_TID.X ;  /* 0x0000000000027919 */ /* 0x000e240000002100 */
[----:B------:R-:W-:-:S06]  /*3d000*/  IMAD R18, R18, UR6, RZ ;  /* 0x0000000612127c24 */ /* 0x000fcc000f8e02ff */
[----:B------:R-:W-:Y:S01]  /*3d010*/  @!P3 IMAD.IADD R22, R22, 0x1, -R15 ;  /* 0x000000011616b824 */ /* 0x000fe200078e0a0f */
[----:B------:R-:W-:-:S04]  /*3d020*/  IADD3 R8, P5, PT, R18, R13, RZ ;  /* 0x0000000d12087210 */ /* 0x000fc80007fbe0ff */
[----:B------:R-:W-:Y:S02]  /*3d030*/  ISETP.GT.U32.AND P3, PT, R15, R22, PT ;  /* 0x000000160f00720c */ /* 0x000fe40003f64070 */
[----:B------:R-:W-:Y:S01]  /*3d040*/  SEL R19, R14, R19, !P1 ;  /* 0x000000130e137207 */ /* 0x000fe20004800000 */
[----:B------:R-:W-:Y:S01]  /*3d050*/  @!P4 IMAD.MOV R20, RZ, RZ, -R20 ;  /* 0x000000ffff14c224 */ /* 0x000fe200078e0a14 */
[----:B------:R-:W-:Y:S02]  /*3d060*/  LEA.HI.X.SX32 R6, R18, R12, 0x1, P5 ;  /* 0x0000000c12067211 */ /* 0x000fe400028f0eff */
[----:B------:R-:W-:Y:S01]  /*3d070*/  ISETP.GE.AND P4, PT, R88, RZ, PT ;  /* 0x000000ff5800720c */ /* 0x000fe20003f86270 */
[----:B------:R-:W-:Y:S01]  /*3d080*/  STL [R1+0x948], R8 ;  /* 0x0009480801007387 */ /* 0x000fe20000100800 */
[----:B------:R-:W-:Y:S01]  /*3d090*/  IMAD R19, R19, UR6, RZ ;  /* 0x0000000613137c24 */ /* 0x000fe2000f8e02ff */
[----:B------:R-:W-:Y:S02]  /*3d0a0*/  PRMT R3, RZ, 0x7610, R3 ;  /* 0x00007610ff037816 */ /* 0x000fe40000000003 */
[----:B------:R1:W-:Y:S01]  /*3d0b0*/  STL [R1+0x944], R6 ;  /* 0x0009440601007387 */ /* 0x0003e20000100800 */
[----:B------:R-:W-:-:S02]  /*3d0c0*/  @P0 IMAD.MOV.U32 R7, RZ, RZ, R6 ;  /* 0x000000ffff070224 */ /* 0x000fc400078e0006 */
[----:B------:R-:W-:Y:S01]  /*3d0d0*/  @!P3 IMAD.IADD R22, R22, 0x1, -R15 ;  /* 0x000000011616b824 */ /* 0x000fe200078e0a0f */
[----:B------:R-:W-:Y:S02]  /*3d0e0*/  ISETP.GT.U32.AND P3, PT, R15, R23, PT ;  /* 0x000000170f00720c */ /* 0x000fe40003f64070 */
[----:B------:R-:W-:Y:S01]  /*3d0f0*/  SEL R20, R14, R20, !P1 ;  /* 0x000000140e147207 */ /* 0x000fe20004800000 */
[----:B------:R-:W4:Y:S01]  /*3d100*/  LDL.LU R83, [R1+0x2618] ;  /* 0x0026180001537983 */ /* 0x000f220000300800 */
[----:B-1----:R-:W-:Y:S01]  /*3d110*/  @P0 IMAD.MOV.U32 R6, RZ, RZ, R8 ;  /* 0x000000ffff060224 */ /* 0x002fe200078e0008 */
[----:B------:R-:W-:Y:S01]  /*3d120*/  IADD3 R8, P5, PT, R19, R13, RZ ;  /* 0x0000000d13087210 */ /* 0x000fe20007fbe0ff */
[----:B------:R-:W-:-:S03]  /*3d130*/  @!P4 IMAD.MOV R21, RZ, RZ, -R21 ;  /* 0x000000ffff15c224 */ /* 0x000fc600078e0a15 */
[----:B------:R1:W4:Y:S01]  /*3d140*/  @P0 LDG.E.U8 R3, desc[UR20][R6.64] ;  /* 0x0000001406030981 */ /* 0x000322000c1e1100 */
[----:B------:R-:W-:Y:S01]  /*3d150*/  ISETP.GE.AND P4, PT, R87, RZ, PT ;  /* 0x000000ff5700720c */ /* 0x000fe20003f86270 */
[----:B------:R-:W-:Y:S02]  /*3d160*/  IMAD R20, R20, UR6, RZ ;  /* 0x0000000614147c24 */ /* 0x000fe4000f8e02ff */
[----:B------:R-:W-:Y:S01]  /*3d170*/  STL [R1+0x950], R8 ;  /* 0x0009500801007387 */ /* 0x000fe20000100800 */
[----:B-1----:R-:W-:Y:S02]  /*3d180*/  LEA.HI.X.SX32 R6, R19, R12, 0x1, P5 ;  /* 0x0000000c13067211 */ /* 0x002fe400028f0eff */
[----:B0-----:R-:W-:Y:S01]  /*3d190*/  LOP3.LUT R2, R2, 0x7f, RZ, 0xc0, !PT ;  /* 0x0000007f02027812 */ /* 0x001fe200078ec0ff */
[----:B------:R-:W-:Y:S02]  /*3d1a0*/  @!P3 IMAD.IADD R23, R23, 0x1, -R15 ;  /* 0x000000011717b824 */ /* 0x000fe400078e0a0f */
[----:B------:R0:W-:Y:S01]  /*3d1b0*/  STL [R1+0x94c], R6 ;  /* 0x00094c0601007387 */ /* 0x0001e20000100800 */
[----:B------:R-:W-:Y:S01]  /*3d1c0*/  @P0 IMAD.MOV.U32 R7, RZ, RZ, R6 ;  /* 0x000000ffff070224 */ /* 0x000fe200078e0006 */
[----:B------:R-:W-:-:S02]  /*3d1d0*/  SEL R21, R14, R21, !P1 ;  /* 0x000000150e157207 */ /* 0x000fc40004800000 */
[----:B------:R-:W-:Y:S02]  /*3d1e0*/  LOP3.LUT R5, R2, 0x10, RZ, 0x3c, !PT ;  /* 0x0000001002057812 */ /* 0x000fe400078e3cff */
[----:B------:R-:W-:Y:S01]  /*3d1f0*/  ISETP.GT.U32.AND P3, PT, R15, R23, PT ;  /* 0x000000170f00720c */ /* 0x000fe20003f64070 */
[----:B---3--:R-:W-:Y:S04]  /*3d200*/  STS.U8 [R2+UR8+0x22000], R73 ;  /* 0x0220004902007988 */ /* 0x008fe80008000008 */
[----:B------:R-:W-:Y:S04]  /*3d210*/  STS.U8 [R2+UR8+0x22400], R72 ;  /* 0x0224004802007988 */ /* 0x000fe80008000008 */
[----:B------:R-:W-:Y:S04]  /*3d220*/  STS.U8 [R2+UR8+0x22800], R74 ;  /* 0x0228004a02007988 */ /* 0x000fe80008000008 */
[----:B------:R-:W-:Y:S04]  /*3d230*/  STS.U8 [R2+UR8+0x22c00], R71 ;  /* 0x022c004702007988 */ /* 0x000fe80008000008 */
[----:B------:R-:W-:Y:S01]  /*3d240*/  STS.U8 [R2+UR8+0x23000], R76 ;  /* 0x0230004c02007988 */ /* 0x000fe20008000008 */
[----:B0-----:R-:W-:Y:S01]  /*3d250*/  @P0 IMAD.MOV.U32 R6, RZ, RZ, R8 ;  /* 0x000000ffff060224 */ /* 0x001fe200078e0008 */
[----:B------:R-:W-:-:S02]  /*3d260*/  IADD3 R8, P5, PT, R20, R13, RZ ;  /* 0x0000000d14087210 */ /* 0x000fc40007fbe0ff */
[----:B------:R-:W-:Y:S04]  /*3d270*/  STS.U8 [R2+UR8+0x23400], R75 ;  /* 0x0234004b02007988 */ /* 0x000fe80008000008 */
[----:B------:R0:W3:Y:S04]  /*3d280*/  @P0 LDG.E.U8 R4, desc[UR20][R6.64] ;  /* 0x0000001406040981 */ /* 0x0000e8000c1e1100 */
[----:B------:R-:W-:Y:S04]  /*3d290*/  STS.U8 [R2+UR8+0x23800], R78 ;  /* 0x0238004e02007988 */ /* 0x000fe80008000008 */
[----:B------:R-:W-:Y:S04]  /*3d2a0*/  STS.U8 [R2+UR8+0x23c00], R77 ;  /* 0x023c004d02007988 */ /* 0x000fe80008000008 */
[----:B------:R-:W3:Y:S01]  /*3d2b0*/  LDL.LU R88, [R1+0x2614] ;  /* 0x0026140001587983 */ /* 0x000ee20000300800 */
[----:B------:R-:W-:-:S02]  /*3d2c0*/  IMAD R21, R21, UR6, RZ ;  /* 0x0000000615157c24 */ /* 0x000fc4000f8e02ff */
[----:B------:R-:W-:Y:S01]  /*3d2d0*/  @!P4 IMAD.MOV R22, RZ, RZ, -R22 ;  /* 0x000000ffff16c224 */ /* 0x000fe200078e0a16 */
[----:B------:R-:W-:Y:S01]  /*3d2e0*/  STL [R1+0x958], R8 ;  /* 0x0009580801007387 */ /* 0x000fe20000100800 */
[----:B0-----:R-:W-:Y:S02]  /*3d2f0*/  LEA.HI.X.SX32 R6, R20, R12, 0x1, P5 ;  /* 0x0000000c14067211 */ /* 0x001fe400028f0eff */
[----:B------:R-:W-:-:S03]  /*3d300*/  ISETP.GE.AND P4, PT, R89, RZ, PT ;  /* 0x000000ff5900720c */ /* 0x000fc60003f86270 */
[----:B------:R0:W-:Y:S01]  /*3d310*/  STL [R1+0x954], R6 ;  /* 0x0009540601007387 */ /* 0x0001e20000100800 */
[----:B------:R-:W-:Y:S01]  /*3d320*/  @P0 IMAD.MOV.U32 R7, RZ, RZ, R6 ;  /* 0x000000ffff070224 */ /* 0x000fe200078e0006 */
[----:B------:R-:W-:Y:S01]  /*3d330*/  SEL R22, R14, R22, !P1 ;  /* 0x000000160e167207 */ /* 0x000fe20004800000 */
[----:B------:R-:W-:Y:S01]  /*3d340*/  @!P3 IMAD.IADD R23, R23, 0x1, -R15 ;  /* 0x000000011717b824 */ /* 0x000fe200078e0a0f */
[----:B------:R-:W3:Y:S01]  /*3d350*/  LDL.LU R87, [R1+0x2610] ;  /* 0x0026100001577983 */ /* 0x000ee20000300800 */
[----:B0-----:R-:W-:Y:S01]  /*3d360*/  @P0 IMAD.MOV.U32 R6, RZ, RZ, R8 ;  /* 0x000000ffff060224 */ /* 0x001fe200078e0008 */
[----:B------:R-:W-:Y:S01]  /*3d370*/  IADD3 R8, P5, PT, R21, R13, RZ ;  /* 0x0000000d15087210 */ /* 0x000fe20007fbe0ff */
[----:B------:R-:W-:Y:S01]  /*3d380*/  IMAD R22, R22, UR6, RZ ;  /* 0x0000000616167c24 */ /* 0x000fe2000f8e02ff */
[----:B------:R-:W-:Y:S02]  /*3d390*/  PRMT R71, RZ, 0x7610, R71 ;  /* 0x00007610ff477816 */ /* 0x000fe40000000047 */
[----:B------:R-:W-:Y:S01]  /*3d3a0*/  @!P4 IMAD.MOV R23, RZ, RZ, -R23 ;  /* 0x000000ffff17c224 */ /* 0x000fe200078e0a17 */
[----:B------:R-:W-:Y:S04]  /*3d3b0*/  STL [R1+0x960], R8 ;  /* 0x0009600801007387 */ /* 0x000fe80000100800 */
[----:B------:R-:W-:Y:S01]  /*3d3c0*/  SEL R23, R14, R23, !P1 ;  /* 0x000000170e177207 */ /* 0x000fe20004800000 */
[----:B------:R0:W-:Y:S04]  /*3d3d0*/  STS.U8 [R5+UR8+0x20880], R80 ;  /* 0x0208805005007988 */ /* 0x0001e80008000008 */
[----:B------:R-:W-:Y:S01]  /*3d3e0*/  IMAD R23, R23, UR6, RZ ;  /* 0x0000000617177c24 */ /* 0x000fe2000f8e02ff */
[----:B0-----:R-:W-:-:S02]  /*3d3f0*/  PRMT R80, RZ, 0x7610, R80 ;  /* 0x00007610ff507816 */ /* 0x001fc40000000050 */
[----:B------:R-:W-:Y:S01]  /*3d400*/  ISETP.GE.AND P4, PT, R93, RZ, PT ;  /* 0x000000ff5d00720c */ /* 0x000fe20003f86270 */
[----:B--2---:R0:W-:Y:S02]  /*3d410*/  STS.U8 [R5+UR8+0x20480], R81 ;  /* 0x0204805105007988 */ /* 0x0041e40008000008 */
[----:B0-----:R-:W-:-:S06]  /*3d420*/  PRMT R81, RZ, 0x7610, R81 ;  /* 0x00007610ff517816 */ /* 0x001fcc0000000051 */
[----:B------:R0:W2:Y:S02]  /*3d430*/  @P0 LDG.E.U8 R81, desc[UR20][R6.64] ;  /* 0x0000001406510981 */ /* 0x0000a4000c1e1100 */
[----:B0-----:R-:W-:-:S05]  /*3d440*/  LEA.HI.X.SX32 R6, R21, R12, 0x1, P5 ;  /* 0x0000000c15067211 */ /* 0x001fca00028f0eff */
[----:B------:R0:W-:Y:S01]  /*3d450*/  STL [R1+0x95c], R6 ;  /* 0x00095c0601007387 */ /* 0x0001e20000100800 */
[----:B------:R-:W-:-:S03]  /*3d460*/  @P0 IMAD.MOV.U32 R7, RZ, RZ, R6 ;  /* 0x000000ffff070224 */ /* 0x000fc600078e0006 */
[----:B------:R-:W2:Y:S01]  /*3d470*/  LDL.LU R89, [R1+0x260c] ;  /* 0x00260c0001597983 */ /* 0x000ea20000300800 */
[----:B0-----:R-:W-:Y:S01]  /*3d480*/  @P0 IMAD.MOV.U32 R6, RZ, RZ, R8 ;  /* 0x000000ffff060224 */ /* 0x001fe200078e0008 */
[----:B------:R-:W-:-:S04]  /*3d490*/  IADD3 R8, P5, PT, R22, R13, RZ ;  /* 0x0000000d16087210 */ /* 0x000fc80007fbe0ff */
[----:B------:R0:W2:Y:S04]  /*3d4a0*/  @P0 LDG.E.U8 R71, desc[UR20][R6.64] ;  /* 0x0000001406470981 */ /* 0x0000a8000c1e1100 */
[----:B------:R-:W-:Y:S01]  /*3d4b0*/  STL [R1+0x968], R8 ;  /* 0x0009680801007387 */ /* 0x000fe20000100800 */
        /* <DEDUP_REMOVED lines=9> */
[----:B------:R0:W-:Y:S04]  /*3d550*/  STL [R1+0x96c], R6 ;  /* 0x00096c0601007387 */ /* 0x0001e80000100800 */
[----:B------:R-:W2:Y:S01]  /*3d560*/  LDL R10, [R1+0x1e6c] ;  /* 0x001e6c00010a7983 */ /* 0x000ea20000100800 */
[----:B------:R-:W-:-:S13]  /*3d570*/  ISETP.GT.U32.AND P3, PT, R15, R24, PT ;  /* 0x000000180f00720c */ /* 0x000fda0003f64070 */
[----:B------:R-:W-:-:S05]  /*3d580*/  @!P3 IMAD.IADD R24, R24, 0x1, -R15 ;  /* 0x000000011818b824 */ /* 0x000fca00078e0a0f */
[----:B------:R-:W-:-:S13]  /*3d590*/  ISETP.GT.U32.AND P3, PT, R15, R24, PT ;  /* 0x000000180f00720c */ /* 0x000fda0003f64070 */
[----:B------:R-:W-:-:S04]  /*3d5a0*/  @!P3 IMAD.IADD R24, R24, 0x1, -R15 ;  /* 0x000000011818b824 */ /* 0x000fc800078e0a0f */
[----:B------:R-:W-:-:S05]  /*3d5b0*/  @!P4 IMAD.MOV R24, RZ, RZ, -R24 ;  /* 0x000000ffff18c224 */ /* 0x000fca00078e0a18 */
[----:B------:R-:W-:Y:S01]  /*3d5c0*/  SEL R24, R14, R24, !P1 ;  /* 0x000000180e187207 */ /* 0x000fe20004800000 */
[----:B------:R1:W-:Y:S01]  /*3d5d0*/  STS.U8 [R5+UR8+0x20080], R79 ;  /* 0x0200804f05007988 */ /* 0x0003e20008000008 */
[----:B------:R-:W-:-:S03]  /*3d5e0*/  @P0 IMAD.MOV.U32 R7, RZ, RZ, R6 ;  /* 0x000000ffff070224 */ /* 0x000fc600078e0006 */
[----:B------:R-:W-:Y:S02]  /*3d5f0*/  IMAD R24, R24, UR6, RZ ;  /* 0x0000000618187c24 */ /* 0x000fe4000f8e02ff */
[----:B0-----:R-:W-:Y:S01]  /*3d600*/  @P0 IMAD.MOV.U32 R6, RZ, RZ, R8 ;  /* 0x000000ffff060224 */ /* 0x001fe200078e0008 */
[----:B-1----:R-:W-:Y:S02]  /*3d610*/  PRMT R79, RZ, 0x7610, R79 ;  /* 0x00007610ff4f7816 */ /* 0x002fe4000000004f */
[----:B------:R-:W-:Y:S01]  /*3d620*/  IADD3 R8, P5, PT, R24, R13, RZ ;  /* 0x0000000d18087210 */ /* 0x000fe20007fbe0ff */
[----:B------:R0:W-:Y:S01]  /*3d630*/  STS.U8 [R5+UR8+0x21080], R82 ;  /* 0x0210805205007988 */ /* 0x0001e20008000008 */
[----:B------:R-:W-:-:S03]  /*3d640*/  ISETP.GE.AND P4, PT, R92, RZ, PT ;  /* 0x000000ff5c00720c */ /* 0x000fc60003f86270 */
[----:B------:R1:W3:Y:S04]  /*3d650*/  @P0 LDG.E.U8 R79, desc[UR20][R6.64] ;  /* 0x00000014064f0981 */ /* 0x0002e8000c1e1100 */
[----:B0-----:R-:W3:Y:S04]  /*3d660*/  LDL.LU R82, [R1] ;  /* 0x0000000001527983 */ /* 0x001ee80000300800 */
[----:B------:R-:W3:Y:S04]  /*3d670*/  LDL.LU R92, [R1+0x2604] ;  /* 0x00260400015c7983 */ /* 0x000ee80000300800 */
[----:B------:R-:W3:Y:S04]  /*3d680*/  LDL.LU R11, [R1+0x8] ;  /* 0x00000800010b7983 */ /* 0x000ee80000300800 */
[----:B------:R-:W3:Y:S01]  /*3d690*/  LDL.LU R9, [R1+0x4] ;  /* 0x0000040001097983 */ /* 0x000ee20000300800 */
[----:B-1----:R-:W-:-:S03]  /*3d6a0*/  LEA.HI.X.SX32 R6, R24, R12, 0x1, P5 ;  /* 0x0000000c18067211 */ /* 0x002fc600028f0eff */
[----:B------:R-:W-:Y:S04]  /*3d6b0*/  STL [R1+0x978], R8 ;  /* 0x0009780801007387 */ /* 0x000fe80000100800 */
[----:B------:R0:W-:Y:S01]  /*3d6c0*/  STL [R1+0x974], R6 ;  /* 0x0009740601007387 */ /* 0x0001e20000100800 */
[----:B------:R-:W-:Y:S02]  /*3d6d0*/  @P0 IMAD.MOV.U32 R7, RZ, RZ, R6 ;  /* 0x000000ffff070224 */ /* 0x000fe400078e0006 */
[----:B0-----:R-:W-:Y:S02]  /*3d6e0*/  @P0 IMAD.MOV.U32 R6, RZ, RZ, R8 ;  /* 0x000000ffff060224 */ /* 0x001fe400078e0008 */
[----:B------:R-:W3:Y:S01]  /*3d6f0*/  LDL R8, [R1+0x1e70] ;  /* 0x001e700001087983 */ /* 0x000ee20000100800 */
[----:B------:R-:W-:-:S13]  /*3d700*/  ISETP.GT.U32.AND P3, PT, R15, R25, PT ;  /* 0x000000190f00720c */ /* 0x000fda0003f64070 */
[----:B------:R-:W-:-:S05]  /*3d710*/  @!P3 IMAD.IADD R25, R25, 0x1, -R15 ;  /* 0x000000011919b824 */ /* 0x000fca00078e0a0f */
[----:B------:R-:W-:Y:S01]  /*3d720*/  ISETP.GT.U32.AND P3, PT, R15, R25, PT ;  /* 0x000000190f00720c */ /* 0x000fe20003f64070 */
[----:B----4-:R0:W-:Y:S04]  /*3d730*/  STS.U8 [R5+UR8+0x20c80], R83 ;  /* 0x020c805305007988 */ /* 0x0101e80008000008 */
[----:B0-----:R-:W4:Y:S08]  /*3d740*/  LDL.LU R83, [R1+0x10] ;  /* 0x0000100001537983 */ /* 0x001f300000300800 */
[----:B------:R-:W-:-:S04]  /*3d750*/  @!P3 IMAD.IADD R25, R25, 0x1, -R15 ;  /* 0x000000011919b824 */ /* 0x000fc800078e0a0f */
[----:B------:R-:W-:Y:S01]  /*3d760*/  @!P4 IMAD.MOV R25, RZ, RZ, -R25 ;  /* 0x000000ffff19c224 */ /* 0x000fe200078e0a19 */
[----:B--2---:R-:W-:Y:S02]  /*3d770*/  ISETP.GE.AND P4, PT, R10, RZ, PT ;  /* 0x000000ff0a00720c */ /* 0x004fe40003f86270 */
[----:B------:R-:W2:Y:S01]  /*3d780*/  LDL.LU R10, [R1+0xc] ;  /* 0x00000c00010a7983 */ /* 0x000ea20000300800 */
[----:B------:R-:W-:Y:S02]  /*3d790*/  ISETP.GT.U32.AND P3, PT, R15, R26, PT ;  /* 0x0000001a0f00720c */ /* 0x000fe40003f64070 */
[----:B------:R-:W-:Y:S02]  /*3d7a0*/  SEL R25, R14, R25, !P1 ;  /* 0x000000190e197207 */ /* 0x000fe40004800000 */
[----:B------:R-:W-:-:S03]  /*3d7b0*/  PRMT R78, RZ, 0x7610, R78 ;  /* 0x00007610ff4e7816 */ /* 0x000fc6000000004e */
[----:B------:R-:W-:-:S03]  /*3d7c0*/  IMAD R25, R25, UR6, RZ ;  /* 0x0000000619197c24 */ /* 0x000fc6000f8e02ff */
[----:B------:R0:W2:Y:S02]  /*3d7d0*/  @P0 LDG.E.U8 R78, desc[UR20][R6.64] ;  /* 0x00000014064e0981 */ /* 0x0000a4000c1e1100 */
[----:B------:R-:W-:Y:S01]  /*3d7e0*/  IADD3 R22, P5, PT, R25, R13, RZ ;  /* 0x0000000d19167210 */ /* 0x000fe20007fbe0ff */
[----:B------:R-:W-:-:S03]  /*3d7f0*/  @!P3 IMAD.IADD R26, R26, 0x1, -R15 ;  /* 0x000000011a1ab824 */ /* 0x000fc600078e0a0f */
[----:B0-----:R-:W-:Y:S02]  /*3d800*/  LEA.HI.X.SX32 R6, R25, R12, 0x1, P5 ;  /* 0x0000000c19067211 */ /* 0x001fe400028f0eff */
[C---:B------:R-:W-:Y:S01]  /*3d810*/  ISETP.GT.U32.AND P3, PT, R15.reuse, R26, PT ;  /* 0x0000001a0f00720c */ /* 0x040fe20003f64070 */
[----:B------:R-:W-:Y:S04]  /*3d820*/  STL [R1+0x980], R22 ;  /* 0x0009801601007387 */ /* 0x000fe80000100800 */
[----:B------:R0:W-:Y:S04]  /*3d830*/  STS.U8 [R5+UR8+0x21880], R84 ;  /* 0x0218805405007988 */ /* 0x0001e80008000008 */
[----:B------:R1:W-:Y:S04]  /*3d840*/  STL [R1+0x97c], R6 ;  /* 0x00097c0601007387 */ /* 0x0003e80000100800 */
[----:B0-----:R-:W2:Y:S01]  /*3d850*/  LDL R84, [R1+0x1e78] ;  /* 0x001e780001547983 */ /* 0x001ea20000100800 */
[----:B------:R-:W-:Y:S01]  /*3d860*/  @!P3 IMAD.IADD R26, R26, 0x1, -R15 ;  /* 0x000000011a1ab824 */ /* 0x000fe200078e0a0f */
[----:B------:R-:W-:-:S03]  /*3d870*/  ISETP.GT.U32.AND P3, PT, R15, R27, PT ;  /* 0x0000001b0f00720c */ /* 0x000fc60003f64070 */
[----:B------:R-:W-:Y:S01]  /*3d880*/  @!P4 IMAD.MOV R26, RZ, RZ, -R26 ;  /* 0x000000ffff1ac224 */ /* 0x000fe200078e0a1a */
[----:B------:R-:W-:Y:S01]  /*3d890*/  PRMT R77, RZ, 0x7610, R77 ;  /* 0x00007610ff4d7816 */ /* 0x000fe2000000004d */
[----:B------:R-:W-:-:S03]  /*3d8a0*/  @P0 IMAD.MOV.U32 R7, RZ, RZ, R6 ;  /* 0x000000ffff070224 */ /* 0x000fc600078e0006 */
[----:B------:R-:W-:Y:S01]  /*3d8b0*/  SEL R26, R14, R26, !P1 ;  /* 0x0000001a0e1a7207 */ /* 0x000fe20004800000 */
[----:B-1----:R-:W-:-:S04]  /*3d8c0*/  @P0 IMAD.MOV.U32 R6, RZ, RZ, R22 ;  /* 0x000000ffff060224 */ /* 0x002fc800078e0016 */
[----:B------:R-:W-:Y:S01]  /*3d8d0*/  IMAD R26, R26, UR6, RZ ;  /* 0x000000061a1a7c24 */ /* 0x000fe2000f8e02ff */
[----:B------:R0:W2:Y:S01]  /*3d8e0*/  @P0 LDG.E.U8 R77, desc[UR20][R6.64] ;  /* 0x00000014064d0981 */ /* 0x0000a2000c1e1100 */
[----:B------:R-:W-:-:S03]  /*3d8f0*/  @!P3 IMAD.IADD R27, R27, 0x1, -R15 ;  /* 0x000000011b1bb824 */ /* 0x000fc600078e0a0f */
[----:B------:R1:W-:Y:S04]  /*3d900*/  STS.U8 [R5+UR8+0x21480], R85 ;  /* 0x0214805505007988 */ /* 0x0003e80008000008 */
[----:B------:R-:W-:Y:S04]  /*3d910*/  STS.U8 [R5+UR8+0x21c80], R86 ;  /* 0x021c805605007988 */ /* 0x000fe80008000008 */
[----:B---3--:R-:W-:Y:S04]  /*3d920*/  STS.U8 [R5+UR8+0x22080], R87 ;  /* 0x0220805705007988 */ /* 0x008fe80008000008 */
[----:B------:R-:W-:Y:S01]  /*3d930*/  STS.U8 [R5+UR8+0x22480], R89 ;  /* 0x0224805905007988 */ /* 0x000fe20008000008 */
[----:B0-----:R-:W-:-:S02]  /*3d940*/  IADD3 R7, P5, PT, R26, R13, RZ ;  /* 0x0000000d1a077210 */ /* 0x001fc40007fbe0ff */
[----:B------:R-:W-:Y:S01]  /*3d950*/  LOP3.LUT R6, R2, 0x20, RZ, 0x3c, !PT ;  /* 0x0000002002067812 */ /* 0x000fe200078e3cff */
[----:B------:R-:W-:Y:S04]  /*3d960*/  STS.U8 [R5+UR8+0x22880], R88 ;  /* 0x0228805805007988 */ /* 0x000fe80008000008 */
[----:B------:R-:W-:Y:S04]  /*3d970*/  STS.U8 [R5+UR8+0x22c80], R93 ;  /* 0x022c805d05007988 */ /* 0x000fe80008000008 */
[----:B------:R-:W-:Y:S04]  /*3d980*/  STS.U8 [R5+UR8+0x23080], R91 ;  /* 0x0230805b05007988 */ /* 0x000fe80008000008 */
[----:B------:R-:W-:Y:S04]  /*3d990*/  STS.U8 [R5+UR8+0x23480], R92 ;  /* 0x0234805c05007988 */ /* 0x000fe80008000008 */
[----:B------:R-:W-:Y:S04]  /*3d9a0*/  STS.U8 [R5+UR8+0x23880], R90 ;  /* 0x0238805a05007988 */ /* 0x000fe80008000008 */
[----:B------:R-:W-:Y:S04]  /*3d9b0*/  STS.U8 [R5+UR8+0x23c80], R82 ;  /* 0x023c805205007988 */ /* 0x000fe80008000008 */
[----:B------:R0:W-:Y:S01]  /*3d9c0*/  STS.U8 [R6+UR8+0x20100], R11 ;  /* 0x0201000b06007988 */ /* 0x0001e20008000008 */
[----:B------:R-:W-:-:S03]  /*3d9d0*/  ISETP.GT.U32.AND P3, PT, R15, R27, PT ;  /* 0x0000001b0f00720c */ /* 0x000fc60003f64070 */
[----:B-1----:R-:W3:Y:S04]  /*3d9e0*/  LDL.LU R85, [R1+0x18] ;  /* 0x0000180001557983 */ /* 0x002ee80000300800 */
[----:B0-----:R-:W3:Y:S04]  /*3d9f0*/  LDL.LU R11, [R1+0x14] ;  /* 0x00001400010b7983 */ /* 0x001ee80000300800 */
[----:B------:R-:W-:Y:S01]  /*3da00*/  STL [R1+0x988], R7 ;  /* 0x0009880701007387 */ /* 0x000fe20000100800 */
[----:B------:R-:W-:Y:S02]  /*3da10*/  ISETP.GE.AND P4, PT, R8, RZ, PT ;  /* 0x000000ff0800720c */ /* 0x000fe40003f86270 */
[----:B------:R-:W-:-:S05]  /*3da20*/  LEA.HI.X.SX32 R8, R26, R12, 0x1, P5 ;  /* 0x0000000c1a087211 */ /* 0x000fca00028f0eff */
[----:B------:R-:W-:Y:S04]  /*3da30*/  STL [R1+0x984], R8 ;  /* 0x0009840801007387 */ /* 0x000fe80000100800 */
[----:B------:R-:W3:Y:S01]  /*3da40*/  LDL R82, [R1+0x1e60] ;  /* 0x001e600001527983 */ /* 0x000ee20000100800 */
[----:B------:R-:W-:-:S04]  /*3da50*/  @!P3 IMAD.IADD R27, R27, 0x1, -R15 ;  /* 0x000000011b1bb824 */ /* 0x000fc800078e0a0f */
[----:B------:R-:W-:-:S05]  /*3da60*/  @!P4 IMAD.MOV R27, RZ, RZ, -R27 ;  /* 0x000000ffff1bc224 */ /* 0x000fca00078e0a1b */
[----:B------:R-:W-:Y:S01]  /*3da70*/  SEL R27, R14, R27, !P1 ;  /* 0x0000001b0e1b7207 */ /* 0x000fe20004800000 */
[----:B------:R0:W-:Y:S01]  /*3da80*/  STS.U8 [R6+UR8+0x20500], R9 ;  /* 0x0205000906007988 */ /* 0x0001e20008000008 */
[----:B------:R-:W-:-:S03]  /*3da90*/  PRMT R76, RZ, 0x7610, R76 ;  /* 0x00007610ff4c7816 */ /* 0x000fc6000000004c */
[----:B------:R-:W-:Y:S02]  /*3daa0*/  IMAD R27, R27, UR6, RZ ;  /* 0x000000061b1b7c24 */ /* 0x000fe4000f8e02ff */
[----:B0-----:R-:W-:Y:S02]  /*3dab0*/  @P0 IMAD.MOV.U32 R9, RZ, RZ, R8 ;  /* 0x000000ffff090224 */ /* 0x001fe400078e0008 */
[----:B------:R-:W-:Y:S01]  /*3dac0*/  @P0 IMAD.MOV.U32 R8, RZ, RZ, R7 ;  /* 0x000000ffff080224 */ /* 0x000fe200078e0007 */
[----:B------:R-:W-:-:S04]  /*3dad0*/  IADD3 R7, P4, PT, R27, R13, RZ ;  /* 0x0000000d1b077210 */ /* 0x000fc80007f9e0ff */
[----:B------:R0:W3:Y:S04]  /*3dae0*/  @P0 LDG.E.U8 R76, desc[UR20][R8.64] ;  /* 0x00000014084c0981 */ /* 0x0000e8000c1e1100 */
[----:B------:R-:W-:Y:S04]  /*3daf0*/  STL [R1+0x990], R7 ;  /* 0x0009900701007387 */ /* 0x000fe80000100800 */
[----:B----4-:R1:W-:Y:S01]  /*3db00*/  STS.U8 [R6+UR8+0x20900], R83 ;  /* 0x0209005306007988 */ /* 0x0103e20008000008 */
[----:B0-----:R-:W-:-:S05]  /*3db10*/  LEA.HI.X.SX32 R8, R27, R12, 0x1, P4 ;  /* 0x0000000c1b087211 */ /* 0x001fca00020f0eff */
[----:B------:R-:W-:Y:S04]  /*3db20*/  STL [R1+0x98c], R8 ;  /* 0x00098c0801007387 */ /* 0x000fe80000100800 */
[----:B-1----:R-:W4:Y:S04]  /*3db30*/  LDL.LU R83, [R1+0x20] ;  /* 0x0000200001537983 */ /* 0x002f280000300800 */
[----:B--2---:R0:W-:Y:S04]  /*3db40*/  STS.U8 [R6+UR8+0x20d00], R10 ;  /* 0x020d000a06007988 */ /* 0x0041e80008000008 */
[----:B0-----:R-:W2:Y:S01]  /*3db50*/  LDL.LU R10, [R1+0x1c] ;  /* 0x00001c00010a7983 */ /* 0x001ea20000300800 */
[----:B------:R-:W-:-:S13]  /*3db60*/  ISETP.GT.U32.AND P3, PT, R15, R28, PT ;  /* 0x0000001c0f00720c */ /* 0x000fda0003f64070 */
[----:B------:R-:W-:-:S05]  /*3db70*/  @!P3 IMAD.IADD R28, R28, 0x1, -R15 ;  /* 0x000000011c1cb824 */ /* 0x000fca00078e0a0f */
[----:B------:R-:W-:Y:S02]  /*3db80*/  ISETP.GT.U32.AND P3, PT, R15, R28, PT ;  /* 0x0000001c0f00720c */ /* 0x000fe40003f64070 */
[----:B------:R-:W-:Y:S02]  /*3db90*/  ISETP.GE.AND P4, PT, R84, RZ, PT ;  /* 0x000000ff5400720c */ /* 0x000fe40003f86270 */
[----:B------:R-:W2:Y:S09]  /*3dba0*/  LDL R84, [R1+0x1e64] ;  /* 0x001e640001547983 */ /* 0x000eb20000100800 */
[----:B------:R-:W-:-:S04]  /*3dbb0*/  @!P3 IMAD.IADD R28, R28, 0x1, -R15 ;  /* 0x000000011c1cb824 */ /* 0x000fc800078e0a0f */
[----:B------:R-:W-:Y:S01]  /*3dbc0*/  @!P4 IMAD.MOV R28, RZ, RZ, -R28 ;  /* 0x000000ffff1cc224 */ /* 0x000fe200078e0a1c */
[----:B------:R-:W-:Y:S02]  /*3dbd0*/  ISETP.GT.U32.AND P3, PT, R15, R29, PT ;  /* 0x0000001d0f00720c */ /* 0x000fe40003f64070 */
[----:B------:R-:W-:Y:S02]  /*3dbe0*/  PRMT R75, RZ, 0x7610, R75 ;  /* 0x00007610ff4b7816 */ /* 0x000fe4000000004b */
[----:B------:R-:W-:Y:S01]  /*3dbf0*/  SEL R28, R14, R28, !P1 ;  /* 0x0000001c0e1c7207 */ /* 0x000fe20004800000 */
[----:B------:R-:W-:Y:S02]  /*3dc00*/  @P0 IMAD.MOV.U32 R9, RZ, RZ, R8 ;  /* 0x000000ffff090224 */ /* 0x000fe400078e0008 */
[----:B------:R-:W-:Y:S02]  /*3dc10*/  @P0 IMAD.MOV.U32 R8, RZ, RZ, R7 ;  /* 0x000000ffff080224 */ /* 0x000fe400078e0007 */
[----:B------:R-:W-:Y:S01]  /*3dc20*/  IMAD R28, R28, UR4, RZ ;  /* 0x000000041c1c7c24 */ /* 0x000fe2000f8e02ff */
[----:B------:R-:W0:Y:S02]  /*3dc30*/  LDCU UR4, c[0x0][0x3b0] ;  /* 0x00007600ff0477ac */ /* 0x000e240008000800 */
[----:B------:R1:W2:Y:S02]  /*3dc40*/  @P0 LDG.E.U8 R75, desc[UR20][R8.64] ;  /* 0x00000014084b0981 */ /* 0x0002a4000c1e1100 */
[----:B------:R-:W-:Y:S01]  /*3dc50*/  SHF.R.S32.HI R7, RZ, 0x1f, R28 ;  /* 0x0000001fff077819 */ /* 0x000fe2000001141c */
[----:B------:R-:W-:Y:S01]  /*3dc60*/  @!P3 IMAD.IADD R29, R29, 0x1, -R15 ;  /* 0x000000011d1db824 */ /* 0x000fe200078e0a0f */
[----:B-1----:R-:W-:-:S04]  /*3dc70*/  IADD3 R8, P4, PT, R28, R13, RZ ;  /* 0x0000000d1c087210 */ /* 0x002fc80007f9e0ff */
[----:B------:R-:W-:Y:S01]  /*3dc80*/  ISETP.GT.U32.AND P3, PT, R15, R29, PT ;  /* 0x0000001d0f00720c */ /* 0x000fe20003f64070 */
[----:B------:R-:W-:Y:S01]  /*3dc90*/  IMAD.X R9, R7, 0x1, R12, P4 ;  /* 0x0000000107097824 */ /* 0x000fe200020e060c */
[----:B------:R-:W-:Y:S04]  /*3dca0*/  STL [R1+0x15b8], R8 ;  /* 0x0015b80801007387 */ /* 0x000fe80000100800 */
[----:B---3--:R1:W-:Y:S04]  /*3dcb0*/  STS.U8 [R6+UR8+0x21100], R85 ;  /* 0x0211005506007988 */ /* 0x0083e80008000008 */
[----:B------:R-:W-:Y:S04]  /*3dcc0*/  STL [R1+0x15b4], R9 ;  /* 0x0015b40901007387 */ /* 0x000fe80000100800 */
[----:B------:R3:W-:Y:S04]  /*3dcd0*/  STS.U8 [R6+UR8+0x21500], R11 ;  /* 0x0215000b06007988 */ /* 0x0007e80008000008 */
[----:B-1----:R-:W2:Y:S04]  /*3dce0*/  LDL.LU R85, [R1+0x28] ;  /* 0x0000280001557983 */ /* 0x002ea80000300800 */
[----:B---3--:R-:W3:Y:S01]  /*3dcf0*/  LDL.LU R11, [R1+0x24] ;  /* 0x00002400010b7983 */ /* 0x008ee20000300800 */
[----:B------:R-:W-:Y:S01]  /*3dd00*/  ISETP.GE.AND P4, PT, R82, RZ, PT ;  /* 0x000000ff5200720c */ /* 0x000fe20003f86270 */
[----:B------:R-:W-:Y:S01]  /*3dd10*/  @!P3 IMAD.IADD R29, R29, 0x1, -R15 ;  /* 0x000000011d1db824 */ /* 0x000fe200078e0a0f */
[----:B------:R-:W-:Y:S01]  /*3dd20*/  PRMT R74, RZ, 0x7610, R74 ;  /* 0x00007610ff4a7816 */ /* 0x000fe2000000004a */
[----:B------:R-:W3:Y:S05]  /*3dd30*/  LDL R82, [R1+0x1e68] ;  /* 0x001e680001527983 */ /* 0x000eea0000100800 */
[----:B------:R1:W3:Y:S05]  /*3dd40*/  @P0 LDG.E.U8 R74, desc[UR20][R8.64] ;  /* 0x00000014084a0981 */ /* 0x0002ea000c1e1100 */
[----:B------:R-:W-:-:S05]  /*3dd50*/  @!P4 IMAD.MOV R29, RZ, RZ, -R29 ;  /* 0x000000ffff1dc224 */ /* 0x000fca00078e0a1d */
[----:B------:R-:W-:-:S05]  /*3dd60*/  SEL R29, R14, R29, !P1 ;  /* 0x0000001d0e1d7207 */ /* 0x000fca0004800000 */
[----:B0-----:R-:W-:Y:S01]  /*3dd70*/  IMAD R29, R29, UR4, RZ ;  /* 0x000000041d1d7c24 */ /* 0x001fe2000f8e02ff */
[----:B----4-:R0:W-:Y:S04]  /*3dd80*/  STS.U8 [R6+UR8+0x21900], R83 ;  /* 0x0219005306007988 */ /* 0x0101e80008000008 */
[----:B------:R-:W-:Y:S02]  /*3dd90*/  SHF.R.S32.HI R7, RZ, 0x1f, R29 ;  /* 0x0000001fff077819 */ /* 0x000fe4000001141d */
[----:B-1----:R-:W-:Y:S01]  /*3dda0*/  IADD3 R8, P4, PT, R29, R13, RZ ;  /* 0x0000000d1d087210 */ /* 0x002fe20007f9e0ff */
[----:B--2---:R1:W-:Y:S04]  /*3ddb0*/  STS.U8 [R6+UR8+0x21d00], R10 ;  /* 0x021d000a06007988 */ /* 0x0043e80008000008 */
[----:B------:R-:W-:Y:S01]  /*3ddc0*/  IMAD.X R9, R7, 0x1, R12, P4 ;  /* 0x0000000107097824 */ /* 0x000fe200020e060c */
[----:B------:R2:W-:Y:S01]  /*3ddd0*/  STL [R1+0x15c0], R8 ;  /* 0x0015c00801007387 */ /* 0x0005e20000100800 */
[----:B------:R-:W-:Y:S01]  /*3dde0*/  ISETP.GT.U32.AND P3, PT, R15, R30, PT ;  /* 0x0000001e0f00720c */ /* 0x000fe20003f64070 */
[----:B------:R-:W4:Y:S02]  /*3ddf0*/  LDCU UR4, c[0x0][0x3b0] ;  /* 0x00007600ff0477ac */ /* 0x000f240008000800 */
[----:B------:R2:W-:Y:S04]  /*3de00*/  STL [R1+0x15bc], R9 ;  /* 0x0015bc0901007387 */ /* 0x0005e80000100800 */
[----:B0-----:R-:W3:Y:S04]  /*3de10*/  LDL.LU R83, [R1+0x30] ;  /* 0x0000300001537983 */ /* 0x001ee80000300800 */
[----:B-1----:R-:W3:Y:S02]  /*3de20*/  LDL.LU R10, [R1+0x2c] ;  /* 0x00002c00010a7983 */ /* 0x002ee40000300800 */
[----:B------:R-:W-:-:S05]  /*3de30*/  @!P3 IMAD.IADD R30, R30, 0x1, -R15 ;  /* 0x000000011e1eb824 */ /* 0x000fca00078e0a0f */
[----:B------:R-:W-:Y:S02]  /*3de40*/  ISETP.GT.U32.AND P3, PT, R15, R30, PT ;  /* 0x0000001e0f00720c */ /* 0x000fe40003f64070 */
[----:B------:R-:W-:-:S11]  /*3de50*/  ISETP.GE.AND P4, PT, R84, RZ, PT ;  /* 0x000000ff5400720c */ /* 0x000fd60003f86270 */
[----:B------:R-:W-:-:S04]  /*3de60*/  @!P3 IMAD.IADD R30, R30, 0x1, -R15 ;  /* 0x000000011e1eb824 */ /* 0x000fc800078e0a0f */
[----:B------:R-:W-:Y:S01]  /*3de70*/  @!P4 IMAD.MOV R30, RZ, RZ, -R30 ;  /* 0x000000ffff1ec224 */ /* 0x000fe200078e0a1e */
[----:B------:R-:W-:-:S04]  /*3de80*/  PRMT R21, RZ, 0x7610, R21 ;  /* 0x00007610ff157816 */ /* 0x000fc80000000015 */
[----:B------:R-:W-:Y:S02]  /*3de90*/  SEL R30, R14, R30, !P1 ;  /* 0x0000001e0e1e7207 */ /* 0x000fe40004800000 */
[----:B------:R2:W3:Y:S03]  /*3dea0*/  @P0 LDG.E.U8 R21, desc[UR20][R8.64] ;  /* 0x0000001408150981 */ /* 0x0004e6000c1e1100 */
[----:B----4-:R-:W-:Y:S01]  /*3deb0*/  IMAD R30, R30, UR4, RZ ;  /* 0x000000041e1e7c24 */ /* 0x010fe2000f8e02ff */
[----:B---3--:R0:W-:Y:S04]  /*3dec0*/  STS.U8 [R6+UR8+0x22500], R11 ;  /* 0x0225000b06007988 */ /* 0x0081e80008000008 */
[----:B------:R-:W-:-:S02]  /*3ded0*/  SHF.R.S32.HI R7, RZ, 0x1f, R30 ;  /* 0x0000001fff077819 */ /* 0x000fc4000001141e */
[----:B--2---:R-:W-:Y:S01]  /*3dee0*/  IADD3 R8, P4, PT, R30, R13, RZ ;  /* 0x0000000d1e087210 */ /* 0x004fe20007f9e0ff */
[----:B------:R1:W-:Y:S01]  /*3def0*/  STS.U8 [R6+UR8+0x22100], R85 ;  /* 0x0221005506007988 */ /* 0x0003e20008000008 */
[----:B------:R-:W-:Y:S01]  /*3df00*/  ISETP.GT.U32.AND P3, PT, R15, R31, PT ;  /* 0x0000001f0f00720c */ /* 0x000fe20003f64070 */
[----:B------:R-:W2:Y:S02]  /*3df10*/  LDCU UR4, c[0x0][0x3b0] ;  /* 0x00007600ff0477ac */ /* 0x000ea40008000800 */
[----:B------:R-:W-:Y:S01]  /*3df20*/  IMAD.X R9, R7, 0x1, R12, P4 ;  /* 0x0000000107097824 */ /* 0x000fe200020e060c */
[----:B0-----:R-:W3:Y:S04]  /*3df30*/  LDL R11, [R1+0x1e54] ;  /* 0x001e5400010b7983 */ /* 0x001ee80000100800 */
[----:B------:R-:W-:Y:S04]  /*3df40*/  STL [R1+0x15c8], R8 ;  /* 0x0015c80801007387 */ /* 0x000fe80000100800 */
[----:B------:R-:W-:Y:S04]  /*3df50*/  STL [R1+0x15c4], R9 ;  /* 0x0015c40901007387 */ /* 0x000fe80000100800 */
[----:B------:R-:W4:Y:S04]  /*3df60*/  LDL.LU R84, [R1+0x38] ;  /* 0x0000380001547983 */ /* 0x000f280000300800 */
[----:B-1----:R-:W4:Y:S01]  /*3df70*/  LDL.LU R85, [R1+0x34] ;  /* 0x0000340001557983 */ /* 0x002f220000300800 */
[----:B------:R-:W-:Y:S01]  /*3df80*/  @!P3 IMAD.IADD R31, R31, 0x1, -R15 ;  /* 0x000000011f1fb824 */ /* 0x000fe200078e0a0f */
[----:B------:R-:W-:-:S04]  /*3df90*/  ISETP.GE.AND P4, PT, R82, RZ, PT ;  /* 0x000000ff5200720c */ /* 0x000fc80003f86270 */
[----:B------:R-:W-:Y:S01]  /*3dfa0*/  ISETP.GT.U32.AND P3, PT, R15, R31, PT ;  /* 0x0000001f0f00720c */ /* 0x000fe20003f64070 */
[----:B------:R0:W-:Y:S04]  /*3dfb0*/  STS.U8 [R6+UR8+0x22d00], R10 ;  /* 0x022d000a06007988 */ /* 0x0001e80008000008 */
[----:B0-----:R-:W4:Y:S08]  /*3dfc0*/  LDL R10, [R1+0x1e58] ;  /* 0x001e5800010a7983 */ /* 0x001f300000100800 */
[----:B------:R-:W-:-:S04]  /*3dfd0*/  @!P3 IMAD.IADD R31, R31, 0x1, -R15 ;  /* 0x000000011f1fb824 */ /* 0x000fc800078e0a0f */
[----:B------:R-:W-:Y:S01]  /*3dfe0*/  @!P4 IMAD.MOV R31, RZ, RZ, -R31 ;  /* 0x000000ffff1fc224 */ /* 0x000fe200078e0a1f */
[----:B------:R-:W-:-:S04]  /*3dff0*/  PRMT R73, RZ, 0x7610, R73 ;  /* 0x00007610ff497816 */ /* 0x000fc80000000049 */
[----:B------:R-:W-:Y:S02]  /*3e000*/  SEL R31, R14, R31, !P1 ;  /* 0x0000001f0e1f7207 */ /* 0x000fe40004800000 */
[----:B------:R0:W4:Y:S03]  /*3e010*/  @P0 LDG.E.U8 R73, desc[UR20][R8.64] ;  /* 0x0000001408490981 */ /* 0x000126000c1e1100 */
[----:B--2---:R-:W-:Y:S01]  /*3e020*/  IMAD R31, R31, UR4, RZ ;  /* 0x000000041f1f7c24 */ /* 0x004fe2000f8e02ff */
[----:B------:R-:W-:Y:S01]  /*3e030*/  ISETP.GT.U32.AND P3, PT, R15, R32, PT ;  /* 0x000000200f00720c */ /* 0x000fe20003f64070 */
[----:B------:R1:W-:Y:S01]  /*3e040*/  STS.U8 [R6+UR8+0x22900], R83 ;  /* 0x0229005306007988 */ /* 0x0003e20008000008 */
[----:B------:R-:W2:Y:S02]  /*3e050*/  LDCU UR4, c[0x0][0x3b0] ;  /* 0x00007600ff0477ac */ /* 0x000ea40008000800 */
[----:B------:R-:W-:-:S02]  /*3e060*/  SHF.R.S32.HI R7, RZ, 0x1f, R31 ;  /* 0x0000001fff077819 */ /* 0x000fc4000001141f */
[----:B0-----:R-:W-:-:S05]  /*3e070*/  IADD3 R8, P4, PT, R31, R13, RZ ;  /* 0x0000000d1f087210 */ /* 0x001fca0007f9e0ff */
[----:B------:R-:W-:Y:S01]  /*3e080*/  IMAD.X R9, R7, 0x1, R12, P4 ;  /* 0x0000000107097824 */ /* 0x000fe200020e060c */
[----:B------:R-:W-:Y:S04]  /*3e090*/  STL [R1+0x15d0], R8 ;  /* 0x0015d00801007387 */ /* 0x000fe80000100800 */
[----:B------:R-:W-:Y:S04]  /*3e0a0*/  STL [R1+0x15cc], R9 ;  /* 0x0015cc0901007387 */ /* 0x000fe80000100800 */
[----:B------:R-:W4:Y:S01]  /*3e0b0*/  LDL.LU R82, [R1+0x40] ;  /* 0x0000400001527983 */ /* 0x000f220000300800 */
[----:B------:R-:W-:-:S03]  /*3e0c0*/  @!P3 IMAD.IADD R32, R32, 0x1, -R15 ;  /* 0x000000012020b824 */ /* 0x000fc600078e0a0f */
[----:B-1----:R-:W4:Y:S02]  /*3e0d0*/  LDL.LU R83, [R1+0x3c] ;  /* 0x00003c0001537983 */ /* 0x002f240000300800 */
[----:B------:R-:W-:Y:S02]  /*3e0e0*/  ISETP.GT.U32.AND P3, PT, R15, R32, PT ;  /* 0x000000200f00720c */ /* 0x000fe40003f64070 */
[----:B------:R-:W-:-:S06]  /*3e0f0*/  PRMT R72, RZ, 0x7610, R72 ;  /* 0x00007610ff487816 */ /* 0x000fcc0000000048 */
[----:B------:R0:W4:Y:S05]  /*3e100*/  @P0 LDG.E.U8 R72, desc[UR20][R8.64] ;  /* 0x0000001408480981 */ /* 0x00012a000c1e1100 */
[----:B------:R-:W-:Y:S01]  /*3e110*/  @!P3 IMAD.IADD R32, R32, 0x1, -R15 ;  /* 0x000000012020b824 */ /* 0x000fe200078e0a0f */
[----:B---3--:R-:W-:Y:S02]  /*3e120*/  ISETP.GE.AND P4, PT, R11, RZ, PT ;  /* 0x000000ff0b00720c */ /* 0x008fe40003f86270 */
[----:B------:R-:W3:Y:S04]  /*3e130*/  LDL.LU R11, [R1+0x44] ;  /* 0x00004400010b7983 */ /* 0x000ee80000300800 */
[----:B----4-:R1:W-:Y:S04]  /*3e140*/  STS.U8 [R6+UR8+0x23100], R84 ;  /* 0x0231005406007988 */ /* 0x0103e80008000008 */
[----:B-1----:R-:W4:Y:S03]  /*3e150*/  LDL R84, [R1+0x1e5c] ;  /* 0x001e5c0001547983 */ /* 0x002f260000100800 */
[----:B------:R-:W-:-:S05]  /*3e160*/  @!P4 IMAD.MOV R32, RZ, RZ, -R32 ;  /* 0x000000ffff20c224 */ /* 0x000fca00078e0a20 */
[----:B------:R-:W-:-:S05]  /*3e170*/  SEL R32, R14, R32, !P1 ;  /* 0x000000200e207207 */ /* 0x000fca0004800000 */
[----:B--2---:R-:W-:Y:S01]  /*3e180*/  IMAD R32, R32, UR4, RZ ;  /* 0x0000000420207c24 */ /* 0x004fe2000f8e02ff */
[----:B------:R1:W-:Y:S01]  /*3e190*/  STS.U8 [R6+UR8+0x23500], R85 ;  /* 0x0235005506007988 */ /* 0x0003e20008000008 */
[----:B------:R-:W-:Y:S01]  /*3e1a0*/  ISETP.GT.U32.AND P3, PT, R15, R33, PT ;  /* 0x000000210f00720c */ /* 0x000fe20003f64070 */
[----:B------:R-:W2:Y:S02]  /*3e1b0*/  LDCU UR4, c[0x0][0x3b0] ;  /* 0x00007600ff0477ac */ /* 0x000ea40008000800 */
[----:B------:R-:W-:Y:S02]  /*3e1c0*/  SHF.R.S32.HI R7, RZ, 0x1f, R32 ;  /* 0x0000001fff077819 */ /* 0x000fe40000011420 */
[----:B0-----:R-:W-:-:S05]  /*3e1d0*/  IADD3 R8, P4, PT, R32, R13, RZ ;  /* 0x0000000d20087210 */ /* 0x001fca0007f9e0ff */
[----:B------:R-:W-:Y:S01]  /*3e1e0*/  IMAD.X R9, R7, 0x1, R12, P4 ;  /* 0x0000000107097824 */ /* 0x000fe200020e060c */
[----:B------:R-:W-:Y:S04]  /*3e1f0*/  STL [R1+0x15d8], R8 ;  /* 0x0015d80801007387 */ /* 0x000fe80000100800 */
[----:B------:R-:W-:Y:S04]  /*3e200*/  STL [R1+0x15d4], R9 ;  /* 0x0015d40901007387 */ /* 0x000fe80000100800 */
[----:B-1----:R-:W4:Y:S01]  /*3e210*/  LDL.LU R85, [R1+0x4c] ;  /* 0x00004c0001557983 */ /* 0x002f220000300800 */
[----:B------:R-:W-:-:S03]  /*3e220*/  ISETP.GE.AND P4, PT, R10, RZ, PT ;  /* 0x000000ff0a00720c */ /* 0x000fc60003f86270 */
[----:B------:R-:W4:Y:S01]  /*3e230*/  LDL.LU R10, [R1+0x48] ;  /* 0x00004800010a7983 */ /* 0x000f220000300800 */
[----:B------:R-:W-:-:S05]  /*3e240*/  @!P3 IMAD.IADD R33, R33, 0x1, -R15 ;  /* 0x000000012121b824 */ /* 0x000fca00078e0a0f */
[----:B------:R-:W-:Y:S02]  /*3e250*/  ISETP.GT.U32.AND P3, PT, R15, R33, PT ;  /* 0x000000210f00720c */ /* 0x000fe40003f64070 */
[----:B------:R-:W-:-:S06]  /*3e260*/  PRMT R70, RZ, 0x7610, R70 ;  /* 0x00007610ff467816 */ /* 0x000fcc0000000046 */
[----:B------:R0:W4:Y:S05]  /*3e270*/  @P0 LDG.E.U8 R70, desc[UR20][R8.64] ;  /* 0x0000001408460981 */ /* 0x00012a000c1e1100 */
[----:B------:R-:W-:Y:S01]  /*3e280*/  @!P3 IMAD.IADD R33, R33, 0x1, -R15 ;  /* 0x000000012121b824 */ /* 0x000fe200078e0a0f */
[----:B------:R-:W-:-:S03]  /*3e290*/  ISETP.GT.U32.AND P3, PT, R15, R34, PT ;  /* 0x000000220f00720c */ /* 0x000fc60003f64070 */
[----:B------:R-:W-:Y:S01]  /*3e2a0*/  @!P4 IMAD.MOV R33, RZ, RZ, -R33 ;  /* 0x000000ffff21c224 */ /* 0x000fe200078e0a21 */
[----:B------:R1:W-:Y:S04]  /*3e2b0*/  STS.U8 [R6+UR8+0x23900], R82 ;  /* 0x0239005206007988 */ /* 0x0003e80008000008 */
[----:B-1----:R-:W4:Y:S01]  /*3e2c0*/  LDL R82, [R1+0x1e48] ;  /* 0x001e480001527983 */ /* 0x002f220000100800 */
[----:B------:R-:W-:-:S04]  /*3e2d0*/  SEL R33, R14, R33, !P1 ;  /* 0x000000210e217207 */ /* 0x000fc80004800000 */
[----:B------:R-:W-:Y:S02]  /*3e2e0*/  @!P3 IMAD.IADD R34, R34, 0x1, -R15 ;  /* 0x000000012222b824 */ /* 0x000fe400078e0a0f */
[----:B--2---:R-:W-:-:S03]  /*3e2f0*/  IMAD R33, R33, UR4, RZ ;  /* 0x0000000421217c24 */ /* 0x004fc6000f8e02ff */
[----:B------:R-:W-:Y:S02]  /*3e300*/  ISETP.GT.U32.AND P3, PT, R15, R34, PT ;  /* 0x000000220f00720c */ /* 0x000fe40003f64070 */
[----:B------:R-:W-:Y:S01]  /*3e310*/  LOP3.LUT R7, R2, 0x30, RZ, 0x3c, !PT ;  /* 0x0000003002077812 */ /* 0x000fe200078e3cff */
[----:B------:R1:W-:Y:S01]  /*3e320*/  STS.U8 [R6+UR8+0x23d00], R83 ;  /* 0x023d005306007988 */ /* 0x0003e20008000008 */
[----:B------:R-:W2:Y:S01]  /*3e330*/  LDCU UR4, c[0x0][0x3b0] ;  /* 0x00007600ff0477ac */ /* 0x000ea20008000800 */
[----:B0-----:R-:W-:Y:S02]  /*3e340*/  SHF.R.S32.HI R8, RZ, 0x1f, R33 ;  /* 0x0000001fff087819 */ /* 0x001fe40000011421 */
[----:B------:R-:W-:-:S05]  /*3e350*/  IADD3 R9, P4, PT, R33, R13, RZ ;  /* 0x0000000d21097210 */ /* 0x000fca0007f9e0ff */
[----:B------:R-:W-:Y:S01]  /*3e360*/  IMAD.X R8, R8, 0x1, R12, P4 ;  /* 0x0000000108087824 */ /* 0x000fe200020e060c */
[----:B------:R-:W-:Y:S04]  /*3e370*/  STL [R1+0x15e0], R9 ;  /* 0x0015e00901007387 */ /* 0x000fe80000100800 */
[----:B------:R-:W-:Y:S04]  /*3e380*/  STL [R1+0x15dc], R8 ;  /* 0x0015dc0801007387 */ /* 0x000fe80000100800 */
[----:B---3--:R0:W-:Y:S04]  /*3e390*/  STS.U8 [R7+UR8+0x20180], R11 ;  /* 0x0201800b07007988 */ /* 0x0081e80008000008 */
[----:B-1----:R-:W3:Y:S01]  /*3e3a0*/  LDL.LU R83, [R1+0x54] ;  /* 0x0000540001537983 */ /* 0x002ee20000300800 */
[----:B------:R-:W-:-:S03]  /*3e3b0*/  @!P3 IMAD.IADD R34, R34, 0x1, -R15 ;  /* 0x000000012222b824 */ /* 0x000fc600078e0a0f */
[----:B0-----:R-:W3:Y:S01]  /*3e3c0*/  LDL.LU R11, [R1+0x50] ;  /* 0x00005000010b7983 */ /* 0x001ee20000300800 */
[----:B----4-:R-:W-:-:S03]  /*3e3d0*/  ISETP.GE.AND P4, PT, R84, RZ, PT ;  /* 0x000000ff5400720c */ /* 0x010fc60003f86270 */
[----:B------:R-:W4:Y:S01]  /*3e3e0*/  LDL R84, [R1+0x1e4c] ;  /* 0x001e4c0001547983 */ /* 0x000f220000100800 */
[-C--:B------:R-:W-:Y:S02]  /*3e3f0*/  @P0 LOP3.LUT R9, R9, R8.reuse, RZ, 0x3c, !PT ;  /* 0x0000000809090212 */ /* 0x080fe400078e3cff */
[----:B------:R-:W-:Y:S02]  /*3e400*/  PRMT R69, RZ, 0x7610, R69 ;  /* 0x00007610ff457816 */ /* 0x000fe40000000045 */
[----:B------:R-:W-:-:S05]  /*3e410*/  @P0 LOP3.LUT R8, R9, R8, RZ, 0x3c, !PT ;  /* 0x0000000809080212 */ /* 0x000fca00078e3cff */
[----:B------:R-:W-:Y:S01]  /*3e420*/  @!P4 IMAD.MOV R34, RZ, RZ, -R34 ;  /* 0x000000ffff22c224 */ /* 0x000fe200078e0a22 */
[----:B------:R-:W-:-:S04]  /*3e430*/  @P0 LOP3.LUT R9, R9, R8, RZ, 0x3c, !PT ;  /* 0x0000000809090212 */ /* 0x000fc800078e3cff */
[----:B------:R-:W-:Y:S01]  /*3e440*/  SEL R34, R14, R34, !P1 ;  /* 0x000000220e227207 */ /* 0x000fe20004800000 */
[----:B------:R0:W4:Y:S04]  /*3e450*/  @P0 LDG.E.U8 R69, desc[UR20][R8.64] ;  /* 0x0000001408450981 */ /* 0x000128000c1e1100 */
[----:B--2---:R-:W-:Y:S01]  /*3e460*/  IMAD R34, R34, UR4, RZ ;  /* 0x0000000422227c24 */ /* 0x004fe2000f8e02ff */
[----:B------:R-:W-:Y:S04]  /*3e470*/  STS.U8 [R7+UR8+0x20580], R85 ;  /* 0x0205805507007988 */ /* 0x000fe80008000008 */
[----:B0-----:R-:W-:-:S02]  /*3e480*/  SHF.R.S32.HI R8, RZ, 0x1f, R34 ;  /* 0x0000001fff087819 */ /* 0x001fc40000011422 */
[----:B------:R-:W-:Y:S01]  /*3e490*/  IADD3 R9, P4, PT, R34, R13, RZ ;  /* 0x0000000d22097210 */ /* 0x000fe20007f9e0ff */
[----:B------:R0:W-:Y:S04]  /*3e4a0*/  STS.U8 [R7+UR8+0x20980], R10 ;  /* 0x0209800a07007988 */ /* 0x0001e80008000008 */
[----:B------:R1:W-:Y:S01]  /*3e4b0*/  STL [R1+0x15e8], R9 ;  /* 0x0015e80901007387 */ /* 0x0003e20000100800 */
[----:B------:R-:W-:Y:S01]  /*3e4c0*/  ISETP.GT.U32.AND P3, PT, R15, R35, PT ;  /* 0x000000230f00720c */ /* 0x000fe20003f64070 */
[----:B------:R-:W2:Y:S01]  /*3e4d0*/  LDCU UR4, c[0x0][0x3b0] ;  /* 0x00007600ff0477ac */ /* 0x000ea20008000800 */
[----:B0-----:R-:W-:Y:S02]  /*3e4e0*/  IMAD.X R10, R8, 0x1, R12, P4 ;  /* 0x00000001080a7824 */ /* 0x001fe400020e060c */
[----:B------:R-:W-:-:S02]  /*3e4f0*/  @P0 IMAD.MOV.U32 R8, RZ, RZ, R9 ;  /* 0x000000ffff080224 */ /* 0x000fc400078e0009 */
[----:B-1----:R-:W-:Y:S01]  /*3e500*/  @P0 IMAD.MOV.U32 R9, RZ, RZ, R10 ;  /* 0x000000ffff090224 */ /* 0x002fe200078e000a */
[----:B------:R0:W-:Y:S04]  /*3e510*/  STL [R1+0x15e4], R10 ;  /* 0x0015e40a01007387 */ /* 0x0001e80000100800 */
[----:B------:R-:W4:Y:S04]  /*3e520*/  LDL.LU R85, [R1+0x5c] ;  /* 0x00005c0001557983 */ /* 0x000f280000300800 */
[----:B0-----:R-:W4:Y:S01]  /*3e530*/  LDL.LU R10, [R1+0x58] ;  /* 0x00005800010a7983 */ /* 0x001f220000300800 */
[----:B------:R-:W-:-:S05]  /*3e540*/  @!P3 IMAD.IADD R35, R35, 0x1, -R15 ;  /* 0x000000012323b824 */ /* 0x000fca00078e0a0f */
[----:B------:R-:W-:Y:S02]  /*3e550*/  ISETP.GT.U32.AND P3, PT, R15, R35, PT ;  /* 0x000000230f00720c */ /* 0x000fe40003f64070 */
[----:B------:R-:W-:Y:S02]  /*3e560*/  ISETP.GE.AND P4, PT, R82, RZ, PT ;  /* 0x000000ff5200720c */ /* 0x000fe40003f86270 */
[----:B------:R-:W-:Y:S01]  /*3e570*/  PRMT R68, RZ, 0x7610, R68 ;  /* 0x00007610ff447816 */ /* 0x000fe20000000044 */
[----:B------:R-:W4:Y:S08]  /*3e580*/  LDL R82, [R1+0x1e50] ;  /* 0x001e500001527983 */ /* 0x000f300000100800 */
[----:B------:R-:W-:Y:S01]  /*3e590*/  @!P3 IMAD.IADD R35, R35, 0x1, -R15 ;  /* 0x000000012323b824 */ /* 0x000fe200078e0a0f */
[----:B------:R-:W-:Y:S01]  /*3e5a0*/  ISETP.GT.U32.AND P3, PT, R15, R36, PT ;  /* 0x000000240f00720c */ /* 0x000fe20003f64070 */
[----:B------:R0:W4:Y:S02]  /*3e5b0*/  @P0 LDG.E.U8 R68, desc[UR20][R8.64] ;  /* 0x0000001408440981 */ /* 0x000124000c1e1100 */
[----:B------:R-:W-:-:S05]  /*3e5c0*/  @!P4 IMAD.MOV R35, RZ, RZ, -R35 ;  /* 0x000000ffff23c224 */ /* 0x000fca00078e0a23 */
[----:B------:R-:W-:-:S05]  /*3e5d0*/  SEL R35, R14, R35, !P1 ;  /* 0x000000230e237207 */ /* 0x000fca0004800000 */
[----:B------:R-:W-:Y:S02]  /*3e5e0*/  @!P3 IMAD.IADD R36, R36, 0x1, -R15 ;  /* 0x000000012424b824 */ /* 0x000fe400078e0a0f */
[----:B--2---:R-:W-:-:S03]  /*3e5f0*/  IMAD R35, R35, UR4, RZ ;  /* 0x0000000423237c24 */ /* 0x004fc6000f8e02ff */
[----:B------:R-:W-:Y:S01]  /*3e600*/  ISETP.GT.U32.AND P3, PT, R15, R36, PT ;  /* 0x000000240f00720c */ /* 0x000fe20003f64070 */
[----:B------:R-:W1:Y:S01]  /*3e610*/  LDCU UR4, c[0x0][0x3b0] ;  /* 0x00007600ff0477ac */ /* 0x000e620008000800 */
[----:B0-----:R-:W-:Y:S02]  /*3e620*/  SHF.R.S32.HI R8, RZ, 0x1f, R35 ;  /* 0x0000001fff087819 */ /* 0x001fe40000011423 */
[----:B------:R-:W-:Y:S01]  /*3e630*/  IADD3 R9, P4, PT, R35, R13, RZ ;  /* 0x0000000d23097210 */ /* 0x000fe20007f9e0ff */
[----:B---3--:R0:W-:Y:S04]  /*3e640*/  STS.U8 [R7+UR8+0x21180], R11 ;  /* 0x0211800b07007988 */ /* 0x0081e80008000008 */
[----:B0-----:R-:W-:Y:S01]  /*3e650*/  IMAD.X R11, R8, 0x1, R12, P4 ;  /* 0x00000001080b7824 */ /* 0x001fe200020e060c */
[----:B----4-:R-:W-:-:S03]  /*3e660*/  ISETP.GE.AND P4, PT, R84, RZ, PT ;  /* 0x000000ff5400720c */ /* 0x010fc60003f86270 */
[----:B------:R-:W-:Y:S01]  /*3e670*/  @!P3 IMAD.IADD R36, R36, 0x1, -R15 ;  /* 0x000000012424b824 */ /* 0x000fe200078e0a0f */
[----:B------:R-:W-:Y:S01]  /*3e680*/  PRMT R67, RZ, 0x7610, R67 ;  /* 0x00007610ff437816 */ /* 0x000fe20000000043 */
[----:B------:R0:W-:Y:S01]  /*3e690*/  STL [R1+0x15f0], R9 ;  /* 0x0015f00901007387 */ /* 0x0001e20000100800 */
[----:B------:R-:W-:-:S07]  /*3e6a0*/  @P0 IMAD.MOV.U32 R8, RZ, RZ, R9 ;  /* 0x000000ffff080224 */ /* 0x000fce00078e0009 */
[----:B------:R-:W-:Y:S02]  /*3e6b0*/  @!P4 IMAD.MOV R36, RZ, RZ, -R36 ;  /* 0x000000ffff24c224 */ /* 0x000fe400078e0a24 */
[----:B0-----:R-:W-:-:S03]  /*3e6c0*/  @P0 IMAD.MOV.U32 R9, RZ, RZ, R11 ;  /* 0x000000ffff090224 */ /* 0x001fc600078e000b */
[----:B------:R-:W-:Y:S01]  /*3e6d0*/  SEL R36, R14, R36, !P1 ;  /* 0x000000240e247207 */ /* 0x000fe20004800000 */
[----:B------:R0:W-:Y:S04]  /*3e6e0*/  STS.U8 [R7+UR8+0x20d80], R83 ;  /* 0x020d805307007988 */ /* 0x0001e80008000008 */
[----:B------:R2:W-:Y:S04]  /*3e6f0*/  STL [R1+0x15ec], R11 ;  /* 0x0015ec0b01007387 */ /* 0x0005e80000100800 */
[----:B------:R3:W4:Y:S01]  /*3e700*/  @P0 LDG.E.U8 R67, desc[UR20][R8.64] ;  /* 0x0000001408430981 */ /* 0x000722000c1e1100 */
[----:B-1----:R-:W-:-:S03]  /*3e710*/  IMAD R36, R36, UR4, RZ ;  /* 0x0000000424247c24 */ /* 0x002fc6000f8e02ff */
[----:B------:R-:W-:Y:S04]  /*3e720*/  STS.U8 [R7+UR8+0x21580], R85 ;  /* 0x0215805507007988 */ /* 0x000fe80008000008 */
[----:B0-----:R-:W4:Y:S04]  /*3e730*/  LDL.LU R83, [R1+0x60] ;  /* 0x0000600001537983 */ /* 0x001f280000300800 */
[----:B--2---:R-:W2:Y:S01]  /*3e740*/  LDL.LU R11, [R1+0x64] ;  /* 0x00006400010b7983 */ /* 0x004ea20000300800 */
[----:B---3--:R-:W-:Y:S02]  /*3e750*/  SHF.R.S32.HI R8, RZ, 0x1f, R36 ;  /* 0x0000001fff087819 */ /* 0x008fe40000011424 */
[----:B------:R-:W-:Y:S01]  /*3e760*/  IADD3 R9, P4, PT, R36, R13, RZ ;  /* 0x0000000d24097210 */ /* 0x000fe20007f9e0ff */
[----:B------:R-:W3:Y:S04]  /*3e770*/  LDL R84, [R1+0x1e38] ;  /* 0x001e380001547983 */ /* 0x000ee80000100800 */
[----:B------:R0:W-:Y:S04]  /*3e780*/  STS.U8 [R7+UR8+0x21980], R10 ;  /* 0x0219800a07007988 */ /* 0x0001e80008000008 */
[----:B------:R1:W-:Y:S01]  /*3e790*/  STL [R1+0x15f8], R9 ;  /* 0x0015f80901007387 */ /* 0x0003e20000100800 */
[----:B------:R-:W-:Y:S01]  /*3e7a0*/  ISETP.GT.U32.AND P3, PT, R15, R37, PT ;  /* 0x000000250f00720c */ /* 0x000fe20003f64070 */
[----:B------:R-:W1:Y:S01]  /*3e7b0*/  LDCU UR4, c[0x0][0x3b0] ;  /* 0x00007600ff0477ac */ /* 0x000e620008000800 */
[----:B0-----:R-:W-:-:S02]  /*3e7c0*/  IMAD.X R10, R8, 0x1, R12, P4 ;  /* 0x00000001080a7824 */ /* 0x001fc400020e060c */
[----:B------:R-:W-:Y:S02]  /*3e7d0*/  @P0 IMAD.MOV.U32 R8, RZ, RZ, R9 ;  /* 0x000000ffff080224 */ /* 0x000fe400078e0009 */
[----:B-1----:R-:W-:Y:S01]  /*3e7e0*/  @P0 IMAD.MOV.U32 R9, RZ, RZ, R10 ;  /* 0x000000ffff090224 */ /* 0x002fe200078e000a */
[----:B------:R0:W-:Y:S04]  /*3e7f0*/  STL [R1+0x15f4], R10 ;  /* 0x0015f40a01007387 */ /* 0x0001e80000100800 */
[----:B------:R-:W3:Y:S04]  /*3e800*/  LDL.LU R85, [R1+0x6c] ;  /* 0x00006c0001557983 */ /* 0x000ee80000300800 */
[----:B0-----:R-:W3:Y:S01]  /*3e810*/  LDL.LU R10, [R1+0x68] ;  /* 0x00006800010a7983 */ /* 0x001ee20000300800 */
[----:B------:R-:W-:Y:S01]  /*3e820*/  @!P3 IMAD.IADD R37, R37, 0x1, -R15 ;  /* 0x000000012525b824 */ /* 0x000fe200078e0a0f */
[----:B------:R-:W-:-:S02]  /*3e830*/  ISETP.GE.AND P4, PT, R82, RZ, PT ;  /* 0x000000ff5200720c */ /* 0x000fc40003f86270 */
[----:B------:R-:W3:Y:S02]  /*3e840*/  LDL R82, [R1+0x1e3c] ;  /* 0x001e3c0001527983 */ /* 0x000ee40000100800 */
[----:B------:R-:W-:Y:S02]  /*3e850*/  ISETP.GT.U32.AND P3, PT, R15, R37, PT ;  /* 0x000000250f00720c */ /* 0x000fe40003f64070 */
[----:B------:R-:W-:-:S06]  /*3e860*/  PRMT R66, RZ, 0x7610, R66 ;  /* 0x00007610ff427816 */ /* 0x000fcc0000000042 */
[----:B------:R0:W3:Y:S05]  /*3e870*/  @P0 LDG.E.U8 R66, desc[UR20][R8.64] ;  /* 0x0000001408420981 */ /* 0x0000ea000c1e1100 */
[----:B------:R-:W-:-:S04]  /*3e880*/  @!P3 IMAD.IADD R37, R37, 0x1, -R15 ;  /* 0x000000012525b824 */ /* 0x000fc800078e0a0f */
[----:B------:R-:W-:-:S05]  /*3e890*/  @!P4 IMAD.MOV R37, RZ, RZ, -R37 ;  /* 0x000000ffff25c224 */ /* 0x000fca00078e0a25 */
[----:B------:R-:W-:-:S05]  /*3e8a0*/  SEL R37, R14, R37, !P1 ;  /* 0x000000250e257207 */ /* 0x000fca0004800000 */
[----:B------:R-:W-:Y:S01]  /*3e8b0*/  IMAD R37, R37, UR4, RZ ;  /* 0x0000000425257c24 */ /* 0x000fe2000f8e02ff */
[----:B------:R-:W-:Y:S01]  /*3e8c0*/  ISETP.GT.U32.AND P3, PT, R15, R38, PT ;  /* 0x000000260f00720c */ /* 0x000fe20003f64070 */
[----:B------:R-:W1:Y:S03]  /*3e8d0*/  LDCU UR4, c[0x0][0x3b0] ;  /* 0x00007600ff0477ac */ /* 0x000e660008000800 */
[----:B0-----:R-:W-:Y:S02]  /*3e8e0*/  SHF.R.S32.HI R8, RZ, 0x1f, R37 ;  /* 0x0000001fff087819 */ /* 0x001fe40000011425 */
[----:B------:R-:W-:-:S05]  /*3e8f0*/  IADD3 R9, P4, PT, R37, R13, RZ ;  /* 0x0000000d25097210 */ /* 0x000fca0007f9e0ff */
[----:B------:R-:W-:Y:S02]  /*3e900*/  STL [R1+0x1600], R9 ;  /* 0x0016000901007387 */ /* 0x000fe40000100800 */
[----:B------:R-:W-:-:S05]  /*3e910*/  @!P3 IMAD.IADD R38, R38, 0x1, -R15 ;  /* 0x000000012626b824 */ /* 0x000fca00078e0a0f */
[----:B------:R-:W-:Y:S01]  /*3e920*/  ISETP.GT.U32.AND P3, PT, R15, R38, PT ;  /* 0x000000260f00720c */ /* 0x000fe20003f64070 */
[----:B--2---:R0:W-:Y:S04]  /*3e930*/  STS.U8 [R7+UR8+0x22180], R11 ;  /* 0x0221800b07007988 */ /* 0x0041e80008000008 */
[----:B----4-:R2:W-:Y:S01]  /*3e940*/  STS.U8 [R7+UR8+0x21d80], R83 ;  /* 0x021d805307007988 */ /* 0x0105e20008000008 */
[----:B0-----:R-:W-:Y:S02]  /*3e950*/  IMAD.X R11, R8, 0x1, R12, P4 ;  /* 0x00000001080b7824 */ /* 0x001fe400020e060c */
[----:B------:R-:W-:Y:S02]  /*3e960*/  @P0 IMAD.MOV.U32 R8, RZ, RZ, R9 ;  /* 0x000000ffff080224 */ /* 0x000fe400078e0009 */
[----:B------:R-:W-:Y:S01]  /*3e970*/  @P0 IMAD.MOV.U32 R9, RZ, RZ, R11 ;  /* 0x000000ffff090224 */ /* 0x000fe200078e000b */
[----:B------:R0:W-:Y:S04]  /*3e980*/  STL [R1+0x15fc], R11 ;  /* 0x0015fc0b01007387 */ /* 0x0001e80000100800 */
[----:B--2---:R-:W2:Y:S04]  /*3e990*/  LDL.LU R83, [R1+0x74] ;  /* 0x0000740001537983 */ /* 0x004ea80000300800 */
[----:B0-----:R-:W4:Y:S04]  /*3e9a0*/  LDL.LU R11, [R1+0x70] ;  /* 0x00007000010b7983 */ /* 0x001f280000300800 */
[----:B---3--:R0:W-:Y:S04]  /*3e9b0*/  STS.U8 [R7+UR8+0x22980], R10 ;  /* 0x0229800a07007988 */ /* 0x0081e80008000008 */
[----:B0-----:R-:W3:Y:S01]  /*3e9c0*/  LDL R10, [R1+0x1e44] ;  /* 0x001e4400010a7983 */ /* 0x001ee20000100800 */
[----:B------:R-:W-:Y:S01]  /*3e9d0*/  ISETP.GE.AND P4, PT, R84, RZ, PT ;  /* 0x000000ff5400720c */ /* 0x000fe20003f86270 */
[----:B------:R-:W-:Y:S01]  /*3e9e0*/  @!P3 IMAD.IADD R38, R38, 0x1, -R15 ;  /* 0x000000012626b824 */ /* 0x000fe200078e0a0f */
[----:B------:R-:W-:-:S06]  /*3e9f0*/  PRMT R20, RZ, 0x7610, R20 ;  /* 0x00007610ff147816 */ /* 0x000fcc0000000014 */
[----:B------:R0:W3:Y:S05]  /*3ea00*/  @P0 LDG.E.U8 R20, desc[UR20][R8.64] ;  /* 0x0000001408140981 */ /* 0x0000ea000c1e1100 */
[----:B------:R-:W-:-:S05]  /*3ea10*/  @!P4 IMAD.MOV R38, RZ, RZ, -R38 ;  /* 0x000000ffff26c224 */ /* 0x000fca00078e0a26 */
[----:B------:R-:W-:-:S05]  /*3ea20*/  SEL R38, R14, R38, !P1 ;  /* 0x000000260e267207 */ /* 0x000fca0004800000 */
[----:B-1----:R-:W-:Y:S01]  /*3ea30*/  IMAD R38, R38, UR4, RZ ;  /* 0x0000000426267c24 */ /* 0x002fe2000f8e02ff */
[----:B------:R-:W-:Y:S01]  /*3ea40*/  ISETP.GT.U32.AND P3, PT, R15, R39, PT ;  /* 0x000000270f00720c */ /* 0x000fe20003f64070 */
[----:B------:R-:W1:Y:S03]  /*3ea50*/  LDCU UR4, c[0x0][0x3b0] ;  /* 0x00007600ff0477ac */ /* 0x000e660008000800 */
[----:B0-----:R-:W-:Y:S02]  /*3ea60*/  SHF.R.S32.HI R8, RZ, 0x1f, R38 ;  /* 0x0000001fff087819 */ /* 0x001fe40000011426 */
[----:B------:R-:W-:-:S05]  /*3ea70*/  IADD3 R9, P4, PT, R38, R13, RZ ;  /* 0x0000000d26097210 */ /* 0x000fca0007f9e0ff */
[----:B------:R-:W-:Y:S01]  /*3ea80*/  IMAD.X R22, R8, 0x1, R12, P4 ;  /* 0x0000000108167824 */ /* 0x000fe200020e060c */
[----:B------:R-:W-:Y:S04]  /*3ea90*/  STL [R1+0x1608], R9 ;  /* 0x0016080901007387 */ /* 0x000fe80000100800 */
[----:B------:R-:W-:Y:S04]  /*3eaa0*/  STL [R1+0x1604], R22 ;  /* 0x0016041601007387 */ /* 0x000fe80000100800 */
[----:B------:R-:W3:Y:S01]  /*3eab0*/  LDL.LU R84, [R1+0x7c] ;  /* 0x00007c0001547983 */ /* 0x000ee20000300800 */
[----:B------:R-:W-:Y:S01]  /*3eac0*/  @!P3 IMAD.IADD R39, R39, 0x1, -R15 ;  /* 0x000000012727b824 */ /* 0x000fe200078e0a0f */
[----:B------:R-:W-:-:S04]  /*3ead0*/  ISETP.GE.AND P4, PT, R82, RZ, PT ;  /* 0x000000ff5200720c */ /* 0x000fc80003f86270 */
[----:B------:R-:W-:Y:S01]  /*3eae0*/  ISETP.GT.U32.AND P3, PT, R15, R39, PT ;  /* 0x000000270f00720c */ /* 0x000fe20003f64070 */
[----:B------:R0:W-:Y:S04]  /*3eaf0*/  STS.U8 [R7+UR8+0x22580], R85 ;  /* 0x0225805507007988 */ /* 0x0001e80008000008 */
[----:B0-----:R-:W3:Y:S04]  /*3eb00*/  LDL.LU R85, [R1+0x78] ;  /* 0x0000780001557983 */ /* 0x001ee80000300800 */
[----:B------:R-:W3:Y:S04]  /*3eb10*/  LDL R82, [R1+0x1e2c] ;  /* 0x001e2c0001527983 */ /* 0x000ee80000100800 */
[----:B------:R-:W-:-:S04]  /*3eb20*/  @!P3 IMAD.IADD R39, R39, 0x1, -R15 ;  /* 0x000000012727b824 */ /* 0x000fc800078e0a0f */
[----:B------:R-:W-:Y:S01]  /*3eb30*/  @!P4 IMAD.MOV R39, RZ, RZ, -R39 ;  /* 0x000000ffff27c224 */ /* 0x000fe200078e0a27 */
[----:B------:R-:W-:Y:S01]  /*3eb40*/  PRMT R65, RZ, 0x7610, R65 ;  /* 0x00007610ff417816 */ /* 0x000fe20000000041 */
[----:B------:R-:W-:-:S03]  /*3eb50*/  @P0 IMAD.MOV.U32 R8, RZ, RZ, R9 ;  /* 0x000000ffff080224 */ /* 0x000fc600078e0009 */
[----:B------:R-:W-:Y:S01]  /*3eb60*/  SEL R39, R14, R39, !P1 ;  /* 0x000000270e277207 */ /* 0x000fe20004800000 */
[----:B------:R-:W-:-:S04]  /*3eb70*/  @P0 IMAD.MOV.U32 R9, RZ, RZ, R22 ;  /* 0x000000ffff090224 */ /* 0x000fc800078e0016 */
[----:B-1----:R-:W-:Y:S01]  /*3eb80*/  IMAD R39, R39, UR4, RZ ;  /* 0x0000000427277c24 */ /* 0x002fe2000f8e02ff */
[----:B------:R0:W3:Y:S04]  /*3eb90*/  @P0 LDG.E.U8 R65, desc[UR20][R8.64] ;  /* 0x0000001408410981 */ /* 0x0000e8000c1e1100 */
[----:B--2---:R-:W-:Y:S01]  /*3eba0*/  STS.U8 [R7+UR8+0x22d80], R83 ;  /* 0x022d805307007988 */ /* 0x004fe20008000008 */
[----:B0-----:R-:W-:Y:S02]  /*3ebb0*/  SHF.R.S32.HI R8, RZ, 0x1f, R39 ;  /* 0x0000001fff087819 */ /* 0x001fe40000011427 */
[----:B------:R-:W-:Y:S01]  /*3ebc0*/  IADD3 R9, P4, PT, R39, R13, RZ ;  /* 0x0000000d27097210 */ /* 0x000fe20007f9e0ff */
[----:B----4-:R0:W-:Y:S04]  /*3ebd0*/  STS.U8 [R7+UR8+0x23180], R11 ;  /* 0x0231800b07007988 */ /* 0x0101e80008000008 */
[----:B------:R1:W-:Y:S01]  /*3ebe0*/  STL [R1+0x1610], R9 ;  /* 0x0016100901007387 */ /* 0x0003e20000100800 */
[----:B------:R-:W-:Y:S01]  /*3ebf0*/  ISETP.GT.U32.AND P3, PT, R15, R40, PT ;  /* 0x000000280f00720c */ /* 0x000fe20003f64070 */
[----:B------:R-:W2:Y:S01]  /*3ec00*/  LDCU UR4, c[0x0][0x3b0] ;  /* 0x00007600ff0477ac */ /* 0x000ea20008000800 */
[----:B0-----:R-:W-:-:S02]  /*3ec10*/  IMAD.X R11, R8, 0x1, R12, P4 ;  /* 0x00000001080b7824 */ /* 0x001fc400020e060c */
[----:B------:R-:W-:Y:S02]  /*3ec20*/  @P0 IMAD.MOV.U32 R8, RZ, RZ, R9 ;  /* 0x000000ffff080224 */ /* 0x000fe400078e0009 */
[----:B-1----:R-:W-:Y:S01]  /*3ec30*/  @P0 IMAD.MOV.U32 R9, RZ, RZ, R11 ;  /* 0x000000ffff090224 */ /* 0x002fe200078e000b */
[----:B------:R0:W-:Y:S04]  /*3ec40*/  STL [R1+0x160c], R11 ;  /* 0x00160c0b01007387 */ /* 0x0001e80000100800 */
[----:B------:R-:W4:Y:S01]  /*3ec50*/  LDL.LU R83, [R1+0x88] ;  /* 0x0000880001537983 */ /* 0x000f220000300800 */
[----:B---3--:R-:W-:-:S03]  /*3ec60*/  ISETP.GE.AND P4, PT, R10, RZ, PT ;  /* 0x000000ff0a00720c */ /* 0x008fc60003f86270 */
[----:B0-----:R-:W3:Y:S04]  /*3ec70*/  LDL.LU R11, [R1+0x84] ;  /* 0x00008400010b7983 */ /* 0x001ee80000300800 */
[----:B------:R-:W3:Y:S01]  /*3ec80*/  LDL.LU R10, [R1+0x80] ;  /* 0x00008000010a7983 */ /* 0x000ee20000300800 */
[----:B------:R-:W-:-:S05]  /*3ec90*/  @!P3 IMAD.IADD R40, R40, 0x1, -R15 ;  /* 0x000000012828b824 */ /* 0x000fca00078e0a0f */
[----:B------:R-:W-:Y:S02]  /*3eca0*/  ISETP.GT.U32.AND P3, PT, R15, R40, PT ;  /* 0x000000280f00720c */ /* 0x000fe40003f64070 */
[----:B------:R-:W-:-:S06]  /*3ecb0*/  PRMT R64, RZ, 0x7610, R64 ;  /* 0x00007610ff407816 */ /* 0x000fcc0000000040 */
[----:B------:R0:W3:Y:S05]  /*3ecc0*/  @P0 LDG.E.U8 R64, desc[UR20][R8.64] ;  /* 0x0000001408400981 */ /* 0x0000ea000c1e1100 */
[----:B------:R-:W-:Y:S01]  /*3ecd0*/  @!P3 IMAD.IADD R40, R40, 0x1, -R15 ;  /* 0x000000012828b824 */ /* 0x000fe200078e0a0f */
[----:B------:R1:W-:Y:S04]  /*3ece0*/  STS.U8 [R7+UR8+0x23580], R84 ;  /* 0x0235805407007988 */ /* 0x0003e80008000008 */
[----:B-1----:R-:W3:Y:S01]  /*3ecf0*/  LDL R84, [R1+0x1e30] ;  /* 0x001e300001547983 */ /* 0x002ee20000100800 */
[----:B------:R-:W-:-:S05]  /*3ed00*/  @!P4 IMAD.MOV R40, RZ, RZ, -R40 ;  /* 0x000000ffff28c224 */ /* 0x000fca00078e0a28 */
[----:B------:R-:W-:Y:S02]  /*3ed10*/  SEL R40, R14, R40, !P1 ;  /* 0x000000280e287207 */ /* 0x000fe40004800000 */
[----:B------:R-:W-:-:S03]  /*3ed20*/  ISETP.GT.U32.AND P3, PT, R15, R41, PT ;  /* 0x000000290f00720c */ /* 0x000fc60003f64070 */
[----:B--2---:R-:W-:Y:S01]  /*3ed30*/  IMAD R40, R40, UR4, RZ ;  /* 0x0000000428287c24 */ /* 0x004fe2000f8e02ff */
[----:B------:R1:W-:Y:S01]  /*3ed40*/  STS.U8 [R7+UR8+0x23980], R85 ;  /* 0x0239805507007988 */ /* 0x0003e20008000008 */
[----:B------:R-:W2:Y:S03]  /*3ed50*/  LDCU UR4, c[0x0][0x3b0] ;  /* 0x00007600ff0477ac */ /* 0x000ea60008000800 */
[----:B0-----:R-:W-:Y:S02]  /*3ed60*/  SHF.R.S32.HI R8, RZ, 0x1f, R40 ;  /* 0x0000001fff087819 */ /* 0x001fe40000011428 */
[----:B------:R-:W-:-:S05]  /*3ed70*/  IADD3 R9, P4, PT, R40, R13, RZ ;  /* 0x0000000d28097210 */ /* 0x000fca0007f9e0ff */
[----:B------:R-:W-:Y:S02]  /*3ed80*/  IMAD.X R22, R8, 0x1, R12, P4 ;  /* 0x0000000108167824 */ /* 0x000fe400020e060c */
[----:B------:R-:W-:Y:S01]  /*3ed90*/  @!P3 IMAD.IADD R41, R41, 0x1, -R15 ;  /* 0x000000012929b824 */ /* 0x000fe200078e0a0f */
[----:B------:R0:W-:Y:S04]  /*3eda0*/  STL [R1+0x1618], R9 ;  /* 0x0016180901007387 */ /* 0x0001e80000100800 */
[----:B------:R-:W-:Y:S01]  /*3edb0*/  STL [R1+0x1614], R22 ;  /* 0x0016141601007387 */ /* 0x000fe20000100800 */
[----:B------:R-:W-:-:S03]  /*3edc0*/  ISETP.GE.AND P4, PT, R82, RZ, PT ;  /* 0x000000ff5200720c */ /* 0x000fc60003f86270 */
[----:B-1----:R-:W3:Y:S04]  /*3edd0*/  LDL.LU R85, [R1+0x90] ;  /* 0x0000900001557983 */ /* 0x002ee80000300800 */
[----:B------:R-:W3:Y:S01]  /*3ede0*/  LDL.LU R82, [R1+0x8c] ;  /* 0x00008c0001527983 */ /* 0x000ee20000300800 */
[----:B------:R-:W-:-:S03]  /*3edf0*/  ISETP.GT.U32.AND P3, PT, R15, R41, PT ;  /* 0x000000290f00720c */ /* 0x000fc60003f64070 */
[----:B------:R-:W3:Y:S01]  /*3ee00*/  LDL R87, [R1+0x1e34] ;  /* 0x001e340001577983 */ /* 0x000ee20000100800 */
[----:B------:R-:W-:Y:S01]  /*3ee10*/  PRMT R63, RZ, 0x7610, R63 ;  /* 0x00007610ff3f7816 */ /* 0x000fe2000000003f */
[----:B------:R-:W-:Y:S02]  /*3ee20*/  @P0 IMAD.MOV.U32 R8, RZ, RZ, R9 ;  /* 0x000000ffff080224 */ /* 0x000fe400078e0009 */
[----:B0-----:R-:W-:-:S05]  /*3ee30*/  @P0 IMAD.MOV.U32 R9, RZ, RZ, R22 ;  /* 0x000000ffff090224 */ /* 0x001fca00078e0016 */
[----:B------:R0:W3:Y:S01]  /*3ee40*/  @P0 LDG.E.U8 R63, desc[UR20][R8.64] ;  /* 0x00000014083f0981 */ /* 0x0000e2000c1e1100 */
[----:B------:R-:W-:-:S04]  /*3ee50*/  @!P3 IMAD.IADD R41, R41, 0x1, -R15 ;  /* 0x000000012929b824 */ /* 0x000fc800078e0a0f */
[----:B------:R-:W-:-:S05]  /*3ee60*/  @!P4 IMAD.MOV R41, RZ, RZ, -R41 ;  /* 0x000000ffff29c224 */ /* 0x000fca00078e0a29 */
[----:B------:R-:W-:Y:S02]  /*3ee70*/  SEL R41, R14, R41, !P1 ;  /* 0x000000290e297207 */ /* 0x000fe40004800000 */
[----:B0-----:R-:W-:-:S03]  /*3ee80*/  LOP3.LUT R8, R2, 0x40, RZ, 0x3c, !PT ;  /* 0x0000004002087812 */ /* 0x001fc600078e3cff */
[----:B--2---:R-:W-:Y:S01]  /*3ee90*/  IMAD R41, R41, UR4, RZ ;  /* 0x0000000429297c24 */ /* 0x004fe2000f8e02ff */
[----:B----4-:R-:W-:Y:S04]  /*3eea0*/  STS.U8 [R7+UR8+0x23d80], R83 ;  /* 0x023d805307007988 */ /* 0x010fe80008000008 */
[----:B------:R-:W-:Y:S02]  /*3eeb0*/  SHF.R.S32.HI R9, RZ, 0x1f, R41 ;  /* 0x0000001fff097819 */ /* 0x000fe40000011429 */
[----:B------:R-:W-:Y:S01]  /*3eec0*/  ISETP.GT.U32.AND P3, PT, R15, R42, PT ;  /* 0x0000002a0f00720c */ /* 0x000fe20003f64070 */
[----:B------:R-:W0:Y:S01]  /*3eed0*/  LDCU UR4, c[0x0][0x3b0] ;  /* 0x00007600ff0477ac */ /* 0x000e220008000800 */
[----:B---3--:R1:W-:Y:S04]  /*3eee0*/  STS.U8 [R8+UR8+0x20600], R10 ;  /* 0x0206000a08007988 */ /* 0x0083e80008000008 */
[----:B------:R2:W-:Y:S01]  /*3eef0*/  STS.U8 [R8+UR8+0x20200], R11 ;  /* 0x0202000b08007988 */ /* 0x0005e20008000008 */
[----:B-1----:R-:W-:-:S05]  /*3ef00*/  IADD3 R10, P4, PT, R41, R13, RZ ;  /* 0x0000000d290a7210 */ /* 0x002fca0007f9e0ff */
[----:B--2---:R-:W-:Y:S01]  /*3ef10*/  IMAD.X R11, R9, 0x1, R12, P4 ;  /* 0x00000001090b7824 */ /* 0x004fe200020e060c */
[----:B------:R1:W-:Y:S04]  /*3ef20*/  STL [R1+0x1620], R10 ;  /* 0x0016200a01007387 */ /* 0x0003e80000100800 */
[----:B------:R2:W-:Y:S04]  /*3ef30*/  STL [R1+0x161c], R11 ;  /* 0x00161c0b01007387 */ /* 0x0005e80000100800 */
[----:B------:R-:W3:Y:S04]  /*3ef40*/  LDL.LU R86, [R1+0x9c] ;  /* 0x00009c0001567983 */ /* 0x000ee80000300800 */
[----:B------:R-:W4:Y:S01]  /*3ef50*/  LDL.LU R83, [R1+0x98] ;  /* 0x0000980001537983 */ /* 0x000f220000300800 */
[----:B------:R-:W-:-:S05]  /*3ef60*/  @!P3 IMAD.IADD R42, R42, 0x1, -R15 ;  /* 0x000000012a2ab824 */ /* 0x000fca00078e0a0f */
[----:B------:R-:W-:Y:S02]  /*3ef70*/  ISETP.GT.U32.AND P3, PT, R15, R42, PT ;  /* 0x0000002a0f00720c */ /* 0x000fe40003f64070 */
[----:B------:R-:W-:Y:S02]  /*3ef80*/  ISETP.GE.AND P4, PT, R84, RZ, PT ;  /* 0x000000ff5400720c */ /* 0x000fe40003f86270 */
[----:B------:R-:W4:Y:S09]  /*3ef90*/  LDL R84, [R1+0x1e18] ;  /* 0x001e180001547983 */ /* 0x000f320000100800 */
[----:B------:R-:W-:Y:S01]  /*3efa0*/  @!P3 IMAD.IADD R42, R42, 0x1, -R15 ;  /* 0x000000012a2ab824 */ /* 0x000fe200078e0a0f */
[----:B------:R-:W-:-:S02]  /*3efb0*/  PRMT R41, RZ, 0x7610, R41 ;  /* 0x00007610ff297816 */ /* 0x000fc40000000029 */
[----:B------:R-:W-:-:S04]  /*3efc0*/  ISETP.GT.U32.AND P3, PT, R15, R43, PT ;  /* 0x0000002b0f00720c */ /* 0x000fc80003f64070 */
[----:B------:R1:W4:Y:S01]  /*3efd0*/  @P0 LDG.E.U8 R41, desc[UR20][R10.64] ;  /* 0x000000140a290981 */ /* 0x000322000c1e1100 */
[----:B------:R-:W-:-:S05]  /*3efe0*/  @!P4 IMAD.MOV R42, RZ, RZ, -R42 ;  /* 0x000000ffff2ac224 */ /* 0x000fca00078e0a2a */
[----:B------:R-:W-:-:S05]  /*3eff0*/  SEL R42, R14, R42, !P1 ;  /* 0x0000002a0e2a7207 */ /* 0x000fca0004800000 */
[----:B0-----:R-:W-:Y:S02]  /*3f000*/  IMAD R42, R42, UR4, RZ ;  /* 0x000000042a2a7c24 */ /* 0x001fe4000f8e02ff */
[----:B------:R-:W-:Y:S01]  /*3f010*/  @!P3 IMAD.IADD R43, R43, 0x1, -R15 ;  /* 0x000000012b2bb824 */ /* 0x000fe200078e0a0f */
[----:B------:R-:W0:Y:S02]  /*3f020*/  LDCU UR4, c[0x0][0x3b0] ;  /* 0x00007600ff0477ac */ /* 0x000e240008000800 */
[----:B------:R-:W-:Y:S02]  /*3f030*/  SHF.R.S32.HI R9, RZ, 0x1f, R42 ;  /* 0x0000001fff097819 */ /* 0x000fe4000001142a */
[----:B-1----:R-:W-:-:S05]  /*3f040*/  IADD3 R10, P4, PT, R42, R13, RZ ;  /* 0x0000000d2a0a7210 */ /* 0x002fca0007f9e0ff */
[----:B--2---:R-:W-:Y:S01]  /*3f050*/  IMAD.X R11, R9, 0x1, R12, P4 ;  /* 0x00000001090b7824 */ /* 0x004fe200020e060c */
[----:B------:R-:W-:Y:S04]  /*3f060*/  STL [R1+0x1628], R10 ;  /* 0x0016280a01007387 */ /* 0x000fe80000100800 */
[----:B------:R1:W-:Y:S04]  /*3f070*/  STS.U8 [R8+UR8+0x20a00], R85 ;  /* 0x020a005508007988 */ /* 0x0003e80008000008 */
[----:B------:R-:W-:Y:S04]  /*3f080*/  STL [R1+0x1624], R11 ;  /* 0x0016240b01007387 */ /* 0x000fe80000100800 */
[----:B------:R2:W-:Y:S01]  /*3f090*/  STS.U8 [R8+UR8+0x20e00], R82 ;  /* 0x020e005208007988 */ /* 0x0005e20008000008 */
[----:B------:R-:W-:-:S02]  /*3f0a0*/  ISETP.GT.U32.AND P3, PT, R15, R43, PT ;  /* 0x0000002b0f00720c */ /* 0x000fc40003f64070 */
[----:B------:R-:W-:Y:S01]  /*3f0b0*/  ISETP.GE.AND P4, PT, R87, RZ, PT ;  /* 0x000000ff5700720c */ /* 0x000fe20003f86270 */
[----:B-1----:R-:W4:Y:S04]  /*3f0c0*/  LDL.LU R85, [R1+0xa4] ;  /* 0x0000a40001557983 */ /* 0x002f280000300800 */
[----:B--2---:R-:W2:Y:S01]  /*3f0d0*/  LDL.LU R82, [R1+0xa0] ;  /* 0x0000a00001527983 */ /* 0x004ea20000300800 */
[----:B------:R-:W-:-:S03]  /*3f0e0*/  PRMT R40, RZ, 0x7610, R40 ;  /* 0x00007610ff287816 */ /* 0x000fc60000000028 */
[----:B------:R-:W2:Y:S02]  /*3f0f0*/  LDL R87, [R1+0x1e1c] ;  /* 0x001e1c0001577983 */ /* 0x000ea40000100800 */
[----:B------:R-:W-:-:S04]  /*3f100*/  @!P3 IMAD.IADD R43, R43, 0x1, -R15 ;  /* 0x000000012b2bb824 */ /* 0x000fc800078e0a0f */
[----:B------:R-:W-:Y:S01]  /*3f110*/  @!P4 IMAD.MOV R43, RZ, RZ, -R43 ;  /* 0x000000ffff2bc224 */ /* 0x000fe200078e0a2b */
[----:B------:R1:W2:Y:S04]  /*3f120*/  @P0 LDG.E.U8 R40, desc[UR20][R10.64] ;  /* 0x000000140a280981 */ /* 0x0002a8000c1e1100 */
[----:B------:R-:W-:-:S05]  /*3f130*/  SEL R43, R14, R43, !P1 ;  /* 0x0000002b0e2b7207 */ /* 0x000fca0004800000 */
[----:B0-----:R-:W-:Y:S01]  /*3f140*/  IMAD R43, R43, UR4, RZ ;  /* 0x000000042b2b7c24 */ /* 0x001fe2000f8e02ff */
[----:B------:R-:W-:Y:S01]  /*3f150*/  ISETP.GT.U32.AND P3, PT, R15, R44, PT ;  /* 0x0000002c0f00720c */ /* 0x000fe20003f64070 */
[----:B------:R-:W0:Y:S03]  /*3f160*/  LDCU UR4, c[0x0][0x3b0] ;  /* 0x00007600ff0477ac */ /* 0x000e260008000800 */
[----:B------:R-:W-:Y:S02]  /*3f170*/  SHF.R.S32.HI R9, RZ, 0x1f, R43 ;  /* 0x0000001fff097819 */ /* 0x000fe4000001142b */
[----:B-1----:R-:W-:-:S05]  /*3f180*/  IADD3 R10, P4, PT, R43, R13, RZ ;  /* 0x0000000d2b0a7210 */ /* 0x002fca0007f9e0ff */
[----:B------:R-:W-:Y:S01]  /*3f190*/  IMAD.X R11, R9, 0x1, R12, P4 ;  /* 0x00000001090b7824 */ /* 0x000fe200020e060c */
[----:B------:R-:W-:Y:S04]  /*3f1a0*/  STL [R1+0x1630], R10 ;  /* 0x0016300a01007387 */ /* 0x000fe80000100800 */
[----:B------:R-:W-:Y:S04]  /*3f1b0*/  STL [R1+0x162c], R11 ;  /* 0x00162c0b01007387 */ /* 0x000fe80000100800 */
[----:B---3--:R1:W-:Y:S04]  /*3f1c0*/  STS.U8 [R8+UR8+0x21200], R86 ;  /* 0x0212005608007988 */ /* 0x0083e80008000008 */
[----:B----4-:R3:W-:Y:S04]  /*3f1d0*/  STS.U8 [R8+UR8+0x21600], R83 ;  /* 0x0216005308007988 */ /* 0x0107e80008000008 */
[----:B-1----:R-:W4:Y:S04]  /*3f1e0*/  LDL.LU R86, [R1+0xac] ;  /* 0x0000ac0001567983 */ /* 0x002f280000300800 */
[----:B---3--:R-:W3:Y:S01]  /*3f1f0*/  LDL.LU R83, [R1+0xa8] ;  /* 0x0000a80001537983 */ /* 0x008ee20000300800 */
[----:B------:R-:W-:-:S05]  /*3f200*/  @!P3 IMAD.IADD R44, R44, 0x1, -R15 ;  /* 0x000000012c2cb824 */ /* 0x000fca00078e0a0f */
[----:B------:R-:W-:Y:S02]  /*3f210*/  ISETP.GT.U32.AND P3, PT, R15, R44, PT ;  /* 0x0000002c0f00720c */ /* 0x000fe40003f64070 */
[----:B------:R-:W-:Y:S02]  /*3f220*/  ISETP.GE.AND P4, PT, R84, RZ, PT ;  /* 0x000000ff5400720c */ /* 0x000fe40003f86270 */
[----:B------:R-:W4:Y:S09]  /*3f230*/  LDL R84, [R1+0x1e20] ;  /* 0x001e200001547983 */ /* 0x000f320000100800 */
[----:B------:R-:W-:-:S04]  /*3f240*/  @!P3 IMAD.IADD R44, R44, 0x1, -R15 ;  /* 0x000000012c2cb824 */ /* 0x000fc800078e0a0f */
[----:B------:R-:W-:Y:S01]  /*3f250*/  @!P4 IMAD.MOV R44, RZ, RZ, -R44 ;  /* 0x000000ffff2cc224 */ /* 0x000fe200078e0a2c */
[----:B------:R-:W-:-:S04]  /*3f260*/  PRMT R39, RZ, 0x7610, R39 ;  /* 0x00007610ff277816 */ /* 0x000fc80000000027 */
[----:B------:R-:W-:Y:S02]  /*3f270*/  SEL R44, R14, R44, !P1 ;  /* 0x0000002c0e2c7207 */ /* 0x000fe40004800000 */
[----:B------:R1:W4:Y:S03]  /*3f280*/  @P0 LDG.E.U8 R39, desc[UR20][R10.64] ;  /* 0x000000140a270981 */ /* 0x000326000c1e1100 */
[----:B0-----:R-:W-:Y:S01]  /*3f290*/  IMAD R44, R44, UR4, RZ ;  /* 0x000000042c2c7c24 */ /* 0x001fe2000f8e02ff */
[----:B------:R0:W-:Y:S04]  /*3f2a0*/  STS.U8 [R8+UR8+0x21a00], R85 ;  /* 0x021a005508007988 */ /* 0x0001e80008000008 */
[----:B------:R-:W-:-:S02]  /*3f2b0*/  SHF.R.S32.HI R9, RZ, 0x1f, R44 ;  /* 0x0000001fff097819 */ /* 0x000fc4000001142c */
[----:B-1----:R-:W-:Y:S01]  /*3f2c0*/  IADD3 R10, P4, PT, R44, R13, RZ ;  /* 0x0000000d2c0a7210 */ /* 0x002fe20007f9e0ff */
[----:B--2---:R1:W-:Y:S01]  /*3f2d0*/  STS.U8 [R8+UR8+0x21e00], R82 ;  /* 0x021e005208007988 */ /* 0x0043e20008000008 */
[----:B------:R-:W-:Y:S01]  /*3f2e0*/  ISETP.GT.U32.AND P3, PT, R15, R45, PT ;  /* 0x0000002d0f00720c */ /* 0x000fe20003f64070 */
[----:B------:R-:W2:Y:S02]  /*3f2f0*/  LDCU UR4, c[0x0][0x3b0] ;  /* 0x00007600ff0477ac */ /* 0x000ea40008000800 */
[----:B------:R-:W-:Y:S01]  /*3f300*/  IMAD.X R11, R9, 0x1, R12, P4 ;  /* 0x00000001090b7824 */ /* 0x000fe200020e060c */
[----:B------:R-:W-:Y:S04]  /*3f310*/  STL [R1+0x1638], R10 ;  /* 0x0016380a01007387 */ /* 0x000fe80000100800 */
[----:B------:R-:W-:Y:S04]  /*3f320*/  STL [R1+0x1634], R11 ;  /* 0x0016340b01007387 */ /* 0x000fe80000100800 */
[----:B0-----:R-:W4:Y:S04]  /*3f330*/  LDL.LU R85, [R1+0xb4] ;  /* 0x0000b40001557983 */ /* 0x001f280000300800 */
[----:B-1----:R-:W4:Y:S01]  /*3f340*/  LDL.LU R82, [R1+0xb0] ;  /* 0x0000b00001527983 */ /* 0x002f220000300800 */
[----:B------:R-:W-:Y:S01]  /*3f350*/  @!P3 IMAD.IADD R45, R45, 0x1, -R15 ;  /* 0x000000012d2db824 */ /* 0x000fe200078e0a0f */
[----:B------:R-:W-:-:S04]  /*3f360*/  ISETP.GE.AND P4, PT, R87, RZ, PT ;  /* 0x000000ff5700720c */ /* 0x000fc80003f86270 */
[----:B------:R-:W-:Y:S02]  /*3f370*/  ISETP.GT.U32.AND P3, PT, R15, R45, PT ;  /* 0x0000002d0f00720c */ /* 0x000fe40003f64070 */
[----:B------:R-:W-:-:S06]  /*3f380*/  PRMT R38, RZ, 0x7610, R38 ;  /* 0x00007610ff267816 */ /* 0x000fcc0000000026 */
[----:B------:R0:W4:Y:S05]  /*3f390*/  @P0 LDG.E.U8 R38, desc[UR20][R10.64] ;  /* 0x000000140a260981 */ /* 0x00012a000c1e1100 */
[----:B------:R-:W-:Y:S01]  /*3f3a0*/  @!P3 IMAD.IADD R45, R45, 0x1, -R15 ;  /* 0x000000012d2db824 */ /* 0x000fe200078e0a0f */
[----:B------:R-:W-:-:S03]  /*3f3b0*/  ISETP.GT.U32.AND P3, PT, R15, R46, PT ;  /* 0x0000002e0f00720c */ /* 0x000fc60003f64070 */
[----:B------:R-:W-:-:S05]  /*3f3c0*/  @!P4 IMAD.MOV R45, RZ, RZ, -R45 ;  /* 0x000000ffff2dc224 */ /* 0x000fca00078e0a2d */
[----:B------:R-:W-:Y:S01]  /*3f3d0*/  SEL R45, R14, R45, !P1 ;  /* 0x0000002d0e2d7207 */ /* 0x000fe20004800000 */
[----:B---3--:R1:W-:Y:S04]  /*3f3e0*/  STS.U8 [R8+UR8+0x22600], R83 ;  /* 0x0226005308007988 */ /* 0x0083e80008000008 */
[----:B-1----:R-:W3:Y:S01]  /*3f3f0*/  LDL R83, [R1+0x1e0c] ;  /* 0x001e0c0001537983 */ /* 0x002ee20000100800 */
[----:B--2---:R-:W-:Y:S02]  /*3f400*/  IMAD R45, R45, UR4, RZ ;  /* 0x000000042d2d7c24 */ /* 0x004fe4000f8e02ff */
[----:B------:R-:W-:Y:S01]  /*3f410*/  @!P3 IMAD.IADD R46, R46, 0x1, -R15 ;  /* 0x000000012e2eb824 */ /* 0x000fe200078e0a0f */
[----:B------:R-:W1:Y:S02]  /*3f420*/  LDCU UR4, c[0x0][0x3b0] ;  /* 0x00007600ff0477ac */ /* 0x000e640008000800 */
[----:B------:R-:W-:-:S02]  /*3f430*/  SHF.R.S32.HI R9, RZ, 0x1f, R45 ;  /* 0x0000001fff097819 */ /* 0x000fc4000001142d */
[----:B0-----:R-:W-:Y:S02]  /*3f440*/  IADD3 R10, P4, PT, R45, R13, RZ ;  /* 0x0000000d2d0a7210 */ /* 0x001fe40007f9e0ff */
[----:B------:R-:W-:-:S03]  /*3f450*/  ISETP.GT.U32.AND P3, PT, R15, R46, PT ;  /* 0x0000002e0f00720c */ /* 0x000fc60003f64070 */
[----:B------:R-:W-:Y:S01]  /*3f460*/  IMAD.X R11, R9, 0x1, R12, P4 ;  /* 0x00000001090b7824 */ /* 0x000fe200020e060c */
[----:B------:R0:W-:Y:S01]  /*3f470*/  STL [R1+0x1640], R10 ;  /* 0x0016400a01007387 */ /* 0x0001e20000100800 */
[----:B----4-:R-:W-:-:S03]  /*3f480*/  ISETP.GE.AND P4, PT, R84, RZ, PT ;  /* 0x000000ff5400720c */ /* 0x010fc60003f86270 */
[----:B------:R2:W-:Y:S04]  /*3f490*/  STL [R1+0x163c], R11 ;  /* 0x00163c0b01007387 */ /* 0x0005e80000100800 */
[----:B------:R-:W4:Y:S01]  /*3f4a0*/  LDL.LU R87, [R1+0xc0] ;  /* 0x0000c00001577983 */ /* 0x000f220000300800 */
[----:B------:R-:W-:Y:S01]  /*3f4b0*/  @!P3 IMAD.IADD R46, R46, 0x1, -R15 ;  /* 0x000000012e2eb824 */ /* 0x000fe200078e0a0f */
[----:B------:R-:W-:Y:S02]  /*3f4c0*/  PRMT R19, RZ, 0x7610, R19 ;  /* 0x00007610ff137816 */ /* 0x000fe40000000013 */
[----:B------:R-:W4:Y:S04]  /*3f4d0*/  LDL.LU R84, [R1+0xbc] ;  /* 0x0000bc0001547983 */ /* 0x000f280000300800 */
[----:B------:R0:W4:Y:S01]  /*3f4e0*/  @P0 LDG.E.U8 R19, desc[UR20][R10.64] ;  /* 0x000000140a130981 */ /* 0x000122000c1e1100 */
[----:B------:R-:W-:-:S05]  /*3f4f0*/  @!P4 IMAD.MOV R46, RZ, RZ, -R46 ;  /* 0x000000ffff2ec224 */ /* 0x000fca00078e0a2e */
[----:B------:R-:W-:-:S05]  /*3f500*/  SEL R46, R14, R46, !P1 ;  /* 0x0000002e0e2e7207 */ /* 0x000fca0004800000 */
[----:B-1----:R-:W-:Y:S01]  /*3f510*/  IMAD R46, R46, UR4, RZ ;  /* 0x000000042e2e7c24 */ /* 0x002fe2000f8e02ff */
[----:B------:R-:W-:Y:S04]  /*3f520*/  STS.U8 [R8+UR8+0x22200], R86 ;  /* 0x0222005608007988 */ /* 0x000fe80008000008 */
[----:B------:R1:W-:Y:S01]  /*3f530*/  STS.U8 [R8+UR8+0x22e00], R82 ;  /* 0x022e005208007988 */ /* 0x0003e20008000008 */
[----:B------:R-:W-:Y:S02]  /*3f540*/  SHF.R.S32.HI R9, RZ, 0x1f, R46 ;  /* 0x0000001fff097819 */ /* 0x000fe4000001142e */
[----:B0-----:R-:W-:Y:S01]  /*3f550*/  IADD3 R10, P4, PT, R46, R13, RZ ;  /* 0x0000000d2e0a7210 */ /* 0x001fe20007f9e0ff */
[----:B------:R0:W-:Y:S01]  /*3f560*/  STS.U8 [R8+UR8+0x22a00], R85 ;  /* 0x022a005508007988 */ /* 0x0001e20008000008 */
[----:B------:R-:W-:Y:S01]  /*3f570*/  ISETP.GT.U32.AND P3, PT, R15, R47, PT ;  /* 0x0000002f0f00720c */ /* 0x000fe20003f64070 */
[----:B------:R-:W0:Y:S02]  /*3f580*/  LDCU UR4, c[0x0][0x3b0] ;  /* 0x00007600ff0477ac */ /* 0x000e240008000800 */
[----:B--2---:R-:W-:Y:S01]  /*3f590*/  IMAD.X R11, R9, 0x1, R12, P4 ;  /* 0x00000001090b7824 */ /* 0x004fe200020e060c */
[----:B-1----:R-:W2:Y:S04]  /*3f5a0*/  LDL R82, [R1+0x1e10] ;  /* 0x001e100001527983 */ /* 0x002ea80000100800 */
[----:B------:R-:W-:Y:S04]  /*3f5b0*/  STL [R1+0x1648], R10 ;  /* 0x0016480a01007387 */ /* 0x000fe80000100800 */
[----:B------:R-:W-:Y:S04]  /*3f5c0*/  STL [R1+0x1644], R11 ;  /* 0x0016440b01007387 */ /* 0x000fe80000100800 */
[----:B------:R-:W2:Y:S04]  /*3f5d0*/  LDL.LU R86, [R1+0xd8] ;  /* 0x0000d80001567983 */ /* 0x000ea80000300800 */
[----:B0-----:R-:W2:Y:S01]  /*3f5e0*/  LDL.LU R85, [R1+0xd4] ;  /* 0x0000d40001557983 */ /* 0x001ea20000300800 */
[----:B------:R-:W-:-:S05]  /*3f5f0*/  @!P3 IMAD.IADD R47, R47, 0x1, -R15 ;  /* 0x000000012f2fb824 */ /* 0x000fca00078e0a0f */
[----:B------:R-:W-:Y:S02]  /*3f600*/  ISETP.GT.U32.AND P3, PT, R15, R47, PT ;  /* 0x0000002f0f00720c */ /* 0x000fe40003f64070 */
[----:B---3--:R-:W-:Y:S02]  /*3f610*/  ISETP.GE.AND P4, PT, R83, RZ, PT ;  /* 0x000000ff5300720c */ /* 0x008fe40003f86270 */
[----:B------:R-:W3:Y:S09]  /*3f620*/  LDL.LU R83, [R1+0xc8] ;  /* 0x0000c80001537983 */ /* 0x000ef20000300800 */
[----:B------:R-:W-:Y:S01]  /*3f630*/  @!P3 IMAD.IADD R47, R47, 0x1, -R15 ;  /* 0x000000012f2fb824 */ /* 0x000fe200078e0a0f */
[----:B----4-:R0:W-:Y:S03]  /*3f640*/  STS.U8 [R8+UR8+0x23200], R87 ;  /* 0x0232005708007988 */ /* 0x0101e60008000008 */
[----:B------:R-:W-:Y:S01]  /*3f650*/  @!P4 IMAD.MOV R47, RZ, RZ, -R47 ;  /* 0x000000ffff2fc224 */ /* 0x000fe200078e0a2f */
[----:B0-----:R-:W4:Y:S01]  /*3f660*/  LDL R87, [R1+0x1e14] ;  /* 0x001e140001577983 */ /* 0x001f220000100800 */
[----:B------:R-:W-:-:S03]  /*3f670*/  ISETP.GT.U32.AND P3, PT, R15, R48, PT ;  /* 0x000000300f00720c */ /* 0x000fc60003f64070 */
[----:B------:R-:W-:Y:S02]  /*3f680*/  SEL R47, R14, R47, !P1 ;  /* 0x0000002f0e2f7207 */ /* 0x000fe40004800000 */
[----:B------:R-:W-:-:S03]  /*3f690*/  PRMT R37, RZ, 0x7610, R37 ;  /* 0x00007610ff257816 */ /* 0x000fc60000000025 */
[----:B------:R-:W-:Y:S01]  /*3f6a0*/  IMAD R47, R47, UR4, RZ ;  /* 0x000000042f2f7c24 */ /* 0x000fe2000f8e02ff */
[----:B------:R0:W-:Y:S04]  /*3f6b0*/  STS.U8 [R8+UR8+0x23600], R84 ;  /* 0x0236005408007988 */ /* 0x0001e80008000008 */
[----:B------:R1:W4:Y:S01]  /*3f6c0*/  @P0 LDG.E.U8 R37, desc[UR20][R10.64] ;  /* 0x000000140a250981 */ /* 0x000322000c1e1100 */
[----:B------:R-:W0:Y:S01]  /*3f6d0*/  LDCU UR4, c[0x0][0x3b0] ;  /* 0x00007600ff0477ac */ /* 0x000e220008000800 */
[----:B------:R-:W-:Y:S01]  /*3f6e0*/  SHF.R.S32.HI R9, RZ, 0x1f, R47 ;  /* 0x0000001fff097819 */ /* 0x000fe2000001142f */
[----:B------:R-:W-:Y:S01]  /*3f6f0*/  @!P3 IMAD.IADD R48, R48, 0x1, -R15 ;  /* 0x000000013030b824 */ /* 0x000fe200078e0a0f */
[----:B-1----:R-:W-:-:S04]  /*3f700*/  IADD3 R10, P4, PT, R47, R13, RZ ;  /* 0x0000000d2f0a7210 */ /* 0x002fc80007f9e0ff */
[----:B------:R-:W-:Y:S01]  /*3f710*/  ISETP.GT.U32.AND P3, PT, R15, R48, PT ;  /* 0x000000300f00720c */ /* 0x000fe20003f64070 */
[----:B------:R-:W-:Y:S01]  /*3f720*/  IMAD.X R11, R9, 0x1, R12, P4 ;  /* 0x00000001090b7824 */ /* 0x000fe200020e060c */
[----:B------:R-:W-:Y:S04]  /*3f730*/  STL [R1+0x1650], R10 ;  /* 0x0016500a01007387 */ /* 0x000fe80000100800 */
[----:B------:R-:W-:Y:S04]  /*3f740*/  STL [R1+0x164c], R11 ;  /* 0x00164c0b01007387 */ /* 0x000fe80000100800 */
[----:B0-----:R-:W4:Y:S03]  /*3f750*/  LDL.LU R84, [R1+0xd0] ;  /* 0x0000d00001547983 */ /* 0x001f260000300800 */
[----:B------:R-:W-:Y:S01]  /*3f760*/  @!P3 IMAD.IADD R48, R48, 0x1, -R15 ;  /* 0x000000013030b824 */ /* 0x000fe200078e0a0f */
[----:B--2---:R-:W-:-:S02]  /*3f770*/  ISETP.GE.AND P4, PT, R82, RZ, PT ;  /* 0x000000ff5200720c */ /* 0x004fc40003f86270 */
[----:B------:R-:W2:Y:S04]  /*3f780*/  LDL.LU R82, [R1+0xc4] ;  /* 0x0000c40001527983 */ /* 0x000ea80000300800 */
[----:B------:R0:W-:Y:S04]  /*3f790*/  STS.U8 [R8+UR8+0x23a00], R86 ;  /* 0x023a005608007988 */ /* 0x0001e80008000008 */
[----:B0-----:R-:W2:Y:S03]  /*3f7a0*/  LDL R86, [R1+0x1e00] ;  /* 0x001e000001567983 */ /* 0x001ea60000100800 */
[----:B------:R-:W-:Y:S01]  /*3f7b0*/  @!P4 IMAD.MOV R48, RZ, RZ, -R48 ;  /* 0x000000ffff30c224 */ /* 0x000fe200078e0a30 */
[----:B------:R-:W-:-:S04]  /*3f7c0*/  PRMT R36, RZ, 0x7610, R36 ;  /* 0x00007610ff247816 */ /* 0x000fc80000000024 */
[----:B------:R-:W-:Y:S02]  /*3f7d0*/  SEL R48, R14, R48, !P1 ;  /* 0x000000300e307207 */ /* 0x000fe40004800000 */
[----:B------:R0:W2:Y:S03]  /*3f7e0*/  @P0 LDG.E.U8 R36, desc[UR20][R10.64] ;  /* 0x000000140a240981 */ /* 0x0000a6000c1e1100 */
[----:B------:R-:W-:Y:S01]  /*3f7f0*/  IMAD R48, R48, UR4, RZ ;  /* 0x0000000430307c24 */ /* 0x000fe2000f8e02ff */
[----:B------:R-:W-:Y:S01]  /*3f800*/  LOP3.LUT R9, R2, 0x50, RZ, 0x3c, !PT ;  /* 0x0000005002097812 */ /* 0x000fe200078e3cff */
[----:B------:R1:W-:Y:S01]  /*3f810*/  STS.U8 [R8+UR8+0x23e00], R85 ;  /* 0x023e005508007988 */ /* 0x0003e20008000008 */
[----:B------:R-:W-:Y:S01]  /*3f820*/  ISETP.GT.U32.AND P3, PT, R15, R49, PT ;  /* 0x000000310f00720c */ /* 0x000fe20003f64070 */
[----:B------:R-:W1:Y:S01]  /*3f830*/  LDCU UR4, c[0x0][0x3b0] ;  /* 0x00007600ff0477ac */ /* 0x000e620008000800 */
[----:B0-----:R-:W-:-:S02]  /*3f840*/  SHF.R.S32.HI R10, RZ, 0x1f, R48 ;  /* 0x0000001fff0a7819 */ /* 0x001fc40000011430 */
[----:B------:R-:W-:-:S05]  /*3f850*/  IADD3 R11, P4, PT, R48, R13, RZ ;  /* 0x0000000d300b7210 */ /* 0x000fca0007f9e0ff */
[----:B------:R-:W-:Y:S01]  /*3f860*/  IMAD.X R10, R10, 0x1, R12, P4 ;  /* 0x000000010a0a7824 */ /* 0x000fe200020e060c */
[----:B------:R-:W-:Y:S04]  /*3f870*/  STL [R1+0x1658], R11 ;  /* 0x0016580b01007387 */ /* 0x000fe80000100800 */
[----:B------:R-:W-:Y:S04]  /*3f880*/  STL [R1+0x1654], R10 ;  /* 0x0016540a01007387 */ /* 0x000fe80000100800 */
[----:B-1----:R-:W2:Y:S04]  /*3f890*/  LDL.LU R85, [R1+0xe0] ;  /* 0x0000e00001557983 */ /* 0x002ea80000300800 */
[----:B---3--:R0:W-:Y:S04]  /*3f8a0*/  STS.U8 [R9+UR8+0x20280], R83 ;  /* 0x0202805309007988 */ /* 0x0081e80008000008 */
[----:B0-----:R-:W3:Y:S01]  /*3f8b0*/  LDL.LU R83, [R1+0xdc] ;  /* 0x0000dc0001537983 */ /* 0x001ee20000300800 */
[----:B------:R-:W-:-:S05]  /*3f8c0*/  @!P3 IMAD.IADD R49, R49, 0x1, -R15 ;  /* 0x000000013131b824 */ /* 0x000fca00078e0a0f */
[----:B------:R-:W-:Y:S02]  /*3f8d0*/  ISETP.GT.U32.AND P3, PT, R15, R49, PT ;  /* 0x000000310f00720c */ /* 0x000fe40003f64070 */
[----:B----4-:R-:W-:Y:S02]  /*3f8e0*/  ISETP.GE.AND P4, PT, R87, RZ, PT ;  /* 0x000000ff5700720c */ /* 0x010fe40003f86270 */
[----:B------:R-:W4:Y:S09]  /*3f8f0*/  LDL R87, [R1+0x1dfc] ;  /* 0x001dfc0001577983 */ /* 0x000f320000100800 */
[----:B------:R-:W-:Y:S01]  /*3f900*/  @!P3 IMAD.IADD R49, R49, 0x1, -R15 ;  /* 0x000000013131b824 */ /* 0x000fe200078e0a0f */
[----:B------:R-:W-:-:S02]  /*3f910*/  @P0 LOP3.LUT R11, R11, R10, RZ, 0x3c, !PT ;  /* 0x0000000a0b0b0212 */ /* 0x000fc400078e3cff */
[----:B------:R-:W-:Y:S02]  /*3f920*/  ISETP.GT.U32.AND P3, PT, R15, R50, PT ;  /* 0x000000320f00720c */ /* 0x000fe40003f64070 */
[----:B------:R-:W-:Y:S01]  /*3f930*/  @P0 LOP3.LUT R10, R11, R10, RZ, 0x3c, !PT ;  /* 0x0000000a0b0a0212 */ /* 0x000fe200078e3cff */
[----:B------:R-:W-:Y:S01]  /*3f940*/  @!P4 IMAD.MOV R49, RZ, RZ, -R49 ;  /* 0x000000ffff31c224 */ /* 0x000fe200078e0a31 */
[----:B------:R-:W-:-:S04]  /*3f950*/  PRMT R35, RZ, 0x7610, R35 ;  /* 0x00007610ff237816 */ /* 0x000fc80000000023 */
[----:B------:R-:W-:Y:S02]  /*3f960*/  SEL R49, R14, R49, !P1 ;  /* 0x000000310e317207 */ /* 0x000fe40004800000 */
[----:B------:R-:W-:-:S03]  /*3f970*/  @P0 LOP3.LUT R11, R11, R10, RZ, 0x3c, !PT ;  /* 0x0000000a0b0b0212 */ /* 0x000fc600078e3cff */
[----:B------:R-:W-:Y:S02]  /*3f980*/  IMAD R49, R49, UR4, RZ ;  /* 0x0000000431317c24 */ /* 0x000fe4000f8e02ff */
[----:B------:R0:W4:Y:S01]  /*3f990*/  @P0 LDG.E.U8 R35, desc[UR20][R10.64] ;  /* 0x000000140a230981 */ /* 0x000122000c1e1100 */
[----:B------:R-:W-:Y:S01]  /*3f9a0*/  @!P3 IMAD.IADD R50, R50, 0x1, -R15 ;  /* 0x000000013232b824 */ /* 0x000fe200078e0a0f */
[----:B------:R-:W1:Y:S01]  /*3f9b0*/  LDCU UR4, c[0x0][0x3b0] ;  /* 0x00007600ff0477ac */ /* 0x000e620008000800 */
[----:B0-----:R-:W-:Y:S02]  /*3f9c0*/  SHF.R.S32.HI R10, RZ, 0x1f, R49 ;  /* 0x0000001fff0a7819 */ /* 0x001fe40000011431 */
[----:B------:R-:W-:Y:S02]  /*3f9d0*/  IADD3 R11, P4, PT, R49, R13, RZ ;  /* 0x0000000d310b7210 */ /* 0x000fe40007f9e0ff */
[----:B------:R-:W-:-:S03]  /*3f9e0*/  ISETP.GT.U32.AND P3, PT, R15, R50, PT ;  /* 0x000000320f00720c */ /* 0x000fc60003f64070 */
[----:B------:R-:W-:Y:S01]  /*3f9f0*/  IMAD.X R22, R10, 0x1, R12, P4 ;  /* 0x000000010a167824 */ /* 0x000fe200020e060c */
[----:B------:R-:W-:Y:S04]  /*3fa00*/  STL [R1+0x1660], R11 ;  /* 0x0016600b01007387 */ /* 0x000fe80000100800 */
[----:B------:R0:W-:Y:S04]  /*3fa10*/  STS.U8 [R9+UR8+0x20680], R84 ;  /* 0x0206805409007988 */ /* 0x0001e80008000008 */
[----:B------:R-:W-:Y:S04]  /*3fa20*/  STL [R1+0x165c], R22 ;  /* 0x00165c1601007387 */ /* 0x000fe80000100800 */
[----:B--2---:R2:W-:Y:S04]  /*3fa30*/  STS.U8 [R9+UR8+0x20a80], R82 ;  /* 0x020a805209007988 */ /* 0x0045e80008000008 */
[----:B0-----:R-:W4:Y:S04]  /*3fa40*/  LDL.LU R84, [R1+0xec] ;  /* 0x0000ec0001547983 */ /* 0x001f280000300800 */
[----:B--2---:R-:W2:Y:S01]  /*3fa50*/  LDL.LU R82, [R1+0xe8] ;  /* 0x0000e80001527983 */ /* 0x004ea20000300800 */
[----:B------:R-:W-:-:S03]  /*3fa60*/  ISETP.GE.AND P4, PT, R86, RZ, PT ;  /* 0x000000ff5600720c */ /* 0x000fc60003f86270 */
[----:B------:R-:W2:Y:S01]  /*3fa70*/  LDL R86, [R1+0x1df8] ;  /* 0x001df80001567983 */ /* 0x000ea20000100800 */
[----:B------:R-:W-:Y:S01]  /*3fa80*/  @!P3 IMAD.IADD R50, R50, 0x1, -R15 ;  /* 0x000000013232b824 */ /* 0x000fe200078e0a0f */
[----:B------:R-:W-:Y:S01]  /*3fa90*/  PRMT R34, RZ, 0x7610, R34 ;  /* 0x00007610ff227816 */ /* 0x000fe20000000022 */
[----:B------:R-:W-:-:S07]  /*3faa0*/  @P0 IMAD.MOV.U32 R10, RZ, RZ, R11 ;  /* 0x000000ffff0a0224 */ /* 0x000fce00078e000b */
[----:B------:R-:W-:Y:S02]  /*3fab0*/  @!P4 IMAD.MOV R50, RZ, RZ, -R50 ;  /* 0x000000ffff32c224 */ /* 0x000fe400078e0a32 */
[----:B------:R-:W-:-:S03]  /*3fac0*/  @P0 IMAD.MOV.U32 R11, RZ, RZ, R22 ;  /* 0x000000ffff0b0224 */ /* 0x000fc600078e0016 */
[----:B------:R-:W-:Y:S02]  /*3fad0*/  SEL R50, R14, R50, !P1 ;  /* 0x000000320e327207 */ /* 0x000fe40004800000 */
[----:B------:R0:W2:Y:S03]  /*3fae0*/  @P0 LDG.E.U8 R34, desc[UR20][R10.64] ;  /* 0x000000140a220981 */ /* 0x0000a6000c1e1100 */
[----:B-1----:R-:W-:Y:S01]  /*3faf0*/  IMAD R50, R50, UR4, RZ ;  /* 0x0000000432327c24 */ /* 0x002fe2000f8e02ff */
[----:B------:R1:W-:Y:S04]  /*3fb00*/  STS.U8 [R9+UR8+0x20e80], R85 ;  /* 0x020e805509007988 */ /* 0x0003e80008000008 */
[----:B0-----:R-:W-:-:S02]  /*3fb10*/  SHF.R.S32.HI R10, RZ, 0x1f, R50 ;  /* 0x0000001fff0a7819 */ /* 0x001fc40000011432 */
[----:B------:R-:W-:Y:S01]  /*3fb20*/  IADD3 R11, P4, PT, R50, R13, RZ ;  /* 0x0000000d320b7210 */ /* 0x000fe20007f9e0ff */
[----:B---3--:R0:W-:Y:S04]  /*3fb30*/  STS.U8 [R9+UR8+0x21280], R83 ;  /* 0x0212805309007988 */ /* 0x0081e80008000008 */
[----:B------:R-:W-:Y:S01]  /*3fb40*/  IMAD.X R22, R10, 0x1, R12, P4 ;  /* 0x000000010a167824 */ /* 0x000fe200020e060c */
[----:B------:R3:W-:Y:S01]  /*3fb50*/  STL [R1+0x1668], R11 ;  /* 0x0016680b01007387 */ /* 0x0007e20000100800 */
[----:B------:R-:W-:Y:S01]  /*3fb60*/  ISETP.GT.U32.AND P3, PT, R15, R51, PT ;  /* 0x000000330f00720c */ /* 0x000fe20003f64070 */
[----:B------:R-:W3:Y:S02]  /*3fb70*/  LDCU UR4, c[0x0][0x3b0] ;  /* 0x00007600ff0477ac */ /* 0x000ee40008000800 */
[----:B------:R3:W-:Y:S04]  /*3fb80*/  STL [R1+0x1664], R22 ;  /* 0x0016641601007387 */ /* 0x0007e80000100800 */
[----:B-1----:R-:W2:Y:S04]  /*3fb90*/  LDL.LU R85, [R1+0xf4] ;  /* 0x0000f40001557983 */ /* 0x002ea80000300800 */
[----:B0-----:R-:W2:Y:S02]  /*3fba0*/  LDL.LU R83, [R1+0x100] ;  /* 0x0001000001537983 */ /* 0x001ea40000300800 */
[----:B------:R-:W-:-:S05]  /*3fbb0*/  @!P3 IMAD.IADD R51, R51, 0x1, -R15 ;  /* 0x000000013333b824 */ /* 0x000fca00078e0a0f */
[----:B------:R-:W-:Y:S02]  /*3fbc0*/  ISETP.GT.U32.AND P3, PT, R15, R51, PT ;  /* 0x000000330f00720c */ /* 0x000fe40003f64070 */
[----:B----4-:R-:W-:Y:S02]  /*3fbd0*/  ISETP.GE.AND P4, PT, R87, RZ, PT ;  /* 0x000000ff5700720c */ /* 0x010fe40003f86270 */
[----:B------:R-:W-:Y:S01]  /*3fbe0*/  PRMT R33, RZ, 0x7610, R33 ;  /* 0x00007610ff217816 */ /* 0x000fe20000000021 */
[----:B------:R-:W-:-:S08]  /*3fbf0*/  @P0 IMAD.MOV.U32 R10, RZ, RZ, R11 ;  /* 0x000000ffff0a0224 */ /* 0x000fd000078e000b */
[----:B------:R-:W-:Y:S01]  /*3fc00*/  @!P3 IMAD.IADD R51, R51, 0x1, -R15 ;  /* 0x000000013333b824 */ /* 0x000fe200078e0a0f */
[----:B------:R-:W4:Y:S03]  /*3fc10*/  LDL R87, [R1+0x1de8] ;  /* 0x001de80001577983 */ /* 0x000f260000100800 */
[----:B------:R-:W-:Y:S01]  /*3fc20*/  @!P4 IMAD.MOV R51, RZ, RZ, -R51 ;  /* 0x000000ffff33c224 */ /* 0x000fe200078e0a33 */
[----:B------:R-:W-:-:S04]  /*3fc30*/  ISETP.GT.U32.AND P3, PT, R15, R52, PT ;  /* 0x000000340f00720c */ /* 0x000fc80003f64070 */
[----:B------:R-:W-:Y:S01]  /*3fc40*/  SEL R51, R14, R51, !P1 ;  /* 0x000000330e337207 */ /* 0x000fe20004800000 */
[----:B---3--:R-:W-:-:S04]  /*3fc50*/  @P0 IMAD.MOV.U32 R11, RZ, RZ, R22 ;  /* 0x000000ffff0b0224 */ /* 0x008fc800078e0016 */
[----:B------:R-:W-:Y:S01]  /*3fc60*/  IMAD R51, R51, UR4, RZ ;  /* 0x0000000433337c24 */ /* 0x000fe2000f8e02ff */
[----:B------:R0:W3:Y:S01]  /*3fc70*/  @P0 LDG.E.U8 R33, desc[UR20][R10.64] ;  /* 0x000000140a210981 */ /* 0x0000e2000c1e1100 */
[----:B------:R-:W1:Y:S02]  /*3fc80*/  LDCU UR4, c[0x0][0x3b0] ;  /* 0x00007600ff0477ac */ /* 0x000e640008000800 */
[----:B------:R-:W-:Y:S01]  /*3fc90*/  @!P3 IMAD.IADD R52, R52, 0x1, -R15 ;  /* 0x000000013434b824 */ /* 0x000fe200078e0a0f */
[----:B0-----:R-:W-:Y:S02]  /*3fca0*/  SHF.R.S32.HI R10, RZ, 0x1f, R51 ;  /* 0x0000001fff0a7819 */ /* 0x001fe40000011433 */
[----:B------:R-:W-:Y:S02]  /*3fcb0*/  IADD3 R11, P4, PT, R51, R13, RZ ;  /* 0x0000000d330b7210 */ /* 0x000fe40007f9e0ff */
[----:B------:R-:W-:-:S03]  /*3fcc0*/  ISETP.GT.U32.AND P3, PT, R15, R52, PT ;  /* 0x000000340f00720c */ /* 0x000fc60003f64070 */
[----:B------:R-:W-:Y:S01]  /*3fcd0*/  IMAD.X R22, R10, 0x1, R12, P4 ;  /* 0x000000010a167824 */ /* 0x000fe200020e060c */
[----:B------:R-:W-:Y:S04]  /*3fce0*/  STL [R1+0x1670], R11 ;  /* 0x0016700b01007387 */ /* 0x000fe80000100800 */
[----:B------:R0:W-:Y:S04]  /*3fcf0*/  STS.U8 [R9+UR8+0x21680], R84 ;  /* 0x0216805409007988 */ /* 0x0001e80008000008 */
[----:B------:R-:W-:Y:S04]  /*3fd00*/  STL [R1+0x166c], R22 ;  /* 0x00166c1601007387 */ /* 0x000fe80000100800 */
[----:B--2---:R2:W-:Y:S01]  /*3fd10*/  STS.U8 [R9+UR8+0x21a80], R82 ;  /* 0x021a805209007988 */ /* 0x0045e20008000008 */
[----:B------:R-:W-:-:S03]  /*3fd20*/  ISETP.GE.AND P4, PT, R86, RZ, PT ;  /* 0x000000ff5600720c */ /* 0x000fc60003f86270 */
[----:B0-----:R-:W3:Y:S04]  /*3fd30*/  LDL.LU R84, [R1+0x108] ;  /* 0x0001080001547983 */ /* 0x001ee80000300800 */
[----:B--2---:R-:W2:Y:S01]  /*3fd40*/  LDL.LU R82, [R1+0x104] ;  /* 0x0001040001527983 */ /* 0x004ea20000300800 */
[----:B------:R-:W-:-:S05]  /*3fd50*/  @!P3 IMAD.IADD R52, R52, 0x1, -R15 ;  /* 0x000000013434b824 */ /* 0x000fca00078e0a0f */
[----:B------:R-:W-:Y:S01]  /*3fd60*/  @!P4 IMAD.MOV R52, RZ, RZ, -R52 ;  /* 0x000000ffff34c224 */ /* 0x000fe200078e0a34 */
[----:B------:R-:W-:Y:S01]  /*3fd70*/  PRMT R32, RZ, 0x7610, R32 ;  /* 0x00007610ff207816 */ /* 0x000fe20000000020 */
[----:B------:R-:W-:-:S03]  /*3fd80*/  @P0 IMAD.MOV.U32 R10, RZ, RZ, R11 ;  /* 0x000000ffff0a0224 */ /* 0x000fc600078e000b */
[----:B------:R-:W-:Y:S01]  /*3fd90*/  SEL R52, R14, R52, !P1 ;  /* 0x000000340e347207 */ /* 0x000fe20004800000 */
[----:B------:R-:W-:-:S04]  /*3fda0*/  @P0 IMAD.MOV.U32 R11, RZ, RZ, R22 ;  /* 0x000000ffff0b0224 */ /* 0x000fc800078e0016 */
[----:B-1----:R-:W-:Y:S01]  /*3fdb0*/  IMAD R52, R52, UR4, RZ ;  /* 0x0000000434347c24 */ /* 0x002fe2000f8e02ff */
[----:B------:R0:W3:Y:S04]  /*3fdc0*/  @P0 LDG.E.U8 R32, desc[UR20][R10.64] ;  /* 0x000000140a200981 */ /* 0x0000e8000c1e1100 */
[----:B------:R1:W-:Y:S01]  /*3fdd0*/  STS.U8 [R9+UR8+0x21e80], R85 ;  /* 0x021e805509007988 */ /* 0x0003e20008000008 */
[----:B0-----:R-:W-:Y:S02]  /*3fde0*/  SHF.R.S32.HI R10, RZ, 0x1f, R52 ;  /* 0x0000001fff0a7819 */ /* 0x001fe40000011434 */
[----:B------:R-:W-:Y:S01]  /*3fdf0*/  IADD3 R11, P4, PT, R52, R13, RZ ;  /* 0x0000000d340b7210 */ /* 0x000fe20007f9e0ff */
[----:B------:R0:W-:Y:S01]  /*3fe00*/  STS.U8 [R9+UR8+0x22280], R83 ;  /* 0x0222805309007988 */ /* 0x0001e20008000008 */
[----:B------:R-:W-:Y:S01]  /*3fe10*/  ISETP.GT.U32.AND P3, PT, R15, R53, PT ;  /* 0x000000350f00720c */ /* 0x000fe20003f64070 */
[----:B------:R-:W0:Y:S02]  /*3fe20*/  LDCU UR4, c[0x0][0x3b0] ;  /* 0x00007600ff0477ac */ /* 0x000e240008000800 */
[----:B------:R-:W-:Y:S01]  /*3fe30*/  IMAD.X R22, R10, 0x1, R12, P4 ;  /* 0x000000010a167824 */ /* 0x000fe200020e060c */
[----:B-1----:R-:W3:Y:S04]  /*3fe40*/  LDL R85, [R1+0x1de4] ;  /* 0x001de40001557983 */ /* 0x002ee80000100800 */
[----:B------:R1:W-:Y:S04]  /*3fe50*/  STL [R1+0x1678], R11 ;  /* 0x0016780b01007387 */ /* 0x0003e80000100800 */
[----:B------:R-:W-:Y:S04]  /*3fe60*/  STL [R1+0x1674], R22 ;  /* 0x0016741601007387 */ /* 0x000fe80000100800 */
[----:B------:R-:W3:Y:S04]  /*3fe70*/  LDL.LU R86, [R1+0x11c] ;  /* 0x00011c0001567983 */ /* 0x000ee80000300800 */
[----:B0-----:R-:W3:Y:S01]  /*3fe80*/  LDL.LU R83, [R1+0x118] ;  /* 0x0001180001537983 */ /* 0x001ee20000300800 */
[----:B------:R-:W-:-:S05]  /*3fe90*/  @!P3 IMAD.IADD R53, R53, 0x1, -R15 ;  /* 0x000000013535b824 */ /* 0x000fca00078e0a0f */
[----:B------:R-:W-:Y:S02]  /*3fea0*/  ISETP.GT.U32.AND P3, PT, R15, R53, PT ;  /* 0x000000350f00720c */ /* 0x000fe40003f64070 */
[----:B----4-:R-:W-:-:S11]  /*3feb0*/  ISETP.GE.AND P4, PT, R87, RZ, PT ;  /* 0x000000ff5700720c */ /* 0x010fd60003f86270 */
[----:B------:R-:W-:-:S04]  /*3fec0*/  @!P3 IMAD.IADD R53, R53, 0x1, -R15 ;  /* 0x000000013535b824 */ /* 0x000fc800078e0a0f */
[----:B------:R-:W-:Y:S01]  /*3fed0*/  @!P4 IMAD.MOV R53, RZ, RZ, -R53 ;  /* 0x000000ffff35c224 */ /* 0x000fe200078e0a35 */
[----:B------:R-:W-:Y:S01]  /*3fee0*/  PRMT R31, RZ, 0x7610, R31 ;  /* 0x00007610ff1f7816 */ /* 0x000fe2000000001f */
[----:B------:R-:W-:-:S03]  /*3fef0*/  @P0 IMAD.MOV.U32 R10, RZ, RZ, R11 ;  /* 0x000000ffff0a0224 */ /* 0x000fc600078e000b */
[----:B------:R-:W-:Y:S01]  /*3ff00*/  SEL R53, R14, R53, !P1 ;  /* 0x000000350e357207 */ /* 0x000fe20004800000 */
[----:B-1----:R-:W-:-:S04]  /*3ff10*/  @P0 IMAD.MOV.U32 R11, RZ, RZ, R22 ;  /* 0x000000ffff0b0224 */ /* 0x002fc800078e0016 */
[----:B------:R-:W-:Y:S01]  /*3ff20*/  IMAD R53, R53, UR4, RZ ;  /* 0x0000000435357c24 */ /* 0x000fe2000f8e02ff */
[----:B------:R0:W4:Y:S04]  /*3ff30*/  @P0 LDG.E.U8 R31, desc[UR20][R10.64] ;  /* 0x000000140a1f0981 */ /* 0x000128000c1e1100 */
[----:B--2---:R1:W-:Y:S04]  /*3ff40*/  STS.U8 [R9+UR8+0x22a80], R82 ;  /* 0x022a805209007988 */ /* 0x0043e80008000008 */
[----:B---3--:R2:W-:Y:S01]  /*3ff50*/  STS.U8 [R9+UR8+0x22680], R84 ;  /* 0x0226805409007988 */ /* 0x0085e20008000008 */
[----:B------:R-:W-:Y:S01]  /*3ff60*/  ISETP.GT.U32.AND P3, PT, R15, R54, PT ;  /* 0x000000360f00720c */ /* 0x000fe20003f64070 */
[----:B------:R-:W3:Y:S02]  /*3ff70*/  LDCU UR4, c[0x0][0x3b0] ;  /* 0x00007600ff0477ac */ /* 0x000ee40008000800 */
[----:B-1----:R-:W4:Y:S01]  /*3ff80*/  LDL R82, [R1+0x1de0] ;  /* 0x001de00001527983 */ /* 0x002f220000100800 */
[----:B0-----:R-:W-:-:S02]  /*3ff90*/  SHF.R.S32.HI R10, RZ, 0x1f, R53 ;  /* 0x0000001fff0a7819 */ /* 0x001fc40000011435 */
[----:B------:R-:W-:-:S05]  /*3ffa0*/  IADD3 R11, P4, PT, R53, R13, RZ ;  /* 0x0000000d350b7210 */ /* 0x000fca0007f9e0ff */
[----:B------:R-:W-:Y:S01]  /*3ffb0*/  IMAD.X R22, R10, 0x1, R12, P4 ;  /* 0x000000010a167824 */ /* 0x000fe200020e060c */
[----:B------:R-:W-:Y:S04]  /*3ffc0*/  STL [R1+0x1680], R11 ;  /* 0x0016800b01007387 */ /* 0x000fe80000100800 */
[----:B------:R-:W-:Y:S04]  /*3ffd0*/  STL [R1+0x167c], R22 ;  /* 0x00167c1601007387 */ /* 0x000fe80000100800 */
[----:B--2---:R-:W2:Y:S01]  /*3ffe0*/  LDL.LU R84, [R1+0x130] ;  /* 0x0001300001547983 */ /* 0x004ea20000300800 */
[----:B------:R-:W-:Y:S01]  /*3fff0*/  @!P3 IMAD.IADD R54, R54, 0x1, -R15 ;  /* 0x000000013636b824 */ /* 0x000fe200078e0a0f */
[----:B------:R-:W-:-:S02]  /*40000*/  ISETP.GE.AND P4, PT, R85, RZ, PT ;  /* 0x000000ff5500720c */ /* 0x000fc40003f86270 */
[----:B------:R-:W2:Y:S04]  /*40010*/  LDL.LU R85, [R1+0x12c] ;  /* 0x00012c0001557983 */ /* 0x000ea80000300800 */
[----:B------:R0:W-:Y:S04]  /*40020*/  STS.U8 [R9+UR8+0x23280], R83 ;  /* 0x0232805309007988 */ /* 0x0001e80008000008 */
[----:B0-----:R-:W2:Y:S01]  /*40030*/  LDL R83, [R1+0x1ddc] ;  /* 0x001ddc0001537983 */ /* 0x001ea20000100800 */
[----:B------:R-:W-:Y:S02]  /*40040*/  ISETP.GT.U32.AND P3, PT, R15, R54, PT ;  /* 0x000000360f00720c */ /* 0x000fe40003f64070 */
[----:B------:R-:W-:-:S11]  /*40050*/  PRMT R18, RZ, 0x7610, R18 ;  /* 0x00007610ff127816 */ /* 0x000fd60000000012 */
[----:B------:R-:W-:-:S04]  /*40060*/  @!P3 IMAD.IADD R54, R54, 0x1, -R15 ;  /* 0x000000013636b824 */ /* 0x000fc800078e0a0f */
[----:B------:R-:W-:Y:S01]  /*40070*/  @!P4 IMAD.MOV R54, RZ, RZ, -R54 ;  /* 0x000000ffff36c224 */ /* 0x000fe200078e0a36 */
[----:B------:R-:W-:Y:S01]  /*40080*/  ISETP.GT.U32.AND P3, PT, R15, R55, PT ;  /* 0x000000370f00720c */ /* 0x000fe20003f64070 */
[----:B------:R-:W-:-:S03]  /*40090*/  @P0 IMAD.MOV.U32 R10, RZ, RZ, R11 ;  /* 0x000000ffff0a0224 */ /* 0x000fc600078e000b */
[----:B------:R-:W-:Y:S01]  /*400a0*/  SEL R54, R14, R54, !P1 ;  /* 0x000000360e367207 */ /* 0x000fe20004800000 */
[----:B------:R-:W-:-:S04]  /*400b0*/  @P0 IMAD.MOV.U32 R11, RZ, RZ, R22 ;  /* 0x000000ffff0b0224 */ /* 0x000fc800078e0016 */
[----:B---3--:R-:W-:Y:S01]  /*400c0*/  IMAD R54, R54, UR4, RZ ;  /* 0x0000000436367c24 */ /* 0x008fe2000f8e02ff */
[----:B------:R0:W3:Y:S04]  /*400d0*/  @P0 LDG.E.U8 R18, desc[UR20][R10.64] ;  /* 0x000000140a120981 */ /* 0x0000e8000c1e1100 */
[----:B------:R1:W-:Y:S01]  /*400e0*/  STS.U8 [R9+UR8+0x22e80], R86 ;  /* 0x022e805609007988 */ /* 0x0003e20008000008 */
[----:B------:R-:W1:Y:S01]  /*400f0*/  LDCU UR4, c[0x0][0x3b0] ;  /* 0x00007600ff0477ac */ /* 0x000e620008000800 */
[----:B------:R-:W-:Y:S01]  /*40100*/  @!P3 IMAD.IADD R55, R55, 0x1, -R15 ;  /* 0x000000013737b824 */ /* 0x000fe200078e0a0f */
[----:B0-----:R-:W-:Y:S02]  /*40110*/  SHF.R.S32.HI R10, RZ, 0x1f, R54 ;  /* 0x0000001fff0a7819 */ /* 0x001fe40000011436 */
[----:B------:R-:W-:-:S02]  /*40120*/  IADD3 R11, P4, PT, R54, R13, RZ ;  /* 0x0000000d360b7210 */ /* 0x000fc40007f9e0ff */
[----:B------:R-:W-:-:S03]  /*40130*/  ISETP.GT.U32.AND P3, PT, R15, R55, PT ;  /* 0x000000370f00720c */ /* 0x000fc60003f64070 */
[----:B------:R-:W-:Y:S01]  /*40140*/  IMAD.X R22, R10, 0x1, R12, P4 ;  /* 0x000000010a167824 */ /* 0x000fe200020e060c */
[----:B------:R0:W-:Y:S04]  /*40150*/  STL [R1+0x1688], R11 ;  /* 0x0016880b01007387 */ /* 0x0001e80000100800 */
[----:B------:R-:W-:Y:S04]  /*40160*/  STL [R1+0x1684], R22 ;  /* 0x0016841601007387 */ /* 0x000fe80000100800 */
[----:B------:R-:W3:Y:S04]  /*40170*/  LDL.LU R87, [R1+0x140] ;  /* 0x0001400001577983 */ /* 0x000ee80000300800 */
[----:B-1----:R-:W3:Y:S01]  /*40180*/  LDL.LU R86, [R1+0x114] ;  /* 0x0001140001567983 */ /* 0x002ee20000300800 */
[----:B----4-:R-:W-:-:S03]  /*40190*/  ISETP.GE.AND P4, PT, R82, RZ, PT ;  /* 0x000000ff5200720c */ /* 0x010fc60003f86270 */
[----:B------:R-:W4:Y:S01]  /*401a0*/  LDL.LU R82, [R1+0x110] ;  /* 0x0001100001527983 */ /* 0x000f220000300800 */
[----:B------:R-:W-:Y:S01]  /*401b0*/  @!P3 IMAD.IADD R55, R55, 0x1, -R15 ;  /* 0x000000013737b824 */ /* 0x000fe200078e0a0f */
[----:B------:R-:W-:Y:S01]  /*401c0*/  PRMT R30, RZ, 0x7610, R30 ;  /* 0x00007610ff1e7816 */ /* 0x000fe2000000001e */
[----:B------:R-:W-:-:S07]  /*401d0*/  @P0 IMAD.MOV.U32 R10, RZ, RZ, R11 ;  /* 0x000000ffff0a0224 */ /* 0x000fce00078e000b */
[----:B------:R-:W-:Y:S02]  /*401e0*/  @!P4 IMAD.MOV R55, RZ, RZ, -R55 ;  /* 0x000000ffff37c224 */ /* 0x000fe400078e0a37 */
[----:B0-----:R-:W-:-:S03]  /*401f0*/  @P0 IMAD.MOV.U32 R11, RZ, RZ, R22 ;  /* 0x000000ffff0b0224 */ /* 0x001fc600078e0016 */
[----:B------:R-:W-:Y:S02]  /*40200*/  SEL R55, R14, R55, !P1 ;  /* 0x000000370e377207 */ /* 0x000fe40004800000 */
[----:B------:R0:W4:Y:S03]  /*40210*/  @P0 LDG.E.U8 R30, desc[UR20][R10.64] ;  /* 0x000000140a1e0981 */ /* 0x000126000c1e1100 */
[----:B------:R-:W-:Y:S01]  /*40220*/  IMAD R55, R55, UR4, RZ ;  /* 0x0000000437377c24 */ /* 0x000fe2000f8e02ff */
[----:B--2---:R1:W-:Y:S04]  /*40230*/  STS.U8 [R9+UR8+0x23680], R84 ;  /* 0x0236805409007988 */ /* 0x0043e80008000008 */
[----:B------:R2:W-:Y:S01]  /*40240*/  STS.U8 [R9+UR8+0x23a80], R85 ;  /* 0x023a805509007988 */ /* 0x0005e20008000008 */
[----:B0-----:R-:W-:-:S02]  /*40250*/  SHF.R.S32.HI R10, RZ, 0x1f, R55 ;  /* 0x0000001fff0a7819 */ /* 0x001fc40000011437 */
[----:B------:R-:W-:Y:S01]  /*40260*/  IADD3 R11, P4, PT, R55, R13, RZ ;  /* 0x0000000d370b7210 */ /* 0x000fe20007f9e0ff */
[----:B-1----:R-:W4:Y:S01]  /*40270*/  LDL R84, [R1+0x1dd8] ;  /* 0x001dd80001547983 */ /* 0x002f220000100800 */
[----:B------:R-:W-:Y:S02]  /*40280*/  ISETP.GT.U32.AND P3, PT, R15, R56, PT ;  /* 0x000000380f00720c */ /* 0x000fe40003f64070 */
[----:B------:R-:W-:Y:S01]  /*40290*/  PRMT R29, RZ, 0x7610, R29 ;  /* 0x00007610ff1d7816 */ /* 0x000fe2000000001d */
[----:B------:R-:W0:Y:S01]  /*402a0*/  LDCU UR4, c[0x0][0x3b0] ;  /* 0x00007600ff0477ac */ /* 0x000e220008000800 */
[----:B------:R-:W-:Y:S01]  /*402b0*/  IMAD.X R22, R10, 0x1, R12, P4 ;  /* 0x000000010a167824 */ /* 0x000fe200020e060c */
[----:B------:R1:W-:Y:S01]  /*402c0*/  STL [R1+0x1690], R11 ;  /* 0x0016900b01007387 */ /* 0x0003e20000100800 */
[----:B------:R-:W-:-:S03]  /*402d0*/  ISETP.GE.AND P4, PT, R83, RZ, PT ;  /* 0x000000ff5300720c */ /* 0x000fc60003f86270 */
[----:B------:R-:W-:Y:S04]  /*402e0*/  STL [R1+0x168c], R22 ;  /* 0x00168c1601007387 */ /* 0x000fe80000100800 */
[----:B--2---:R-:W2:Y:S04]  /*402f0*/  LDL.LU R85, [R1+0x128] ;  /* 0x0001280001557983 */ /* 0x004ea80000300800 */
[----:B------:R-:W2:Y:S01]  /*40300*/  LDL.LU R83, [R1+0x124] ;  /* 0x0001240001537983 */ /* 0x000ea20000300800 */
[----:B------:R-:W-:Y:S02]  /*40310*/  @P0 IMAD.MOV.U32 R10, RZ, RZ, R11 ;  /* 0x000000ffff0a0224 */ /* 0x000fe400078e000b */
[----:B------:R-:W-:-:S02]  /*40320*/  @!P3 IMAD.IADD R56, R56, 0x1, -R15 ;  /* 0x000000013838b824 */ /* 0x000fc400078e0a0f */
[----:B-1----:R-:W-:-:S03]  /*40330*/  @P0 IMAD.MOV.U32 R11, RZ, RZ, R22 ;  /* 0x000000ffff0b0224 */ /* 0x002fc600078e0016 */
[----:B------:R-:W-:Y:S02]  /*40340*/  ISETP.GT.U32.AND P3, PT, R15, R56, PT ;  /* 0x000000380f00720c */ /* 0x000fe40003f64070 */
[----:B------:R1:W2:Y:S02]  /*40350*/  @P0 LDG.E.U8 R29, desc[UR20][R10.64] ;  /* 0x000000140a1d0981 */ /* 0x0002a4000c1e1100 */
[----:B-1----:R-:W-:-:S09]  /*40360*/  LOP3.LUT R10, R2, 0x60, RZ, 0x3c, !PT ;  /* 0x00000060020a7812 */ /* 0x002fd200078e3cff */
[----:B------:R-:W-:-:S04]  /*40370*/  @!P3 IMAD.IADD R56, R56, 0x1, -R15 ;  /* 0x000000013838b824 */ /* 0x000fc800078e0a0f */
[----:B------:R-:W-:-:S05]  /*40380*/  @!P4 IMAD.MOV R56, RZ, RZ, -R56 ;  /* 0x000000ffff38c224 */ /* 0x000fca00078e0a38 */
[----:B------:R-:W-:Y:S01]  /*40390*/  SEL R56, R14, R56, !P1 ;  /* 0x000000380e387207 */ /* 0x000fe20004800000 */
[----:B---3--:R-:W-:Y:S04]  /*403a0*/  STS.U8 [R9+UR8+0x23e80], R87 ;  /* 0x023e805709007988 */ /* 0x008fe80008000008 */
[----:B----4-:R1:W-:Y:S04]  /*403b0*/  STS.U8 [R10+UR8+0x20700], R82 ;  /* 0x020700520a007988 */ /* 0x0103e80008000008 */
[----:B-1----:R-:W3:Y:S01]  /*403c0*/  LDL R82, [R1+0x1dd4] ;  /* 0x001dd40001527983 */ /* 0x002ee20000100800 */
[----:B0-----:R-:W-:-:S03]  /*403d0*/  IMAD R56, R56, UR4, RZ ;  /* 0x0000000438387c24 */ /* 0x001fc6000f8e02ff */
[----:B------:R0:W-:Y:S01]  /*403e0*/  STS.U8 [R10+UR8+0x20300], R86 ;  /* 0x020300560a007988 */ /* 0x0001e20008000008 */
[----:B------:R-:W-:Y:S01]  /*403f0*/  ISETP.GT.U32.AND P3, PT, R15, R57, PT ;  /* 0x000000390f00720c */ /* 0x000fe20003f64070 */
[----:B------:R-:W1:Y:S01]  /*40400*/  LDCU UR4, c[0x0][0x3b0] ;  /* 0x00007600ff0477ac */ /* 0x000e620008000800 */
[----:B------:R-:W-:Y:S02]  /*40410*/  SHF.R.S32.HI R11, RZ, 0x1f, R56 ;  /* 0x0000001fff0b7819 */ /* 0x000fe40000011438 */
[----:B------:R-:W-:-:S05]  /*40420*/  IADD3 R22, P4, PT, R56, R13, RZ ;  /* 0x0000000d38167210 */ /* 0x000fca0007f9e0ff */
[----:B------:R-:W-:Y:S01]  /*40430*/  IMAD.X R23, R11, 0x1, R12, P4 ;  /* 0x000000010b177824 */ /* 0x000fe200020e060c */
[----:B------:R-:W-:Y:S04]  /*40440*/  STL [R1+0x1698], R22 ;  /* 0x0016981601007387 */ /* 0x000fe80000100800 */
[----:B------:R-:W-:Y:S04]  /*40450*/  STL [R1+0x1694], R23 ;  /* 0x0016941701007387 */ /* 0x000fe80000100800 */
[----:B------:R-:W4:Y:S04]  /*40460*/  LDL.LU R87, [R1+0x13c] ;  /* 0x00013c0001577983 */ /* 0x000f280000300800 */
[----:B0-----:R-:W4:Y:S04]  /*40470*/  LDL.LU R86, [R1+0x138] ;  /* 0x0001380001567983 */ /* 0x001f280000300800 */
[----:B--2---:R0:W-:Y:S04]  /*40480*/  STS.U8 [R10+UR8+0x20f00], R83 ;  /* 0x020f00530a007988 */ /* 0x0041e80008000008 */
[----:B0-----:R-:W2:Y:S01]  /*40490*/  LDL R83, [R1+0x1dc4] ;  /* 0x001dc40001537983 */ /* 0x001ea20000100800 */
[----:B------:R-:W-:Y:S01]  /*404a0*/  @!P3 IMAD.IADD R57, R57, 0x1, -R15 ;  /* 0x000000013939b824 */ /* 0x000fe200078e0a0f */
[----:B------:R-:W-:-:S02]  /*404b0*/  ISETP.GE.AND P4, PT, R84, RZ, PT ;  /* 0x000000ff5400720c */ /* 0x000fc40003f86270 */
[----:B------:R-:W-:Y:S01]  /*404c0*/  PRMT R28, RZ, 0x7610, R28 ;  /* 0x00007610ff1c7816 */ /* 0x000fe2000000001c */
[----:B------:R0:W-:Y:S04]  /*404d0*/  STS.U8 [R10+UR8+0x20b00], R85 ;  /* 0x020b00550a007988 */ /* 0x0001e80008000008 */
[----:B------:R-:W4:Y:S01]  /*404e0*/  LDL.LU R84, [R1+0x144] ;  /* 0x0001440001547983 */ /* 0x000f220000300800 */
[----:B------:R-:W-:-:S03]  /*404f0*/  ISETP.GT.U32.AND P3, PT, R15, R57, PT ;  /* 0x000000390f00720c */ /* 0x000fc60003f64070 */
[----:B------:R1:W4:Y:S04]  /*40500*/  @P0 LDG.E.U8 R28, desc[UR20][R22.64] ;  /* 0x00000014161c0981 */ /* 0x000328000c1e1100 */
[----:B0-----:R-:W4:Y:S06]  /*40510*/  LDL R85, [R1+0x1dc0] ;  /* 0x001dc00001557983 */ /* 0x001f2c0000100800 */
[----:B------:R-:W-:Y:S01]  /*40520*/  @!P3 IMAD.IADD R57, R57, 0x1, -R15 ;  /* 0x000000013939b824 */ /* 0x000fe200078e0a0f */
[----:B------:R-:W-:-:S03]  /*40530*/  ISETP.GT.U32.AND P3, PT, R15, R58, PT ;  /* 0x0000003a0f00720c */ /* 0x000fc60003f64070 */
[----:B------:R-:W-:-:S05]  /*40540*/  @!P4 IMAD.MOV R57, RZ, RZ, -R57 ;  /* 0x000000ffff39c224 */ /* 0x000fca00078e0a39 */
[----:B------:R-:W-:-:S05]  /*40550*/  SEL R57, R14, R57, !P1 ;  /* 0x000000390e397207 */ /* 0x000fca0004800000 */
[----:B-1----:R-:W-:Y:S02]  /*40560*/  IMAD R57, R57, UR4, RZ ;  /* 0x0000000439397c24 */ /* 0x002fe4000f8e02ff */
[----:B------:R-:W-:Y:S01]  /*40570*/  @!P3 IMAD.IADD R58, R58, 0x1, -R15 ;  /* 0x000000013a3ab824 */ /* 0x000fe200078e0a0f */
[----:B------:R-:W0:Y:S02]  /*40580*/  LDCU UR4, c[0x0][0x3b0] ;  /* 0x00007600ff0477ac */ /* 0x000e240008000800 */
[----:B------:R-:W-:Y:S02]  /*40590*/  SHF.R.S32.HI R11, RZ, 0x1f, R57 ;  /* 0x0000001fff0b7819 */ /* 0x000fe40000011439 */
[----:B------:R-:W-:Y:S02]  /*405a0*/  IADD3 R22, P4, PT, R57, R13, RZ ;  /* 0x0000000d39167210 */ /* 0x000fe40007f9e0ff */
[----:B------:R-:W-:-:S03]  /*405b0*/  ISETP.GT.U32.AND P3, PT, R15, R58, PT ;  /* 0x0000003a0f00720c */ /* 0x000fc60003f64070 */
[----:B------:R-:W-:Y:S01]  /*405c0*/  IMAD.X R23, R11, 0x1, R12, P4 ;  /* 0x000000010b177824 */ /* 0x000fe200020e060c */
[----:B---3--:R-:W-:-:S09]  /*405d0*/  ISETP.GE.AND P4, PT, R82, RZ, PT ;  /* 0x000000ff5200720c */ /* 0x008fd20003f86270 */
[----:B------:R-:W-:Y:S01]  /*405e0*/  @!P3 IMAD.IADD R58, R58, 0x1, -R15 ;  /* 0x000000013a3ab824 */ /* 0x000fe200078e0a0f */
[----:B------:R-:W-:Y:S01]  /*405f0*/  PRMT R27, RZ, 0x7610, R27 ;  /* 0x00007610ff1b7816 */ /* 0x000fe2000000001b */
[----:B------:R1:W-:Y:S05]  /*40600*/  STL [R1+0x16a0], R22 ;  /* 0x0016a01601007387 */ /* 0x0003ea0000100800 */
[----:B------:R1:W3:Y:S01]  /*40610*/  @P0 LDG.E.U8 R27, desc[UR20][R22.64] ;  /* 0x00000014161b0981 */ /* 0x0002e2000c1e1100 */
[----:B------:R-:W-:-:S05]  /*40620*/  @!P4 IMAD.MOV R58, RZ, RZ, -R58 ;  /* 0x000000ffff3ac224 */ /* 0x000fca00078e0a3a */
[----:B------:R-:W-:Y:S02]  /*40630*/  SEL R58, R14, R58, !P1 ;  /* 0x0000003a0e3a7207 */ /* 0x000fe40004800000 */
[----:B------:R-:W-:-:S03]  /*40640*/  ISETP.GT.U32.AND P4, PT, R15, R59, PT ;  /* 0x0000003b0f00720c */ /* 0x000fc60003f84070 */
[----:B0-----:R-:W-:Y:S01]  /*40650*/  IMAD R58, R58, UR4, RZ ;  /* 0x000000043a3a7c24 */ /* 0x001fe2000f8e02ff */
[----:B------:R0:W-:Y:S04]  /*40660*/  STL [R1+0x169c], R23 ;  /* 0x00169c1701007387 */ /* 0x0001e80000100800 */
[----:B------:R-:W3:Y:S01]  /*40670*/  LDL.LU R82, [R1+0x194] ;  /* 0x0001940001527983 */ /* 0x000ee20000300800 */
[----:B------:R-:W-:Y:S01]  /*40680*/  ISETP.GT.U32.AND P3, PT, R15, R60, PT ;  /* 0x0000003c0f00720c */ /* 0x000fe20003f64070 */
[----:B------:R-:W2:Y:S01]  /*40690*/  LDCU UR4, c[0x0][0x3b0] ;  /* 0x00007600ff0477ac */ /* 0x000ea20008000800 */
[----:B------:R-:W-:Y:S02]  /*406a0*/  SHF.R.S32.HI R11, RZ, 0x1f, R58 ;  /* 0x0000001fff0b7819 */ /* 0x000fe4000001143a */
[----:B-1----:R-:W-:-:S05]  /*406b0*/  IADD3 R22, P5, PT, R58, R13, RZ ;  /* 0x0000000d3a167210 */ /* 0x002fca0007fbe0ff */
[----:B0-----:R-:W-:Y:S01]  /*406c0*/  IMAD.X R23, R11, 0x1, R12, P5 ;  /* 0x000000010b177824 */ /* 0x001fe200028e060c */
[----:B------:R0:W-:Y:S01]  /*406d0*/  STL [R1+0x16a8], R22 ;  /* 0x0016a81601007387 */ /* 0x0001e20000100800 */
[----:B------:R-:W-:-:S03]  /*406e0*/  @!P4 IMAD.IADD R59, R59, 0x1, -R15 ;  /* 0x000000013b3bc824 */ /* 0x000fc600078e0a0f */
[----:B------:R-:W-:Y:S01]  /*406f0*/  STL [R1+0x16a4], R23 ;  /* 0x0016a41701007387 */ /* 0x000fe20000100800 */
[----:B--2---:R-:W-:-:S03]  /*40700*/  ISETP.GE.AND P4, PT, R83, RZ, PT ;  /* 0x000000ff5300720c */ /* 0x004fc60003f86270 */
[----:B------:R-:W2:Y:S01]  /*40710*/  LDL.LU R83, [R1+0x1a0] ;  /* 0x0001a00001537983 */ /* 0x000ea20000300800 */
[----:B------:R-:W-:-:S05]  /*40720*/  @!P3 IMAD.IADD R60, R60, 0x1, -R15 ;  /* 0x000000013c3cb824 */ /* 0x000fca00078e0a0f */
[C---:B------:R-:W-:Y:S02]  /*40730*/  ISETP.GT.U32.AND P3, PT, R15.reuse, R60, PT ;  /* 0x0000003c0f00720c */ /* 0x040fe40003f64070 */
[----:B------:R-:W-:-:S11]  /*40740*/  ISETP.GT.U32.AND P5, PT, R15, R59, PT ;  /* 0x0000003b0f00720c */ /* 0x000fd60003fa4070 */
[----:B------:R-:W-:Y:S01]  /*40750*/  @!P3 IMAD.IADD R60, R60, 0x1, -R15 ;  /* 0x000000013c3cb824 */ /* 0x000fe200078e0a0f */
[----:B----4-:R-:W-:-:S03]  /*40760*/  ISETP.GE.AND P3, PT, R85, RZ, PT ;  /* 0x000000ff5500720c */ /* 0x010fc60003f66270 */
[----:B------:R-:W-:Y:S01]  /*40770*/  @!P4 IMAD.MOV R60, RZ, RZ, -R60 ;  /* 0x000000ffff3cc224 */ /* 0x000fe200078e0a3c */
[----:B------:R-:W-:-:S04]  /*40780*/  PRMT R26, RZ, 0x7610, R26 ;  /* 0x00007610ff1a7816 */ /* 0x000fc8000000001a */
[----:B------:R-:W-:Y:S01]  /*40790*/  SEL R60, R14, R60, !P1 ;  /* 0x0000003c0e3c7207 */ /* 0x000fe20004800000 */
[----:B------:R-:W-:Y:S01]  /*407a0*/  @!P5 IMAD.IADD R59, R59, 0x1, -R15 ;  /* 0x000000013b3bd824 */ /* 0x000fe200078e0a0f */
[----:B------:R0:W4:Y:S03]  /*407b0*/  @P0 LDG.E.U8 R26, desc[UR20][R22.64] ;  /* 0x00000014161a0981 */ /* 0x000126000c1e1100 */
[----:B------:R-:W-:Y:S02]  /*407c0*/  IMAD R60, R60, UR4, RZ ;  /* 0x000000043c3c7c24 */ /* 0x000fe4000f8e02ff */
[----:B------:R-:W-:Y:S01]  /*407d0*/  @!P3 IMAD.MOV R59, RZ, RZ, -R59 ;  /* 0x000000ffff3bb224 */ /* 0x000fe200078e0a3b */
[----:B------:R1:W-:Y:S04]  /*407e0*/  STS.U8 [R10+UR8+0x21700], R86 ;  /* 0x021700560a007988 */ /* 0x0003e80008000008 */
[----:B------:R1:W-:Y:S01]  /*407f0*/  STS.U8 [R10+UR8+0x21b00], R84 ;  /* 0x021b00540a007988 */ /* 0x0003e20008000008 */
[----:B------:R-:W-:-:S02]  /*40800*/  PRMT R25, RZ, 0x7610, R25 ;  /* 0x00007610ff197816 */ /* 0x000fc40000000019 */
[----:B------:R-:W-:Y:S01]  /*40810*/  SHF.R.S32.HI R11, RZ, 0x1f, R60 ;  /* 0x0000001fff0b7819 */ /* 0x000fe2000001143c */
[----:B------:R-:W-:Y:S01]  /*40820*/  STS.U8 [R10+UR8+0x21300], R87 ;  /* 0x021300570a007988 */ /* 0x000fe20008000008 */
[----:B0-----:R-:W-:Y:S02]  /*40830*/  IADD3 R22, P3, PT, R60, R13, RZ ;  /* 0x0000000d3c167210 */ /* 0x001fe40007f7e0ff */
[----:B------:R-:W-:Y:S01]  /*40840*/  PRMT R17, RZ, 0x7610, R17 ;  /* 0x00007610ff117816 */ /* 0x000fe20000000011 */
[----:B------:R-:W0:Y:S01]  /*40850*/  LDCU UR4, c[0x0][0x3b0] ;  /* 0x00007600ff0477ac */ /* 0x000e220008000800 */
[----:B-1----:R-:W4:Y:S04]  /*40860*/  LDL.LU R86, [R1+0x1a8] ;  /* 0x0001a80001567983 */ /* 0x002f280000300800 */
[----:B------:R-:W4:Y:S04]  /*40870*/  LDL.LU R46, [R1+0x1a4] ;  /* 0x0001a400012e7983 */ /* 0x000f280000300800 */
[----:B------:R-:W4:Y:S04]  /*40880*/  LDL.LU R45, [R1+0x19c] ;  /* 0x00019c00012d7983 */ /* 0x000f280000300800 */
[----:B------:R-:W4:Y:S01]  /*40890*/  LDL.LU R90, [R1+0x198] ;  /* 0x00019800015a7983 */ /* 0x000f220000300800 */
[----:B------:R-:W-:-:S03]  /*408a0*/  IMAD.X R23, R11, 0x1, R12, P3 ;  /* 0x000000010b177824 */ /* 0x000fc600018e060c */
[----:B------:R-:W4:Y:S04]  /*408b0*/  LDL.LU R92, [R1+0x190] ;  /* 0x00019000015c7983 */ /* 0x000f280000300800 */
[----:B------:R-:W4:Y:S04]  /*408c0*/  LDL.LU R91, [R1+0x170] ;  /* 0x00017000015b7983 */ /* 0x000f280000300800 */
[----:B------:R-:W4:Y:S04]  /*408d0*/  LDL.LU R84, [R1+0x148] ;  /* 0x0001480001547983 */ /* 0x000f280000300800 */
[----:B------:R-:W-:Y:S04]  /*408e0*/  STL [R1+0x16b0], R22 ;  /* 0x0016b01601007387 */ /* 0x000fe80000100800 */
[----:B------:R-:W-:Y:S04]  /*408f0*/  STL [R1+0x16ac], R23 ;  /* 0x0016ac1701007387 */ /* 0x000fe80000100800 */
[----:B------:R-:W4:Y:S04]  /*40900*/  LDL.LU R93, [R1+0x168] ;  /* 0x00016800015d7983 */ /* 0x000f280000300800 */
[----:B------:R-:W4:Y:S04]  /*40910*/  LDL.LU R85, [R1+0x164] ;  /* 0x0001640001557983 */ /* 0x000f280000300800 */
[----:B------:R-:W4:Y:S04]  /*40920*/  LDL.LU R88, [R1+0x160] ;  /* 0x0001600001587983 */ /* 0x000f280000300800 */
[----:B---3--:R1:W-:Y:S04]  /*40930*/  STS.U8 [R10+UR8+0x22300], R82 ;  /* 0x022300520a007988 */ /* 0x0083e80008000008 */
[----:B--2---:R2:W-:Y:S04]  /*40940*/  STS.U8 [R10+UR8+0x22700], R83 ;  /* 0x022700530a007988 */ /* 0x0045e80008000008 */
[----:B-1----:R-:W3:Y:S01]  /*40950*/  LDL.LU R82, [R1+0x15c] ;  /* 0x00015c0001527983 */ /* 0x002ee20000300800 */
[----:B------:R-:W-:-:S03]  /*40960*/  SEL R59, R14, R59, !P1 ;  /* 0x0000003b0e3b7207 */ /* 0x000fc60004800000 */
[----:B------:R1:W3:Y:S04]  /*40970*/  @P0 LDG.E.U8 R25, desc[UR20][R22.64] ;  /* 0x0000001416190981 */ /* 0x0002e8000c1e1100 */
[----:B--2---:R-:W2:Y:S01]  /*40980*/  LDL.LU R83, [R1+0x158] ;  /* 0x0001580001537983 */ /* 0x004ea20000300800 */
[----:B------:R-:W-:-:S03]  /*40990*/  IMAD R59, R59, UR5, RZ ;  /* 0x000000053b3b7c24 */ /* 0x000fc6000f8e02ff */
[----:B------:R-:W2:Y:S04]  /*409a0*/  LDL.LU R89, [R1+0x154] ;  /* 0x0001540001597983 */ /* 0x000ea80000300800 */
[----:B------:R-:W2:Y:S01]  /*409b0*/  LDL.LU R44, [R1+0x150] ;  /* 0x00015000012c7983 */ /* 0x000ea20000300800 */
[----:B------:R-:W-:Y:S01]  /*409c0*/  PRMT R24, RZ, 0x7610, R24 ;  /* 0x00007610ff187816 */ /* 0x000fe20000000018 */
[----:B------:R-:W0:Y:S01]  /*409d0*/  LDCU UR5, c[0x0][0x3b0] ;  /* 0x00007600ff0577ac */ /* 0x000e220008000800 */
[----:B------:R-:W-:Y:S02]  /*409e0*/  SHF.R.S32.HI R11, RZ, 0x1f, R59 ;  /* 0x0000001fff0b7819 */ /* 0x000fe4000001143b */
[----:B-1----:R-:W-:-:S05]  /*409f0*/  IADD3 R22, P3, PT, R59, R13, RZ ;  /* 0x0000000d3b167210 */ /* 0x002fca0007f7e0ff */
[----:B------:R-:W-:Y:S01]  /*40a00*/  STL [R1+0x16c0], R22 ;  /* 0x0016c01601007387 */ /* 0x000fe20000100800 */
[----:B------:R-:W-:-:S03]  /*40a10*/  IMAD.X R11, R11, 0x1, R12, P3 ;  /* 0x000000010b0b7824 */ /* 0x000fc600018e060c */
[----:B------:R-:W2:Y:S04]  /*40a20*/  LDL.LU R43, [R1+0x18c] ;  /* 0x00018c00012b7983 */ /* 0x000ea80000300800 */
[----:B------:R-:W2:Y:S04]  /*40a30*/  LDL.LU R42, [R1+0x188] ;  /* 0x00018800012a7983 */ /* 0x000ea80000300800 */
[----:B------:R-:W2:Y:S01]  /*40a40*/  LDL.LU R87, [R1+0x184] ;  /* 0x0001840001577983 */ /* 0x000ea20000300800 */
[----:B------:R-:W-:-:S05]  /*40a50*/  @P0 IMAD.MOV.U32 R23, RZ, RZ, R11 ;  /* 0x000000ffff170224 */ /* 0x000fca00078e000b */
[----:B------:R-:W2:Y:S04]  /*40a60*/  @P0 LDG.E.U8 R17, desc[UR20][R22.64] ;  /* 0x0000001416110981 */ /* 0x000ea8000c1e1100 */
[----:B----4-:R1:W-:Y:S04]  /*40a70*/  STS.U8 [R10+UR8+0x22b00], R86 ;  /* 0x022b00560a007988 */ /* 0x0103e80008000008 */
[----:B------:R4:W-:Y:S04]  /*40a80*/  STS.U8 [R10+UR8+0x23700], R90 ;  /* 0x0237005a0a007988 */ /* 0x0009e80008000008 */
[----:B------:R-:W-:Y:S04]  /*40a90*/  STS.U8 [R10+UR8+0x22f00], R46 ;  /* 0x022f002e0a007988 */ /* 0x000fe80008000008 */
[----:B------:R0:W-:Y:S04]  /*40aa0*/  STS.U8 [R10+UR8+0x23b00], R92 ;  /* 0x023b005c0a007988 */ /* 0x0001e80008000008 */
[----:B------:R0:W-:Y:S04]  /*40ab0*/  STS.U8 [R10+UR8+0x23f00], R91 ;  /* 0x023f005b0a007988 */ /* 0x0001e80008000008 */
[----:B------:R0:W-:Y:S04]  /*40ac0*/  STS.U8 [R10+UR8+0x21f00], R84 ;  /* 0x021f00540a007988 */ /* 0x0001e80008000008 */
[----:B-1----:R-:W2:Y:S04]  /*40ad0*/  LDL.LU R86, [R1+0x180] ;  /* 0x0001800001567983 */ /* 0x002ea80000300800 */
[----:B------:R1:W-:Y:S04]  /*40ae0*/  STL [R1+0x16bc], R11 ;  /* 0x0016bc0b01007387 */ /* 0x0003e80000100800 */
[----:B----4-:R-:W4:Y:S04]  /*40af0*/  LDL.LU R90, [R1+0x17c] ;  /* 0x00017c00015a7983 */ /* 0x010f280000300800 */
[----:B0-----:R-:W4:Y:S04]  /*40b00*/  LDL.LU R92, [R1+0x178] ;  /* 0x00017800015c7983 */ /* 0x001f280000300800 */
[----:B------:R-:W4:Y:S04]  /*40b10*/  LDL.LU R91, [R1+0x174] ;  /* 0x00017400015b7983 */ /* 0x000f280000300800 */
[----:B------:R-:W-:Y:S04]  /*40b20*/  STS.U8 [R10+UR8+0x23300], R45 ;  /* 0x0233002d0a007988 */ /* 0x000fe80008000008 */
[----:B------:R-:W4:Y:S01]  /*40b30*/  LDL.LU R84, [R1+0x16c] ;  /* 0x00016c0001547983 */ /* 0x000f220000300800 */
[----:B-1----:R-:W-:-:S05]  /*40b40*/  LOP3.LUT R11, R2, 0x70, RZ, 0x3c, !PT ;  /* 0x00000070020b7812 */ /* 0x002fca00078e3cff */
[----:B------:R0:W-:Y:S04]  /*40b50*/  STS.U8 [R11+UR8+0x20780], R85 ;  /* 0x020780550b007988 */ /* 0x0001e80008000008 */
[----:B------:R1:W-:Y:S04]  /*40b60*/  STS.U8 [R11+UR8+0x20380], R93 ;  /* 0x0203805d0b007988 */ /* 0x0003e80008000008 */
[----:B------:R-:W-:Y:S04]  /*40b70*/  STS.U8 [R11+UR8+0x20b80], R88 ;  /* 0x020b80580b007988 */ /* 0x000fe80008000008 */
[----:B0-----:R-:W4:Y:S04]  /*40b80*/  LDL.LU R85, [R1+0x14c] ;  /* 0x00014c0001557983 */ /* 0x001f280000300800 */
[----:B-1----:R-:W4:Y:S04]  /*40b90*/  LDL.LU R93, [R1+0x1f08] ;  /* 0x001f0800015d7983 */ /* 0x002f280000300800 */
[----:B---3--:R0:W-:Y:S04]  /*40ba0*/  STS.U8 [R11+UR8+0x20f80], R82 ;  /* 0x020f80520b007988 */ /* 0x0081e80008000008 */
[----:B0-----:R-:W3:Y:S04]  /*40bb0*/  LDL.LU R82, [R1+0x1edc] ;  /* 0x001edc0001527983 */ /* 0x001ee80000300800 */
[----:B--2---:R0:W-:Y:S04]  /*40bc0*/  STS.U8 [R11+UR8+0x21380], R83 ;  /* 0x021380530b007988 */ /* 0x0041e80008000008 */
[----:B------:R-:W2:Y:S04]  /*40bd0*/  LDL.LU R88, [R1+0x1ea0] ;  /* 0x001ea00001587983 */ /* 0x000ea80000300800 */
[----:B0-----:R-:W2:Y:S04]  /*40be0*/  LDL.LU R83, [R1+0x1e04] ;  /* 0x001e040001537983 */ /* 0x001ea80000300800 */
[----:B------:R0:W-:Y:S04]  /*40bf0*/  STS.U8 [R11+UR8+0x21780], R89 ;  /* 0x021780590b007988 */ /* 0x0001e80008000008 */
[----:B------:R1:W-:Y:S04]  /*40c00*/  STS.U8 [R11+UR8+0x21f80], R43 ;  /* 0x021f802b0b007988 */ /* 0x0003e80008000008 */
[----:B------:R1:W-:Y:S04]  /*40c10*/  STS.U8 [R11+UR8+0x22380], R42 ;  /* 0x0223802a0b007988 */ /* 0x0003e80008000008 */
[----:B0-----:R-:W2:Y:S04]  /*40c20*/  LDL.LU R89, [R1+0x1dac] ;  /* 0x001dac0001597983 */ /* 0x001ea80000300800 */
[----:B------:R-:W2:Y:S04]  /*40c30*/  LDL.LU R50, [R1+0x1d94] ;  /* 0x001d940001327983 */ /* 0x000ea80000300800 */
[----:B------:R-:W2:Y:S04]  /*40c40*/  LDL.LU R49, [R1+0x1d64] ;  /* 0x001d640001317983 */ /* 0x000ea80000300800 */
[----:B------:R-:W2:Y:S04]  /*40c50*/  LDL.LU R48, [R1+0x1d40] ;  /* 0x001d400001307983 */ /* 0x000ea80000300800 */
[----:B------:R-:W2:Y:S04]  /*40c60*/  LDL.LU R47, [R1+0x1d24] ;  /* 0x001d2400012f7983 */ /* 0x000ea80000300800 */
[----:B------:R-:W2:Y:S04]  /*40c70*/  LDL.LU R46, [R1+0x1d00] ;  /* 0x001d0000012e7983 */ /* 0x000ea80000300800 */
[----:B------:R-:W2:Y:S04]  /*40c80*/  LDL.LU R45, [R1+0x1ce0] ;  /* 0x001ce000012d7983 */ /* 0x000ea80000300800 */
[----:B-1----:R-:W2:Y:S04]  /*40c90*/  LDL.LU R43, [R1+0x1cc4] ;  /* 0x001cc400012b7983 */ /* 0x002ea80000300800 */
[----:B------:R0:W-:Y:S04]  /*40ca0*/  STS.U8 [R11+UR8+0x22780], R87 ;  /* 0x022780570b007988 */ /* 0x0001e80008000008 */
[----:B------:R-:W2:Y:S04]  /*40cb0*/  LDL.LU R42, [R1+0x1cac] ;  /* 0x001cac00012a7983 */ /* 0x000ea80000300800 */
[----:B------:R-:W-:Y:S04]  /*40cc0*/  STS.U8 [R11+UR8+0x21b80], R44 ;  /* 0x021b802c0b007988 */ /* 0x000fe80008000008 */
[----:B0-----:R-:W2:Y:S04]  /*40cd0*/  LDL.LU R87, [R1+0x1c94] ;  /* 0x001c940001577983 */ /* 0x001ea80000300800 */
[----:B------:R0:W-:Y:S04]  /*40ce0*/  STS.U8 [R11+UR8+0x22b80], R86 ;  /* 0x022b80560b007988 */ /* 0x0001e80008000008 */
[----:B----4-:R1:W-:Y:S04]  /*40cf0*/  STS.U8 [R11+UR8+0x22f80], R90 ;  /* 0x022f805a0b007988 */ /* 0x0103e80008000008 */
[----:B------:R-:W-:Y:S04]  /*40d00*/  STS.U8 [R11+UR8+0x23380], R92 ;  /* 0x0233805c0b007988 */ /* 0x000fe80008000008 */
[----:B------:R-:W-:Y:S04]  /*40d10*/  STS.U8 [R11+UR8+0x23780], R91 ;  /* 0x0237805b0b007988 */ /* 0x000fe80008000008 */
[----:B------:R4:W-:Y:S04]  /*40d20*/  STS.U8 [R11+UR8+0x23b80], R84 ;  /* 0x023b80540b007988 */ /* 0x0009e80008000008 */
[----:B0-----:R-:W2:Y:S04]  /*40d30*/  LDL.LU R86, [R1+0x1c78] ;  /* 0x001c780001567983 */ /* 0x001ea80000300800 */
[----:B-1----:R-:W2:Y:S04]  /*40d40*/  LDL.LU R90, [R1+0x1c58] ;  /* 0x001c5800015a7983 */ /* 0x002ea80000300800 */
[----:B----4-:R-:W4:Y:S04]  /*40d50*/  LDL.LU R84, [R1+0x1c34] ;  /* 0x001c340001547983 */ /* 0x010f280000300800 */
[----:B------:R-:W4:Y:S04]  /*40d60*/  LDL.LU R92, [R1+0x1c18] ;  /* 0x001c1800015c7983 */ /* 0x000f280000300800 */
[----:B------:R0:W-:Y:S04]  /*40d70*/  STS.U8 [R11+UR8+0x23f80], R85 ;  /* 0x023f80550b007988 */ /* 0x0001e80008000008 */
[----:B0-----:R-:W4:Y:S04]  /*40d80*/  LDL.LU R85, [R1+0x1bf4] ;  /* 0x001bf40001557983 */ /* 0x001f280000300800 */
[----:B---3--:R0:W-:Y:S04]  /*40d90*/  STS.U8 [R2+UR8+0x400], R82 ;  /* 0x0004005202007988 */ /* 0x0081e80008000008 */
[----:B0-----:R-:W3:Y:S04]  /*40da0*/  LDL.LU R82, [R1+0x1bd4] ;  /* 0x001bd40001527983 */ /* 0x001ee80000300800 */
[----:B--2---:R0:W-:Y:S04]  /*40db0*/  STS.U8 [R2+UR8+0xc00], R83 ;  /* 0x000c005302007988 */ /* 0x0041e80008000008 */
[----:B0-----:R-:W2:Y:S04]  /*40dc0*/  LDL.LU R83, [R1+0x1bb0] ;  /* 0x001bb00001537983 */ /* 0x001ea80000300800 */
[----:B------:R-:W2:Y:S04]  /*40dd0*/  LDL.LU R44, [R1+0x1b90] ;  /* 0x001b9000012c7983 */ /* 0x000ea80000300800 */
[----:B------:R0:W-:Y:S04]  /*40de0*/  STS.U8 [R2+UR8], R93 ;  /* 0x0000005d02007988 */ /* 0x0001e80008000008 */
[----:B------:R-:W2:Y:S04]  /*40df0*/  LDL.LU R91, [R1+0x1b70] ;  /* 0x001b7000015b7983 */ /* 0x000ea80000300800 */
[----:B------:R1:W-:Y:S04]  /*40e00*/  STS.U8 [R2+UR8+0x800], R88 ;  /* 0x0008005802007988 */ /* 0x0003e80008000008 */
[----:B0-----:R-:W2:Y:S04]  /*40e10*/  LDL.LU R93, [R1+0x19a4] ;  /* 0x0019a400015d7983 */ /* 0x001ea80000300800 */
[----:B-1----:R-:W2:Y:S04]  /*40e20*/  LDL.LU R88, [R1+0x16d8] ;  /* 0x0016d80001587983 */ /* 0x002ea80000300800 */
[----:B------:R0:W-:Y:S04]  /*40e30*/  STS.U8 [R2+UR8+0x1000], R89 ;  /* 0x0010005902007988 */ /* 0x0001e80008000008 */
[----:B------:R1:W-:Y:S04]  /*40e40*/  STS.U8 [R2+UR8+0x2c00], R43 ;  /* 0x002c002b02007988 */ /* 0x0003e80008000008 */
[----:B------:R0:W-:Y:S04]  /*40e50*/  STS.U8 [R2+UR8+0x3000], R42 ;  /* 0x0030002a02007988 */ /* 0x0001e80008000008 */
[----:B------:R1:W-:Y:S04]  /*40e60*/  STS.U8 [R2+UR8+0x3400], R87 ;  /* 0x0034005702007988 */ /* 0x0003e80008000008 */
[----:B0-----:R-:W2:Y:S04]  /*40e70*/  LDL.LU R89, [R1+0x16d4] ;  /* 0x0016d40001597983 */ /* 0x001ea80000300800 */
[----:B-1----:R-:W2:Y:S04]  /*40e80*/  LDL.LU R43, [R1+0x16d0] ;  /* 0x0016d000012b7983 */ /* 0x002ea80000300800 */
[----:B------:R-:W2:Y:S04]  /*40e90*/  LDL.LU R42, [R1+0x16cc] ;  /* 0x0016cc00012a7983 */ /* 0x000ea80000300800 */
[----:B------:R-:W2:Y:S04]  /*40ea0*/  LDL.LU R87, [R1+0x16c8] ;  /* 0x0016c80001577983 */ /* 0x000ea80000300800 */
[----:B------:R0:W-:Y:S04]  /*40eb0*/  STS.U8 [R2+UR8+0x3800], R86 ;  /* 0x0038005602007988 */ /* 0x0001e80008000008 */
[----:B------:R-:W-:Y:S04]  /*40ec0*/  STS.U8 [R2+UR8+0x3c00], R90 ;  /* 0x003c005a02007988 */ /* 0x000fe80008000008 */
[----:B----4-:R1:W-:Y:S04]  /*40ed0*/  STS.U8 [R2+UR8+0x4000], R84 ;  /* 0x0040005402007988 */ /* 0x0103e80008000008 */
[----:B------:R-:W-:Y:S04]  /*40ee0*/  STS.U8 [R2+UR8+0x4400], R92 ;  /* 0x0044005c02007988 */ /* 0x000fe80008000008 */
[----:B0-----:R-:W4:Y:S04]  /*40ef0*/  LDL.LU R86, [R1+0x16c4] ;  /* 0x0016c40001567983 */ /* 0x001f280000300800 */
[----:B-1----:R-:W4:Y:S04]  /*40f00*/  LDL.LU R84, [R1+0x16b8] ;  /* 0x0016b80001547983 */ /* 0x002f280000300800 */
[----:B------:R-:W4:Y:S04]  /*40f10*/  LDL.LU R90, [R1+0x16b4] ;  /* 0x0016b400015a7983 */ /* 0x000f280000300800 */
[----:B------:R0:W-:Y:S04]  /*40f20*/  STS.U8 [R2+UR8+0x4800], R85 ;  /* 0x0048005502007988 */ /* 0x0001e80008000008 */
[----:B0-----:R-:W4:Y:S04]  /*40f30*/  LDL.LU R85, [R1+0x6f4] ;  /* 0x0006f40001557983 */ /* 0x001f280000300800 */
[----:B------:R-:W4:Y:S04]  /*40f40*/  LDL.LU R92, [R1+0x6f0] ;  /* 0x0006f000015c7983 */ /* 0x000f280000300800 */
[----:B---3--:R0:W-:Y:S04]  /*40f50*/  STS.U8 [R2+UR8+0x4c00], R82 ;  /* 0x004c005202007988 */ /* 0x0081e80008000008 */
[----:B0-----:R-:W3:Y:S04]  /*40f60*/  LDL.LU R82, [R1+0x6ec] ;  /* 0x0006ec0001527983 */ /* 0x001ee80000300800 */
[----:B--2---:R0:W-:Y:S04]  /*40f70*/  STS.U8 [R2+UR8+0x5000], R83 ;  /* 0x0050005302007988 */ /* 0x0041e80008000008 */
[----:B0-----:R-:W2:Y:S04]  /*40f80*/  LDL.LU R83, [R1+0x6e8] ;  /* 0x0006e80001537983 */ /* 0x001ea80000300800 */
[----:B------:R0:W-:Y:S04]  /*40f90*/  STS.U8 [R2+UR8+0x1400], R50 ;  /* 0x0014003202007988 */ /* 0x0001e80008000008 */
[----:B------:R1:W-:Y:S04]  /*40fa0*/  STS.U8 [R2+UR8+0x1800], R49 ;  /* 0x0018003102007988 */ /* 0x0003e80008000008 */
        /* <DEDUP_REMOVED lines=8> */
[----:B------:R-:W2:Y:S04]  /*41030*/  LDL.LU R46, [R1+0x384] ;  /* 0x00038400012e7983 */ /* 0x000ea80000300800 */
[----:B------:R0:W-:Y:S04]  /*41040*/  STS.U8 [R2+UR8+0x5800], R91 ;  /* 0x0058005b02007988 */ /* 0x0001e80008000008 */
[----:B------:R-:W2:Y:S04]  /*41050*/  LDL.LU R45, [R1+0x364] ;  /* 0x00036400012d7983 */ /* 0x000ea80000300800 */
[----:B------:R1:W-:Y:S04]  /*41060*/  STS.U8 [R2+UR8+0x5c00], R93 ;  /* 0x005c005d02007988 */ /* 0x0003e80008000008 */
[----:B------:R1:W-:Y:S04]  /*41070*/  STS.U8 [R2+UR8+0x6000], R88 ;  /* 0x0060005802007988 */ /* 0x0003e80008000008 */
[----:B0-----:R-:W2:Y:S04]  /*41080*/  LDL.LU R91, [R1+0x344] ;  /* 0x00034400015b7983 */ /* 0x001ea80000300800 */
[----:B-1----:R-:W2:Y:S04]  /*41090*/  LDL.LU R93, [R1+0x328] ;  /* 0x00032800015d7983 */ /* 0x002ea80000300800 */
[----:B------:R-:W2:Y:S04]  /*410a0*/  LDL.LU R88, [R1+0x300] ;  /* 0x0003000001587983 */ /* 0x000ea80000300800 */
[----:B------:R0:W-:Y:S04]  /*410b0*/  STS.U8 [R2+UR8+0x6400], R89 ;  /* 0x0064005902007988 */ /* 0x0001e80008000008 */
[----:B------:R1:W-:Y:S04]  /*410c0*/  STS.U8 [R2+UR8+0x5400], R44 ;  /* 0x0054002c02007988 */ /* 0x0003e80008000008 */
[----:B------:R0:W-:Y:S04]  /*410d0*/  STS.U8 [R2+UR8+0x7000], R87 ;  /* 0x0070005702007988 */ /* 0x0001e80008000008 */
[----:B----4-:R4:W-:Y:S04]  /*410e0*/  STS.U8 [R2+UR8+0x7400], R86 ;  /* 0x0074005602007988 */ /* 0x0109e80008000008 */
[----:B------:R4:W-:Y:S04]  /*410f0*/  STS.U8 [R2+UR8+0x7800], R84 ;  /* 0x0078005402007988 */ /* 0x0009e80008000008 */
[----:B0-----:R-:W2:Y:S04]  /*41100*/  LDL.LU R89, [R1+0x2e4] ;  /* 0x0002e40001597983 */ /* 0x001ea80000300800 */
[----:B-1----:R-:W2:Y:S04]  /*41110*/  LDL.LU R44, [R1+0x2c0] ;  /* 0x0002c000012c7983 */ /* 0x002ea80000300800 */
[----:B------:R-:W2:Y:S04]  /*41120*/  LDL.LU R87, [R1+0x29c] ;  /* 0x00029c0001577983 */ /* 0x000ea80000300800 */
[----:B----4-:R-:W4:Y:S04]  /*41130*/  LDL.LU R86, [R1+0x284] ;  /* 0x0002840001567983 */ /* 0x010f280000300800 */
[----:B------:R-:W4:Y:S04]  /*41140*/  LDL.LU R84, [R1+0x264] ;  /* 0x0002640001547983 */ /* 0x000f280000300800 */
[----:B------:R-:W-:Y:S04]  /*41150*/  STS.U8 [R2+UR8+0x6800], R43 ;  /* 0x0068002b02007988 */ /* 0x000fe80008000008 */
[----:B------:R-:W-:Y:S04]  /*41160*/  STS.U8 [R2+UR8+0x6c00], R42 ;  /* 0x006c002a02007988 */ /* 0x000fe80008000008 */
[----:B------:R-:W-:Y:S04]  /*41170*/  STS.U8 [R2+UR8+0x7c00], R90 ;  /* 0x007c005a02007988 */ /* 0x000fe80008000008 */
[----:B------:R0:W-:Y:S04]  /*41180*/  STS.U8 [R2+UR8+0x8000], R85 ;  /* 0x0080005502007988 */ /* 0x0001e80008000008 */
[----:B------:R-:W-:Y:S04]  /*41190*/  STS.U8 [R2+UR8+0x8400], R92 ;  /* 0x0084005c02007988 */ /* 0x000fe80008000008 */
[----:B0-----:R-:W4:Y:S04]  /*411a0*/  LDL.LU R85, [R1+0x244] ;  /* 0x0002440001557983 */ /* 0x001f280000300800 */
[----:B---3--:R0:W-:Y:S04]  /*411b0*/  STS.U8 [R2+UR8+0x8800], R82 ;  /* 0x0088005202007988 */ /* 0x0081e80008000008 */
[----:B0-----:R-:W3:Y:S04]  /*411c0*/  LDL.LU R82, [R1+0x224] ;  /* 0x0002240001527983 */ /* 0x001ee80000300800 */
[----:B------:R-:W3:Y:S04]  /*411d0*/  LDL.LU R43, [R1+0x204] ;  /* 0x00020400012b7983 */ /* 0x000ee80000300800 */
[----:B------:R-:W3:Y:S04]  /*411e0*/  LDL.LU R42, [R1+0x1e8] ;  /* 0x0001e800012a7983 */ /* 0x000ee80000300800 */
[----:B------:R-:W3:Y:S04]  /*411f0*/  LDL.LU R90, [R1+0x1e0] ;  /* 0x0001e000015a7983 */ /* 0x000ee80000300800 */
[----:B--2---:R0:W-:Y:S04]  /*41200*/  STS.U8 [R2+UR8+0x8c00], R83 ;  /* 0x008c005302007988 */ /* 0x0041e80008000008 */
[----:B------:R-:W2:Y:S04]  /*41210*/  LDL.LU R92, [R1+0x1cc] ;  /* 0x0001cc00015c7983 */ /* 0x000ea80000300800 */
[----:B0-----:R-:W2:Y:S04]  /*41220*/  LDL.LU R83, [R1+0x1ac] ;  /* 0x0001ac0001537983 */ /* 0x001ea80000300800 */
[----:B------:R0:W-:Y:S04]  /*41230*/  STS.U8 [R2+UR8+0xa800], R91 ;  /* 0x00a8005b02007988 */ /* 0x0001e80008000008 */
[----:B------:R1:W-:Y:S04]  /*41240*/  STS.U8 [R2+UR8+0xac00], R93 ;  /* 0x00ac005d02007988 */ /* 0x0003e80008000008 */
[----:B------:R1:W-:Y:S04]  /*41250*/  STS.U8 [R2+UR8+0xb000], R88 ;  /* 0x00b0005802007988 */ /* 0x0003e80008000008 */
[----:B0-----:R-:W2:Y:S04]  /*41260*/  LDL.LU R91, [R1+0x1efc] ;  /* 0x001efc00015b7983 */ /* 0x001ea80000300800 */
[----:B-1----:R-:W2:Y:S04]  /*41270*/  LDL.LU R93, [R1+0x1ed8] ;  /* 0x001ed800015d7983 */ /* 0x002ea80000300800 */
[----:B------:R-:W2:Y:S04]  /*41280*/  LDL R88, [R1+0x1dbc] ;  /* 0x001dbc0001587983 */ /* 0x000ea80000100800 */
[----:B------:R0:W-:Y:S04]  /*41290*/  STS.U8 [R2+UR8+0xb400], R89 ;  /* 0x00b4005902007988 */ /* 0x0001e80008000008 */
[----:B------:R1:W-:Y:S04]  /*412a0*/  STS.U8 [R2+UR8+0xbc00], R87 ;  /* 0x00bc005702007988 */ /* 0x0003e80008000008 */
[----:B----4-:R4:W-:Y:S04]  /*412b0*/  STS.U8 [R2+UR8+0xc000], R86 ;  /* 0x00c0005602007988 */ /* 0x0109e80008000008 */
[----:B------:R1:W-:Y:S04]  /*412c0*/  STS.U8 [R2+UR8+0xc400], R84 ;  /* 0x00c4005402007988 */ /* 0x0003e80008000008 */
[----:B------:R-:W-:Y:S04]  /*412d0*/  STS.U8 [R2+UR8+0xe400], R0 ;  /* 0x00e4000002007988 */ /* 0x000fe80008000008 */
        /* <DEDUP_REMOVED lines=8> */
[----:B------:R-:W3:Y:S04]  /*41360*/  LDL.LU R0, [R1+0x2600] ;  /* 0x0026000001007983 */ /* 0x000ee80000300800 */
[----:B--2---:R0:W-:Y:S04]  /*41370*/  STS.U8 [R2+UR8+0xe000], R83 ;  /* 0x00e0005302007988 */ /* 0x0041e80008000008 */
[----:B0-----:R-:W2:Y:S01]  /*41380*/  LDL R83, [R1+0x1db4] ;  /* 0x001db40001537983 */ /* 0x001ea20000100800 */
[----:B------:R-:W-:-:S13]  /*41390*/  ISETP.GT.U32.AND P3, PT, R15, R61, PT ;  /* 0x0000003d0f00720c */ /* 0x000fda0003f64070 */
[----:B------:R-:W-:Y:S01]  /*413a0*/  @!P3 IMAD.IADD R61, R61, 0x1, -R15 ;  /* 0x000000013d3db824 */ /* 0x000fe200078e0a0f */
[----:B------:R-:W-:-:S04]  /*413b0*/  ISETP.GE.AND P4, PT, R88, RZ, PT ;  /* 0x000000ff5800720c */ /* 0x000fc80003f86270 */
[----:B------:R-:W-:-:S13]  /*413c0*/  ISETP.GT.U32.AND P3, PT, R15, R61, PT ;  /* 0x0000003d0f00720c */ /* 0x000fda0003f64070 */
[----:B------:R-:W-:Y:S01]  /*413d0*/  @!P3 IMAD.IADD R61, R61, 0x1, -R15 ;  /* 0x000000013d3db824 */ /* 0x000fe200078e0a0f */
[----:B------:R-:W-:-:S03]  /*413e0*/  ISETP.GT.U32.AND P3, PT, R15, R62, PT ;  /* 0x0000003e0f00720c */ /* 0x000fc60003f64070 */
[----:B------:R-:W-:-:S05]  /*413f0*/  @!P4 IMAD.MOV R61, RZ, RZ, -R61 ;  /* 0x000000ffff3dc224 */ /* 0x000fca00078e0a3d */
[----:B------:R-:W-:Y:S01]  /*41400*/  SEL R61, R14, R61, !P1 ;  /* 0x0000003d0e3d7207 */ /* 0x000fe20004800000 */
[----:B------:R0:W-:Y:S04]  /*41410*/  STS.U8 [R2+UR8+0xf800], R18 ;  /* 0x00f8001202007988 */ /* 0x0001e80008000008 */
[----:B------:R-:W-:Y:S02]  /*41420*/  IMAD R61, R61, UR4, RZ ;  /* 0x000000043d3d7c24 */ /* 0x000fe4000f8e02ff */
[----:B------:R-:W-:Y:S01]  /*41430*/  @!P3 IMAD.IADD R62, R62, 0x1, -R15 ;  /* 0x000000013e3eb824 */ /* 0x000fe200078e0a0f */
[----:B------:R1:W-:Y:S04]  /*41440*/  STS.U8 [R2+UR8+0xfc00], R17 ;  /* 0x00fc001102007988 */ /* 0x0003e80008000008 */
[----:B------:R1:W-:Y:S01]  /*41450*/  STS.U8 [R2+UR8+0xf400], R19 ;  /* 0x00f4001302007988 */ /* 0x0003e20008000008 */
[----:B------:R-:W2:Y:S01]  /*41460*/  LDCU UR4, c[0x0][0x3b0] ;  /* 0x00007600ff0477ac */ /* 0x000ea20008000800 */
[----:B0-----:R-:W-:-:S02]  /*41470*/  IADD3 R18, P4, PT, R61, R13, RZ ;  /* 0x0000000d3d127210 */ /* 0x001fc40007f9e0ff */
[----:B------:R-:W-:Y:S02]  /*41480*/  ISETP.GT.U32.AND P3, PT, R15, R62, PT ;  /* 0x0000003e0f00720c */ /* 0x000fe40003f64070 */
[----:B-1----:R-:W-:-:S05]  /*41490*/  SHF.R.S32.HI R17, RZ, 0x1f, R61 ;  /* 0x0000001fff117819 */ /* 0x002fca000001143d */
[----:B------:R-:W-:Y:S01]  /*414a0*/  IMAD.X R19, R17, 0x1, R12, P4 ;  /* 0x0000000111137824 */ /* 0x000fe200020e060c */
[----:B------:R3:W-:Y:S05]  /*414b0*/  STS.U8 [R2+UR8+0xf000], R20 ;  /* 0x00f0001402007988 */ /* 0x0007ea0008000008 */
[----:B------:R-:W-:Y:S01]  /*414c0*/  @!P3 IMAD.IADD R62, R62, 0x1, -R15 ;  /* 0x000000013e3eb824 */ /* 0x000fe200078e0a0f */
[----:B------:R-:W-:Y:S04]  /*414d0*/  STS.U8 [R2+UR8+0x9000], R50 ;  /* 0x0090003202007988 */ /* 0x000fe80008000008 */
        /* <DEDUP_REMOVED lines=16> */
[----:B----4-:R-:W-:Y:S04]  /*415e0*/  STS.U8 [R5+UR8+0x1080], R86 ;  /* 0x0010805605007988 */ /* 0x010fe80008000008 */
[----:B------:R-:W-:Y:S04]  /*415f0*/  STS.U8 [R5+UR8+0x1480], R84 ;  /* 0x0014805405007988 */ /* 0x000fe80008000008 */
[----:B------:R-:W-:Y:S04]  /*41600*/  STS.U8 [R5+UR8+0x1880], R85 ;  /* 0x0018805505007988 */ /* 0x000fe80008000008 */
[----:B------:R0:W-:Y:S04]  /*41610*/  STL [R1+0x16c8], R18 ;  /* 0x0016c81201007387 */ /* 0x0001e80000100800 */
[----:B------:R1:W-:Y:S01]  /*41620*/  STL [R1+0x16c4], R19 ;  /* 0x0016c41301007387 */ /* 0x0003e20000100800 */
[----:B------:R-:W-:-:S02]  /*41630*/  PRMT R23, RZ, 0x7610, R23 ;  /* 0x00007610ff177816 */ /* 0x000fc40000000017 */
[----:B------:R-:W-:Y:S01]  /*41640*/  PRMT R22, RZ, 0x7610, R22 ;  /* 0x00007610ff167816 */ /* 0x000fe20000000016 */
[----:B---3--:R-:W-:Y:S01]  /*41650*/  VIADD R20, R0, 0x1f7 ;  /* 0x000001f700147836 */ /* 0x008fe20000000000 */
[----:B--2---:R-:W-:-:S04]  /*41660*/  ISETP.GE.AND P4, PT, R83, RZ, PT ;  /* 0x000000ff5300720c */ /* 0x004fc80003f86270 */
[----:B------:R-:W-:Y:S01]  /*41670*/  IABS R17, R20 ;  /* 0x0000001400117213 */ /* 0x000fe20000000000 */
[----:B------:R-:W-:Y:S04]  /*41680*/  STS.U8 [R5+UR8+0x1c80], R82 ;  /* 0x001c805205007988 */ /* 0x000fe80008000008 */
[----:B------:R0:W2:Y:S04]  /*41690*/  @P0 LDG.E.U8 R24, desc[UR20][R18.64] ;  /* 0x0000001412180981 */ /* 0x0000a8000c1e1100 */
[----:B------:R-:W-:Y:S02]  /*416a0*/  @!P4 IMAD.MOV R62, RZ, RZ, -R62 ;  /* 0x000000ffff3ec224 */ /* 0x000fe400078e0a3e */
[----:B0-----:R-:W-:-:S03]  /*416b0*/  IMAD.HI.U32 R18, R16, R17, RZ ;  /* 0x0000001110127227 */ /* 0x001fc600078e00ff */
[----:B------:R-:W-:Y:S01]  /*416c0*/  SEL R62, R14, R62, !P1 ;  /* 0x0000003e0e3e7207 */ /* 0x000fe20004800000 */
[----:B------:R-:W-:-:S04]  /*416d0*/  IMAD.MOV R18, RZ, RZ, -R18 ;  /* 0x000000ffff127224 */ /* 0x000fc800078e0a12 */
[----:B------:R-:W-:Y:S02]  /*416e0*/  IMAD R62, R62, UR4, RZ ;  /* 0x000000043e3e7c24 */ /* 0x000fe4000f8e02ff */
[----:B------:R-:W-:Y:S01]  /*416f0*/  IMAD R17, R15, R18, R17 ;  /* 0x000000120f117224 */ /* 0x000fe200078e0211 */
[----:B------:R-:W-:Y:S01]  /*41700*/  STL [R1+0x1bf4], R20 ;  /* 0x001bf41401007387 */ /* 0x000fe20000100800 */
[----:B------:R-:W-:Y:S01]  /*41710*/  ISETP.GE.AND P4, PT, R20, RZ, PT ;  /* 0x000000ff1400720c */ /* 0x000fe20003f86270 */
[----:B------:R-:W0:Y:S01]  /*41720*/  LDCU UR4, c[0x0][0x3b0] ;  /* 0x00007600ff0477ac */ /* 0x000e220008000800 */
[----:B-1----:R-:W-:Y:S02]  /*41730*/  SHF.R.S32.HI R19, RZ, 0x1f, R62 ;  /* 0x0000001fff137819 */ /* 0x002fe4000001143e */
[----:B------:R-:W-:-:S05]  /*41740*/  IADD3 R21, P3, PT, R62, R13, RZ ;  /* 0x0000000d3e157210 */ /* 0x000fca0007f7e0ff */
[----:B------:R-:W-:Y:S01]  /*41750*/  IMAD.X R42, R19, 0x1, R12, P3 ;  /* 0x00000001132a7824 */ /* 0x000fe200018e060c */
[----:B------:R-:W-:Y:S01]  /*41760*/  ISETP.GT.U32.AND P3, PT, R15, R17, PT ;  /* 0x000000110f00720c */ /* 0x000fe20003f64070 */
[----:B------:R1:W-:Y:S01]  /*41770*/  STL [R1+0x16d0], R21 ;  /* 0x0016d01501007387 */ /* 0x0003e20000100800 */
[----:B------:R-:W-:Y:S02]  /*41780*/  @P0 IMAD.MOV.U32 R18, RZ, RZ, R21 ;  /* 0x000000ffff120224 */ /* 0x000fe400078e0015 */
[----:B------:R-:W-:-:S05]  /*41790*/  @P0 IMAD.MOV.U32 R19, RZ, RZ, R42 ;  /* 0x000000ffff130224 */ /* 0x000fca00078e002a */
[----:B------:R3:W4:Y:S01]  /*417a0*/  @P0 LDG.E.U8 R23, desc[UR20][R18.64] ;  /* 0x0000001412170981 */ /* 0x000722000c1e1100 */
[----:B-1----:R-:W-:-:S03]  /*417b0*/  VIADD R21, R0, 0x1fb ;  /* 0x000001fb00157836 */ /* 0x002fc60000000000 */
[----:B------:R-:W-:Y:S02]  /*417c0*/  @!P3 IMAD.IADD R17, R17, 0x1, -R15 ;  /* 0x000000011111b824 */ /* 0x000fe400078e0a0f */
[----:B---3--:R-:W-:-:S03]  /*417d0*/  IABS R18, R21 ;  /* 0x0000001500127213 */ /* 0x008fc60000000000 */
[----:B------:R-:W-:Y:S02]  /*417e0*/  ISETP.GT.U32.AND P3, PT, R15, R17, PT ;  /* 0x000000110f00720c */ /* 0x000fe40003f64070 */
[----:B------:R-:W-:-:S04]  /*417f0*/  IMAD.HI.U32 R19, R16, R18, RZ ;  /* 0x0000001210137227 */ /* 0x000fc800078e00ff */
[----:B------:R-:W-:-:S04]  /*41800*/  IMAD.MOV R19, RZ, RZ, -R19 ;  /* 0x000000ffff137224 */ /* 0x000fc800078e0a13 */
[----:B------:R-:W-:-:S03]  /*41810*/  IMAD R18, R15, R19, R18 ;  /* 0x000000130f127224 */ /* 0x000fc600078e0212 */
[----:B------:R-:W-:Y:S02]  /*41820*/  @!P3 IMAD.IADD R17, R17, 0x1, -R15 ;  /* 0x000000011111b824 */ /* 0x000fe400078e0a0f */
[----:B------:R-:W-:Y:S02]  /*41830*/  ISETP.GT.U32.AND P3, PT, R15, R18, PT ;  /* 0x000000120f00720c */ /* 0x000fe40003f64070 */
[----:B------:R-:W-:-:S05]  /*41840*/  @!P4 IMAD.MOV R17, RZ, RZ, -R17 ;  /* 0x000000ffff11c224 */ /* 0x000fca00078e0a11 */
[----:B------:R-:W-:-:S06]  /*41850*/  SEL R17, R14, R17, !P1 ;  /* 0x000000110e117207 */ /* 0x000fcc0004800000 */
[----:B------:R-:W-:Y:S02]  /*41860*/  @!P3 IMAD.IADD R18, R18, 0x1, -R15 ;  /* 0x000000011212b824 */ /* 0x000fe400078e0a0f */
[----:B0-----:R-:W-:Y:S01]  /*41870*/  IMAD R17, R17, UR4, RZ ;  /* 0x0000000411117c24 */ /* 0x001fe2000f8e02ff */
[----:B------:R-:W-:Y:S01]  /*41880*/  ISETP.GE.AND P4, PT, R21, RZ, PT ;  /* 0x000000ff1500720c */ /* 0x000fe20003f86270 */
[----:B------:R-:W0:Y:S01]  /*41890*/  LDCU UR4, c[0x0][0x3b0] ;  /* 0x00007600ff0477ac */ /* 0x000e220008000800 */
[----:B------:R-:W-:Y:S02]  /*418a0*/  ISETP.GT.U32.AND P3, PT, R15, R18, PT ;  /* 0x000000120f00720c */ /* 0x000fe40003f64070 */
[----:B------:R-:W-:Y:S02]  /*418b0*/  SHF.R.S32.HI R19, RZ, 0x1f, R17 ;  /* 0x0000001fff137819 */ /* 0x000fe40000011411 */
[----:B------:R-:W-:Y:S01]  /*418c0*/  IADD3 R20, P5, PT, R17, R13, RZ ;  /* 0x0000000d11147210 */ /* 0x000fe20007fbe0ff */
[----:B------:R-:W-:Y:S01]  /*418d0*/  STL [R1+0x16cc], R42 ;  /* 0x0016cc2a01007387 */ /* 0x000fe20000100800 */
[----:B------:R-:W-:-:S03]  /*418e0*/  VIADD R45, R0, 0x1fc ;  /* 0x000001fc002d7836 */ /* 0x000fc60000000000 */
[----:B------:R-:W-:Y:S01]  /*418f0*/  IMAD.X R17, R19, 0x1, R12, P5 ;  /* 0x0000000113117824 */ /* 0x000fe200028e060c */
[----:B------:R1:W-:Y:S04]  /*41900*/  STL [R1+0x1bd4], R21 ;  /* 0x001bd41501007387 */ /* 0x0003e80000100800 */
[----:B------:R-:W-:Y:S01]  /*41910*/  STL [R1+0x16b8], R20 ;  /* 0x0016b81401007387 */ /* 0x000fe20000100800 */
[----:B------:R-:W-:-:S03]  /*41920*/  @!P3 IMAD.IADD R18, R18, 0x1, -R15 ;  /* 0x000000011212b824 */ /* 0x000fc600078e0a0f */
[----:B------:R3:W-:Y:S01]  /*41930*/  STL [R1+0x16b4], R17 ;  /* 0x0016b41101007387 */ /* 0x0007e20000100800 */
[----:B------:R-:W-:Y:S02]  /*41940*/  @!P4 IMAD.MOV R18, RZ, RZ, -R18 ;  /* 0x000000ffff12c224 */ /* 0x000fe400078e0a12 */
[----:B-1----:R-:W-:Y:S02]  /*41950*/  @P0 IMAD.MOV.U32 R21, RZ, RZ, R17 ;  /* 0x000000ffff150224 */ /* 0x002fe400078e0011 */
[----:B------:R-:W-:-:S03]  /*41960*/  VIADD R46, R0, 0x1fd ;  /* 0x000001fd002e7836 */ /* 0x000fc60000000000 */
[----:B------:R1:W2:Y:S01]  /*41970*/  @P0 LDG.E.U8 R22, desc[UR20][R20.64] ;  /* 0x0000001414160981 */ /* 0x0002a2000c1e1100 */
[----:B---3--:R-:W-:Y:S02]  /*41980*/  IABS R17, R45 ;  /* 0x0000002d00117213 */ /* 0x008fe40000000000 */
[----:B------:R-:W-:Y:S02]  /*41990*/  IABS R19, R46 ;  /* 0x0000002e00137213 */ /* 0x000fe40000000000 */
[----:B-1----:R-:W-:Y:S01]  /*419a0*/  SEL R20, R14, R18, !P1 ;  /* 0x000000120e147207 */ /* 0x002fe20004800000 */
[----:B------:R-:W-:-:S04]  /*419b0*/  IMAD.HI.U32 R18, R16, R17, RZ ;  /* 0x0000001110127227 */ /* 0x000fc800078e00ff */
[----:B0-----:R-:W-:Y:S02]  /*419c0*/  IMAD R20, R20, UR4, RZ ;  /* 0x0000000414147c24 */ /* 0x001fe4000f8e02ff */
[----:B------:R-:W-:Y:S02]  /*419d0*/  IMAD.MOV R18, RZ, RZ, -R18 ;  /* 0x000000ffff127224 */ /* 0x000fe400078e0a12 */
[----:B------:R-:W-:Y:S01]  /*419e0*/  VIADD R44, R0, 0x1ff ;  /* 0x000001ff002c7836 */ /* 0x000fe20000000000 */
[----:B------:R0:W-:Y:S01]  /*419f0*/  STL [R1+0x1bb0], R45 ;  /* 0x001bb02d01007387 */ /* 0x0001e20000100800 */
[----:B------:R-:W1:Y:S01]  /*41a00*/  LDCU UR4, c[0x0][0x3b0] ;  /* 0x00007600ff0477ac */ /* 0x000e620008000800 */
[----:B------:R-:W-:Y:S01]  /*41a10*/  IMAD R18, R15, R18, R17 ;  /* 0x000000120f127224 */ /* 0x000fe200078e0211 */
[----:B------:R-:W-:Y:S02]  /*41a20*/  SHF.R.S32.HI R21, RZ, 0x1f, R20 ;  /* 0x0000001fff157819 */ /* 0x000fe40000011414 */
[----:B------:R-:W-:Y:S01]  /*41a30*/  IADD3 R42, P3, PT, R20, R13, RZ ;  /* 0x0000000d142a7210 */ /* 0x000fe20007f7e0ff */
[----:B------:R-:W-:-:S04]  /*41a40*/  IMAD.HI.U32 R17, R16, R19, RZ ;  /* 0x0000001310117227 */ /* 0x000fc800078e00ff */
[----:B------:R-:W-:Y:S02]  /*41a50*/  IMAD.MOV R17, RZ, RZ, -R17 ;  /* 0x000000ffff117224 */ /* 0x000fe400078e0a11 */
[----:B------:R-:W-:Y:S01]  /*41a60*/  IMAD.X R43, R21, 0x1, R12, P3 ;  /* 0x00000001152b7824 */ /* 0x000fe200018e060c */
[C---:B------:R-:W-:Y:S01]  /*41a70*/  ISETP.GT.U32.AND P3, PT, R15.reuse, R18, PT ;  /* 0x000000120f00720c */ /* 0x040fe20003f64070 */
[----:B------:R-:W-:-:S05]  /*41a80*/  IMAD R17, R15, R17, R19 ;  /* 0x000000110f117224 */ /* 0x000fca00078e0213 */
[----:B------:R-:W-:Y:S02]  /*41a90*/  ISETP.GT.U32.AND P4, PT, R15, R17, PT ;  /* 0x000000110f00720c */ /* 0x000fe40003f84070 */
[----:B------:R-:W-:-:S05]  /*41aa0*/  IABS R19, R44 ;  /* 0x0000002c00137213 */ /* 0x000fca0000000000 */
[----:B------:R-:W-:Y:S02]  /*41ab0*/  @!P3 IMAD.IADD R18, R18, 0x1, -R15 ;  /* 0x000000011212b824 */ /* 0x000fe400078e0a0f */
[----:B------:R-:W-:-:S03]  /*41ac0*/  IMAD.HI.U32 R20, R16, R19, RZ ;  /* 0x0000001310147227 */ /* 0x000fc600078e00ff */
[----:B------:R-:W-:Y:S01]  /*41ad0*/  ISETP.GT.U32.AND P3, PT, R15, R18, PT ;  /* 0x000000120f00720c */ /* 0x000fe20003f64070 */
[----:B------:R-:W-:Y:S01]  /*41ae0*/  @!P4 IMAD.IADD R17, R17, 0x1, -R15 ;  /* 0x000000011111c824 */ /* 0x000fe200078e0a0f */
[----:B------:R-:W-:Y:S01]  /*41af0*/  ISETP.GE.AND P4, PT, R45, RZ, PT ;  /* 0x000000ff2d00720c */ /* 0x000fe20003f86270 */
[----:B------:R-:W-:Y:S02]  /*41b00*/  IMAD.MOV R20, RZ, RZ, -R20 ;  /* 0x000000ffff147224 */ /* 0x000fe400078e0a14 */
[----:B0-----:R-:W-:Y:S01]  /*41b10*/  VIADD R45, R0, 0x1fe ;  /* 0x000001fe002d7836 */ /* 0x001fe20000000000 */
[C---:B------:R-:W-:Y:S01]  /*41b20*/  ISETP.GT.U32.AND P5, PT, R15.reuse, R17, PT ;  /* 0x000000110f00720c */ /* 0x040fe20003fa4070 */
[----:B------:R-:W-:-:S03]  /*41b30*/  IMAD R19, R15, R20, R19 ;  /* 0x000000140f137224 */ /* 0x000fc600078e0213 */
[----:B------:R-:W-:-:S03]  /*41b40*/  IABS R20, R45 ;  /* 0x0000002d00147213 */ /* 0x000fc60000000000 */
[----:B------:R-:W-:Y:S01]  /*41b50*/  @!P3 IMAD.IADD R18, R18, 0x1, -R15 ;  /* 0x000000011212b824 */ /* 0x000fe200078e0a0f */
[----:B------:R-:W-:Y:S01]  /*41b60*/  ISETP.GE.AND P3, PT, R46, RZ, PT ;  /* 0x000000ff2e00720c */ /* 0x000fe20003f66270 */
[----:B------:R-:W-:-:S04]  /*41b70*/  IMAD.HI.U32 R16, R16, R20, RZ ;  /* 0x0000001410107227 */ /* 0x000fc800078e00ff */
[----:B------:R-:W-:Y:S02]  /*41b80*/  IMAD.MOV R16, RZ, RZ, -R16 ;  /* 0x000000ffff107224 */ /* 0x000fe400078e0a10 */
[----:B------:R-:W-:Y:S02]  /*41b90*/  @!P4 IMAD.MOV R18, RZ, RZ, -R18 ;  /* 0x000000ffff12c224 */ /* 0x000fe400078e0a12 */
[----:B------:R-:W-:Y:S02]  /*41ba0*/  @!P5 IMAD.IADD R17, R17, 0x1, -R15 ;  /* 0x000000011111d824 */ /* 0x000fe400078e0a0f */
[----:B------:R-:W-:Y:S01]  /*41bb0*/  IMAD R16, R15, R16, R20 ;  /* 0x000000100f107224 */ /* 0x000fe200078e0214 */
[----:B------:R-:W-:Y:S01]  /*41bc0*/  SEL R18, R14, R18, !P1 ;  /* 0x000000120e127207 */ /* 0x000fe20004800000 */
[----:B------:R-:W-:-:S03]  /*41bd0*/  @!P3 IMAD.MOV R17, RZ, RZ, -R17 ;  /* 0x000000ffff11b224 */ /* 0x000fc600078e0a11 */
[C---:B------:R-:W-:Y:S02]  /*41be0*/  ISETP.GT.U32.AND P3, PT, R15.reuse, R16, PT ;  /* 0x000000100f00720c */ /* 0x040fe40003f64070 */
[----:B------:R-:W-:Y:S02]  /*41bf0*/  ISETP.GT.U32.AND P4, PT, R15, R19, PT ;  /* 0x000000130f00720c */ /* 0x000fe40003f84070 */
[----:B------:R-:W-:Y:S01]  /*41c00*/  PRMT R21, RZ, 0x7610, R21 ;  /* 0x00007610ff157816 */ /* 0x000fe20000000015 */
[----:B-1----:R-:W-:Y:S01]  /*41c10*/  IMAD R18, R18, UR4, RZ ;  /* 0x0000000412127c24 */ /* 0x002fe2000f8e02ff */
[----:B------:R-:W-:Y:S01]  /*41c20*/  SEL R17, R14, R17, !P1 ;  /* 0x000000110e117207 */ /* 0x000fe20004800000 */
[----:B------:R-:W-:Y:S04]  /*41c30*/  STL [R1+0x1b90], R46 ;  /* 0x001b902e01007387 */ /* 0x000fe80000100800 */
[----:B------:R0:W-:Y:S04]  /*41c40*/  STL [R1+0x16d8], R42 ;  /* 0x0016d82a01007387 */ /* 0x0001e80000100800 */
[----:B------:R0:W3:Y:S01]  /*41c50*/  @P0 LDG.E.U8 R21, desc[UR20][R42.64] ;  /* 0x000000142a150981 */ /* 0x0000e2000c1e1100 */
[----:B------:R-:W-:Y:S01]  /*41c60*/  SHF.R.S32.HI R20, RZ, 0x1f, R18 ;  /* 0x0000001fff147819 */ /* 0x000fe20000011412 */
[----:B------:R-:W-:-:S02]  /*41c70*/  IMAD R17, R17, UR5, RZ ;  /* 0x0000000511117c24 */ /* 0x000fc4000f8e02ff */
[----:B------:R1:W-:Y:S01]  /*41c80*/  STL [R1+0x16d4], R43 ;  /* 0x0016d42b01007387 */ /* 0x0003e20000100800 */
[--C-:B------:R-:W-:Y:S01]  /*41c90*/  @!P3 IMAD.IADD R16, R16, 0x1, -R15.reuse ;  /* 0x000000011010b824 */ /* 0x100fe200078e0a0f */
[----:B------:R-:W4:Y:S01]  /*41ca0*/  LDCU UR4, c[0x0][0x3b0] ;  /* 0x00007600ff0477ac */ /* 0x000f220008000800 */
[-C--:B0-----:R-:W-:Y:S01]  /*41cb0*/  IADD3 R42, P5, PT, R18, R13.reuse, RZ ;  /* 0x0000000d122a7210 */ /* 0x081fe20007fbe0ff */
[----:B------:R-:W-:Y:S01]  /*41cc0*/  @!P4 IMAD.IADD R19, R19, 0x1, -R15 ;  /* 0x000000011313c824 */ /* 0x000fe200078e0a0f */
[----:B------:R-:W-:Y:S01]  /*41cd0*/  IADD3 R46, P4, PT, R17, R13, RZ ;  /* 0x0000000d112e7210 */ /* 0x000fe20007f9e0ff */
[----:B------:R-:W0:Y:S02]  /*41ce0*/  LDCU UR5, c[0x0][0x3b0] ;  /* 0x00007600ff0577ac */ /* 0x000e240008000800 */
[--C-:B-1----:R-:W-:Y:S01]  /*41cf0*/  IMAD.X R43, R20, 0x1, R12.reuse, P5 ;  /* 0x00000001142b7824 */ /* 0x102fe200028e060c */
[----:B------:R-:W-:Y:S02]  /*41d00*/  SHF.R.S32.HI R20, RZ, 0x1f, R17 ;  /* 0x0000001fff147819 */ /* 0x000fe40000011411 */
[----:B------:R-:W-:Y:S01]  /*41d10*/  ISETP.GT.U32.AND P3, PT, R15, R16, PT ;  /* 0x000000100f00720c */ /* 0x000fe20003f64070 */
[----:B------:R-:W-:Y:S04]  /*41d20*/  STL [R1+0x19a4], R44 ;  /* 0x0019a42c01007387 */ /* 0x000fe80000100800 */
[----:B------:R-:W-:Y:S01]  /*41d30*/  STL [R1+0x1b70], R45 ;  /* 0x001b702d01007387 */ /* 0x000fe20000100800 */
[----:B------:R-:W-:Y:S01]  /*41d40*/  IMAD.X R47, R20, 0x1, R12, P4 ;  /* 0x00000001142f7824 */ /* 0x000fe200020e060c */
[----:B------:R-:W-:-:S02]  /*41d50*/  PRMT R18, RZ, 0x7610, R18 ;  /* 0x00007610ff127816 */ /* 0x000fc40000000012 */
[----:B------:R-:W-:Y:S04]  /*41d60*/  STL [R1+0x6ec], R42 ;  /* 0x0006ec2a01007387 */ /* 0x000fe80000100800 */
[----:B------:R1:W-:Y:S04]  /*41d70*/  STL [R1+0x6d8], R43 ;  /* 0x0006d82b01007387 */ /* 0x0003e80000100800 */
[----:B------:R-:W-:Y:S04]  /*41d80*/  STL [R1+0x6f4], R46 ;  /* 0x0006f42e01007387 */ /* 0x000fe80000100800 */
[----:B------:R0:W-:Y:S04]  /*41d90*/  STL [R1+0x6f0], R47 ;  /* 0x0006f02f01007387 */ /* 0x0001e80000100800 */
[----:B------:R-:W2:Y:S04]  /*41da0*/  LDL.LU R50, [R1+0x1d7c] ;  /* 0x001d7c0001327983 */ /* 0x000ea80000300800 */
[----:B------:R1:W3:Y:S04]  /*41db0*/  @P0 LDG.E.U8 R18, desc[UR20][R42.64] ;  /* 0x000000142a120981 */ /* 0x0002e8000c1e1100 */
[----:B------:R-:W3:Y:S04]  /*41dc0*/  LDL.LU R49, [R1+0x1d58] ;  /* 0x001d580001317983 */ /* 0x000ee80000300800 */
[----:B------:R-:W3:Y:S01]  /*41dd0*/  LDL.LU R48, [R1+0x1d34] ;  /* 0x001d340001307983 */ /* 0x000ee20000300800 */
[----:B------:R-:W-:Y:S01]  /*41de0*/  ISETP.GE.AND P4, PT, R45, RZ, PT ;  /* 0x000000ff2d00720c */ /* 0x000fe20003f86270 */
[----:B------:R-:W-:Y:S01]  /*41df0*/  @!P3 IMAD.IADD R16, R16, 0x1, -R15 ;  /* 0x000000011010b824 */ /* 0x000fe200078e0a0f */
[----:B------:R-:W-:Y:S01]  /*41e00*/  ISETP.GE.AND P3, PT, R44, RZ, PT ;  /* 0x000000ff2c00720c */ /* 0x000fe20003f66270 */
[----:B-1----:R-:W-:-:S02]  /*41e10*/  @P0 IMAD.MOV.U32 R43, RZ, RZ, R47 ;  /* 0x000000ffff2b0224 */ /* 0x002fc400078e002f */
[----:B------:R-:W-:Y:S01]  /*41e20*/  @P0 IMAD.MOV.U32 R42, RZ, RZ, R46 ;  /* 0x000000ffff2a0224 */ /* 0x000fe200078e002e */
[----:B0-----:R-:W3:Y:S04]  /*41e30*/  LDL.LU R47, [R1+0x1d14] ;  /* 0x001d1400012f7983 */ /* 0x001ee80000300800 */
[----:B------:R-:W3:Y:S04]  /*41e40*/  LDL.LU R46, [R1+0x1cf4] ;  /* 0x001cf400012e7983 */ /* 0x000ee80000300800 */
        /* <DEDUP_REMOVED lines=13> */
[----:B------:R-:W3:Y:S01]  /*41f20*/  LDL.LU R83, [R1+0x1b38] ;  /* 0x001b380001537983 */ /* 0x000ee20000300800 */
[----:B------:R-:W-:Y:S01]  /*41f30*/  ISETP.GT.U32.AND P5, PT, R15, R19, PT ;  /* 0x000000130f00720c */ /* 0x000fe20003fa4070 */
[----:B------:R-:W-:-:S05]  /*41f40*/  @!P4 IMAD.MOV R16, RZ, RZ, -R16 ;  /* 0x000000ffff10c224 */ /* 0x000fca00078e0a10 */
[----:B------:R-:W-:-:S07]  /*41f50*/  SEL R16, R14, R16, !P1 ;  /* 0x000000100e107207 */ /* 0x000fce0004800000 */
[----:B------:R-:W-:-:S04]  /*41f60*/  @!P5 IMAD.IADD R19, R19, 0x1, -R15 ;  /* 0x000000011313d824 */ /* 0x000fc800078e0a0f */
[----:B------:R-:W-:Y:S02]  /*41f70*/  @!P3 IMAD.MOV R19, RZ, RZ, -R19 ;  /* 0x000000ffff13b224 */ /* 0x000fe400078e0a13 */
[----:B----4-:R-:W-:Y:S01]  /*41f80*/  IMAD R16, R16, UR4, RZ ;  /* 0x0000000410107c24 */ /* 0x010fe2000f8e02ff */
[----:B------:R-:W-:Y:S02]  /*41f90*/  PRMT R17, RZ, 0x7610, R17 ;  /* 0x00007610ff117816 */ /* 0x000fe40000000011 */
[----:B------:R-:W-:Y:S02]  /*41fa0*/  SEL R14, R14, R19, !P1 ;  /* 0x000000130e0e7207 */ /* 0x000fe40004800000 */
[----:B------:R-:W-:Y:S02]  /*41fb0*/  SHF.R.S32.HI R19, RZ, 0x1f, R16 ;  /* 0x0000001fff137819 */ /* 0x000fe40000011410 */
[----:B------:R-:W-:Y:S01]  /*41fc0*/  IADD3 R20, P1, PT, R16, R13, RZ ;  /* 0x0000000d10147210 */ /* 0x000fe20007f3e0ff */
[----:B------:R0:W4:Y:S01]  /*41fd0*/  @P0 LDG.E.U8 R17, desc[UR20][R42.64] ;  /* 0x000000142a110981 */ /* 0x000122000c1e1100 */
[----:B------:R-:W-:-:S03]  /*41fe0*/  IMAD R15, R14, UR5, RZ ;  /* 0x000000050e0f7c24 */ /* 0x000fc6000f8e02ff */
[--C-:B0-----:R-:W-:Y:S02]  /*41ff0*/  IMAD.X R42, R19, 0x1, R12.reuse, P1 ;  /* 0x00000001132a7824 */ /* 0x101fe400008e060c */
[----:B------:R-:W-:Y:S02]  /*42000*/  IADD3 R13, P1, PT, R15, R13, RZ ;  /* 0x0000000d0f0d7210 */ /* 0x000fe40007f3e0ff */
[----:B------:R-:W-:Y:S01]  /*42010*/  SHF.R.S32.HI R15, RZ, 0x1f, R15 ;  /* 0x0000001fff0f7819 */ /* 0x000fe2000001140f */
[----:B------:R-:W-:Y:S04]  /*42020*/  STL [R1+0x6e0], R20 ;  /* 0x0006e01401007387 */ /* 0x000fe80000100800 */
[----:B------:R-:W-:Y:S01]  /*42030*/  STL [R1+0x6dc], R42 ;  /* 0x0006dc2a01007387 */ /* 0x000fe20000100800 */
[----:B------:R-:W-:-:S03]  /*42040*/  IMAD.X R16, R15, 0x1, R12, P1 ;  /* 0x000000010f107824 */ /* 0x000fc600008e060c */
[----:B------:R-:W-:Y:S04]  /*42050*/  STL [R1+0x6e8], R13 ;  /* 0x0006e80d01007387 */ /* 0x000fe80000100800 */
[----:B------:R-:W-:Y:S04]  /*42060*/  STL [R1+0x6e4], R16 ;  /* 0x0006e41001007387 */ /* 0x000fe80000100800 */
[----:B------:R-:W4:Y:S04]  /*42070*/  LDL.LU R61, [R1+0x1b1c] ;  /* 0x001b1c00013d7983 */ /* 0x000f280000300800 */
        /* <DEDUP_REMOVED lines=11> */
[----:B--2---:R0:W-:Y:S04]  /*42130*/  STS.U8 [R5+UR8+0x2080], R50 ;  /* 0x0020803205007988 */ /* 0x0041e80008000008 */
[----:B---3--:R1:W-:Y:S04]  /*42140*/  STS.U8 [R5+UR8+0x2480], R49 ;  /* 0x0024803105007988 */ /* 0x0083e80008000008 */
[----:B------:R2:W-:Y:S04]  /*42150*/  STS.U8 [R5+UR8+0x2880], R48 ;  /* 0x0028803005007988 */ /* 0x0005e80008000008 */
[----:B0-----:R-:W3:Y:S04]  /*42160*/  LDL.LU R50, [R1+0x19cc] ;  /* 0x0019cc0001327983 */ /* 0x001ee80000300800 */
[----:B-1----:R-:W3:Y:S04]  /*42170*/  LDL.LU R49, [R1+0x19b0] ;  /* 0x0019b00001317983 */ /* 0x002ee80000300800 */
[----:B------:R0:W-:Y:S04]  /*42180*/  STS.U8 [R5+UR8+0x2c80], R47 ;  /* 0x002c802f05007988 */ /* 0x0001e80008000008 */
[----:B--2---:R-:W2:Y:S04]  /*42190*/  LDL.LU R48, [R1+0x3a0] ;  /* 0x0003a00001307983 */ /* 0x004ea80000300800 */
        /* <DEDUP_REMOVED lines=27> */
[----:B0-----:R-:W2:Y:S04]  /*42350*/  LDL.LU R84, [R1+0x200] ;  /* 0x0002000001547983 */ /* 0x001ea80000300800 */
[----:B-1----:R-:W2:Y:S04]  /*42360*/  LDL.LU R85, [R1+0x1dc] ;  /* 0x0001dc0001557983 */ /* 0x002ea80000300800 */
[----:B------:R-:W2:Y:S04]  /*42370*/  LDL.LU R82, [R1+0x1bc] ;  /* 0x0001bc0001527983 */ /* 0x000ea80000300800 */
[----:B------:R-:W2:Y:S04]  /*42380*/  LDL.LU R83, [R1+0xfc] ;  /* 0x0000fc0001537983 */ /* 0x000ea80000300800 */
[----:B----4-:R0:W-:Y:S04]  /*42390*/  STS.U8 [R5+UR8+0x7c80], R58 ;  /* 0x007c803a05007988 */ /* 0x0101e80008000008 */
[----:B------:R1:W-:Y:S04]  /*423a0*/  STS.U8 [R5+UR8+0x8080], R57 ;  /* 0x0080803905007988 */ /* 0x0003e80008000008 */
[----:B------:R4:W-:Y:S04]  /*423b0*/  STS.U8 [R5+UR8+0x8480], R56 ;  /* 0x0084803805007988 */ /* 0x0009e80008000008 */
[----:B------:R0:W-:Y:S04]  /*423c0*/  STS.U8 [R5+UR8+0x8880], R55 ;  /* 0x0088803705007988 */ /* 0x0001e80008000008 */
[----:B------:R1:W-:Y:S04]  /*423d0*/  STS.U8 [R5+UR8+0x8c80], R54 ;  /* 0x008c803605007988 */ /* 0x0003e80008000008 */
[----:B------:R4:W-:Y:S04]  /*423e0*/  STS.U8 [R5+UR8+0x9080], R53 ;  /* 0x0090803505007988 */ /* 0x0009e80008000008 */
[----:B0-----:R-:W2:Y:S04]  /*423f0*/  LDL.LU R58, [R1+0x1f44] ;  /* 0x001f4400013a7983 */ /* 0x001ea80000300800 */
[----:B-1----:R-:W2:Y:S04]  /*42400*/  LDL.LU R57, [R1+0x1f2c] ;  /* 0x001f2c0001397983 */ /* 0x002ea80000300800 */
[----:B----4-:R-:W4:Y:S04]  /*42410*/  LDL.LU R56, [R1+0x1f14] ;  /* 0x001f140001387983 */ /* 0x010f280000300800 */
[----:B------:R-:W4:Y:S04]  /*42420*/  LDL.LU R55, [R1+0x1ef4] ;  /* 0x001ef40001377983 */ /* 0x000f280000300800 */
[----:B------:R-:W4:Y:S04]  /*42430*/  LDL.LU R54, [R1+0x1ed4] ;  /* 0x001ed40001367983 */ /* 0x000f280000300800 */
[----:B------:R0:W-:Y:S04]  /*42440*/  STS.U8 [R5+UR8+0x9480], R52 ;  /* 0x0094803405007988 */ /* 0x0001e80008000008 */
[----:B------:R-:W4:Y:S04]  /*42450*/  LDL.LU R53, [R1+0x1e40] ;  /* 0x001e400001357983 */ /* 0x000f280000300800 */
[----:B------:R1:W-:Y:S04]  /*42460*/  STS.U8 [R5+UR8+0x9880], R51 ;  /* 0x0098803305007988 */ /* 0x0003e80008000008 */
[----:B0-----:R-:W4:Y:S04]  /*42470*/  LDL.LU R52, [R1+0x1dd0] ;  /* 0x001dd00001347983 */ /* 0x001f280000300800 */
[----:B-1----:R-:W4:Y:S04]  /*42480*/  LDL.LU R51, [R1+0x1d9c] ;  /* 0x001d9c0001337983 */ /* 0x002f280000300800 */
[----:B---3--:R0:W-:Y:S04]  /*42490*/  STS.U8 [R5+UR8+0x9c80], R50 ;  /* 0x009c803205007988 */ /* 0x0081e80008000008 */
[----:B------:R1:W-:Y:S04]  /*424a0*/  STS.U8 [R5+UR8+0xa080], R49 ;  /* 0x00a0803105007988 */ /* 0x0003e80008000008 */
[----:B--2---:R2:W-:Y:S04]  /*424b0*/  STS.U8 [R5+UR8+0xa480], R48 ;  /* 0x00a4803005007988 */ /* 0x0045e80008000008 */
        /* <DEDUP_REMOVED lines=36> */
[----:B------:R1:W-:Y:S04]  /*42700*/  STS.U8 [R5+UR8+0x7080], R71 ;  /* 0x0070804705007988 */ /* 0x0003e80008000008 */
[----:B------:R0:W-:Y:S04]  /*42710*/  STS.U8 [R5+UR8+0x7480], R59 ;  /* 0x0074803b05007988 */ /* 0x0001e80008000008 */
[----:B------:R0:W-:Y:S04]  /*42720*/  STS.U8 [R5+UR8+0x7880], R60 ;  /* 0x0078803c05007988 */ /* 0x0001e80008000008 */
[----:B------:R-:W-:Y:S04]  /*42730*/  STS.U8 [R5+UR8+0xe880], R80 ;  /* 0x00e8805005007988 */ /* 0x000fe80008000008 */
[----:B------:R-:W-:Y:S04]  /*42740*/  STS.U8 [R5+UR8+0xec80], R73 ;  /* 0x00ec804905007988 */ /* 0x000fe80008000008 */
[----:B------:R-:W-:Y:S04]  /*42750*/  STS.U8 [R5+UR8+0xf080], R65 ;  /* 0x00f0804105007988 */ /* 0x000fe80008000008 */
[----:B------:R-:W-:Y:S04]  /*42760*/  STS.U8 [R5+UR8+0xf480], R37 ;  /* 0x00f4802505007988 */ /* 0x000fe80008000008 */
[----:B0-----:R-:W2:Y:S04]  /*42770*/  LDL.LU R61, [R1+0x1b18] ;  /* 0x001b1800013d7983 */ /* 0x001ea80000300800 */
[----:B-1----:R-:W2:Y:S04]  /*42780*/  LDL.LU R71, [R1+0x1afc] ;  /* 0x001afc0001477983 */ /* 0x002ea80000300800 */
[----:B------:R-:W-:Y:S04]  /*42790*/  STS.U8 [R5+UR8+0xf880], R30 ;  /* 0x00f8801e05007988 */ /* 0x000fe80008000008 */
[----:B------:R-:W-:Y:S04]  /*427a0*/  STS.U8 [R5+UR8+0xfc80], R24 ;  /* 0x00fc801805007988 */ /* 0x000fe80008000008 */
[----:B------:R-:W2:Y:S04]  /*427b0*/  LDL.LU R59, [R1+0x1ae0] ;  /* 0x001ae000013b7983 */ /* 0x000ea80000300800 */
[----:B------:R-:W2:Y:S04]  /*427c0*/  LDL.LU R60, [R1+0x1ac4] ;  /* 0x001ac400013c7983 */ /* 0x000ea80000300800 */
[----:B------:R0:W-:Y:S04]  /*427d0*/  STS.U8 [R6+UR8+0x100], R58 ;  /* 0x0001003a06007988 */ /* 0x0001e80008000008 */
[----:B------:R1:W-:Y:S04]  /*427e0*/  STS.U8 [R6+UR8+0x500], R57 ;  /* 0x0005003906007988 */ /* 0x0003e80008000008 */
[----:B----4-:R4:W-:Y:S04]  /*427f0*/  STS.U8 [R6+UR8+0x900], R56 ;  /* 0x0009003806007988 */ /* 0x0109e80008000008 */
        /* <DEDUP_REMOVED lines=240> */
[----:B------:R-:W2:Y:S01]  /*43700*/  LDL.LU R60, [R1+0x1abc] ;  /* 0x001abc00013c7983 */ /* 0x000ea20000300800 */
[----:B------:R-:W-:Y:S01]  /*43710*/  PRMT R14, RZ, 0x7610, R14 ;  /* 0x00007610ff0e7816 */ /* 0x000fe2000000000e */
[----:B------:R-:W-:-:S02]  /*43720*/  @P0 IMAD.MOV.U32 R43, RZ, RZ, R42 ;  /* 0x000000ffff2b0224 */ /* 0x000fc400078e002a */
[----:B------:R-:W-:Y:S01]  /*43730*/  @P0 IMAD.MOV.U32 R42, RZ, RZ, R20 ;  /* 0x000000ffff2a0224 */ /* 0x000fe200078e0014 */
[----:B------:R0:W-:Y:S04]  /*43740*/  STS.U8 [R8+UR8+0x200], R58 ;  /* 0x0002003a08007988 */ /* 0x0001e80008000008 */
[----:B------:R1:W-:Y:S04]  /*43750*/  STS.U8 [R8+UR8+0x600], R57 ;  /* 0x0006003908007988 */ /* 0x0003e80008000008 */
[----:B----4-:R4:W-:Y:S04]  /*43760*/  STS.U8 [R8+UR8+0xa00], R56 ;  /* 0x000a003808007988 */ /* 0x0109e80008000008 */
[----:B------:R0:W-:Y:S04]  /*43770*/  STS.U8 [R8+UR8+0xe00], R55 ;  /* 0x000e003708007988 */ /* 0x0001e80008000008 */
[----:B------:R0:W-:Y:S04]  /*43780*/  STS.U8 [R8+UR8+0x1200], R54 ;  /* 0x0012003608007988 */ /* 0x0001e80008000008 */
[----:B------:R1:W-:Y:S04]  /*43790*/  STS.U8 [R8+UR8+0x1600], R53 ;  /* 0x0016003508007988 */ /* 0x0003e80008000008 */
[----:B------:R4:W2:Y:S04]  /*437a0*/  @P0 LDG.E.U8 R14, desc[UR20][R42.64] ;  /* 0x000000142a0e0981 */ /* 0x0008a8000c1e1100 */
[----:B0-----:R-:W2:Y:S04]  /*437b0*/  LDL.LU R58, [R1+0x1aa0] ;  /* 0x001aa000013a7983 */ /* 0x001ea80000300800 */
[----:B-1----:R-:W2:Y:S04]  /*437c0*/  LDL.LU R57, [R1+0x1a84] ;  /* 0x001a840001397983 */ /* 0x002ea80000300800 */
[----:B----4-:R-:W4:Y:S04]  /*437d0*/  LDL.LU R56, [R1+0x1a68] ;  /* 0x001a680001387983 */ /* 0x010f280000300800 */
[----:B------:R-:W4:Y:S04]  /*437e0*/  LDL.LU R55, [R1+0x1a4c] ;  /* 0x001a4c0001377983 */ /* 0x000f280000300800 */
[----:B------:R-:W4:Y:S04]  /*437f0*/  LDL.LU R54, [R1+0x1a30] ;  /* 0x001a300001367983 */ /* 0x000f280000300800 */
[----:B------:R0:W-:Y:S04]  /*43800*/  STS.U8 [R8+UR8+0x1a00], R52 ;  /* 0x001a003408007988 */ /* 0x0001e80008000008 */
[----:B------:R-:W4:Y:S04]  /*43810*/  LDL.LU R53, [R1+0x1a14] ;  /* 0x001a140001357983 */ /* 0x000f280000300800 */
[----:B------:R1:W-:Y:S01]  /*43820*/  STS.U8 [R8+UR8+0x1e00], R51 ;  /* 0x001e003308007988 */ /* 0x0003e20008000008 */
[----:B------:R-:W-:Y:S01]  /*43830*/  PRMT R12, RZ, 0x7610, R12 ;  /* 0x00007610ff0c7816 */ /* 0x000fe2000000000c */
[----:B------:R-:W-:-:S02]  /*43840*/  @P0 IMAD.MOV.U32 R42, RZ, RZ, R13 ;  /* 0x000000ffff2a0224 */ /* 0x000fc400078e000d */
[----:B------:R-:W-:Y:S01]  /*43850*/  @P0 IMAD.MOV.U32 R43, RZ, RZ, R16 ;  /* 0x000000ffff2b0224 */ /* 0x000fe200078e0010 */
[----:B0-----:R-:W4:Y:S04]  /*43860*/  LDL.LU R52, [R1+0x19f8] ;  /* 0x0019f80001347983 */ /* 0x001f280000300800 */
[----:B-1----:R-:W4:Y:S04]  /*43870*/  LDL.LU R51, [R1+0x19dc] ;  /* 0x0019dc0001337983 */ /* 0x002f280000300800 */
[----:B------:R-:W4:Y:S04]  /*43880*/  @P0 LDG.E.U8 R12, desc[UR20][R42.64] ;  /* 0x000000142a0c0981 */ /* 0x000f28000c1e1100 */
        /* <DEDUP_REMOVED lines=94> */
[----:B------:R0:W-:Y:S04]  /*43e70*/  STS.U8 [R8+UR8+0x7e00], R58 ;  /* 0x007e003a08007988 */ /* 0x0001e80008000008 */
[----:B------:R-:W-:Y:S04]  /*43e80*/  STS.U8 [R8+UR8+0xea00], R77 ;  /* 0x00ea004d08007988 */ /* 0x000fe80008000008 */
[----:B------:R-:W-:Y:S04]  /*43e90*/  STS.U8 [R8+UR8+0xee00], R69 ;  /* 0x00ee004508007988 */ /* 0x000fe80008000008 */
[----:B------:R-:W-:Y:S04]  /*43ea0*/  STS.U8 [R8+UR8+0xf200], R41 ;  /* 0x00f2002908007988 */ /* 0x000fe80008000008 */
[----:B0-----:R-:W2:Y:S04]  /*43eb0*/  LDL.LU R61, [R1+0x1b28] ;  /* 0x001b2800013d7983 */ /* 0x001ea80000300800 */
[----:B-1----:R-:W2:Y:S04]  /*43ec0*/  LDL.LU R71, [R1+0x1b0c] ;  /* 0x001b0c0001477983 */ /* 0x002ea80000300800 */
[----:B------:R-:W-:Y:S04]  /*43ed0*/  STS.U8 [R8+UR8+0xf600], R34 ;  /* 0x00f6002208007988 */ /* 0x000fe80008000008 */
[----:B------:R-:W2:Y:S04]  /*43ee0*/  LDL.LU R59, [R1+0x1af0] ;  /* 0x001af000013b7983 */ /* 0x000ea80000300800 */
        /* <DEDUP_REMOVED lines=57> */
[----:B0-----:R-:W2:Y:S04]  /*44280*/  LDL.LU R3, [R1+0x25fc] ;  /* 0x0025fc0001037983 */ /* 0x001ea80000300800 */
        /* <DEDUP_REMOVED lines=121> */
[----:B0-----:R0:W5:Y:S04]  /*44a20*/  LDL.LU R4, [R1+0x25f8] ;  /* 0x0025f80001047983 */ /* 0x0011680000300800 */
[----:B------:R1:W-:Y:S04]  /*44a30*/  STS.U8 [R10+UR8+0x8300], R56 ;  /* 0x008300380a007988 */ /* 0x0003e80008000008 */
[----:B----4-:R4:W-:Y:S04]  /*44a40*/  STS.U8 [R10+UR8+0x8700], R55 ;  /* 0x008700370a007988 */ /* 0x0109e80008000008 */
[----:B------:R0:W-:Y:S04]  /*44a50*/  STS.U8 [R10+UR8+0x8b00], R54 ;  /* 0x008b00360a007988 */ /* 0x0001e80008000008 */
[----:B------:R0:W-:Y:S04]  /*44a60*/  STS.U8 [R10+UR8+0x8f00], R53 ;  /* 0x008f00350a007988 */ /* 0x0001e80008000008 */
[----:B-1----:R-:W2:Y:S04]  /*44a70*/  LDL.LU R56, [R1+0x1f30] ;  /* 0x001f300001387983 */ /* 0x002ea80000300800 */
[----:B----4-:R-:W4:Y:S04]  /*44a80*/  LDL.LU R55, [R1+0x1f18] ;  /* 0x001f180001377983 */ /* 0x010f280000300800 */
[----:B0-----:R-:W4:Y:S04]  /*44a90*/  LDL.LU R54, [R1+0x1ef8] ;  /* 0x001ef80001367983 */ /* 0x001f280000300800 */
[----:B------:R0:W-:Y:S04]  /*44aa0*/  STS.U8 [R10+UR8+0x9300], R52 ;  /* 0x009300340a007988 */ /* 0x0001e80008000008 */
[----:B------:R-:W4:Y:S04]  /*44ab0*/  LDL.LU R53, [R1+0x1ee0] ;  /* 0x001ee00001357983 */ /* 0x000f280000300800 */
[----:B------:R1:W-:Y:S04]  /*44ac0*/  STS.U8 [R10+UR8+0x9700], R51 ;  /* 0x009700330a007988 */ /* 0x0003e80008000008 */
[----:B0-----:R-:W4:Y:S04]  /*44ad0*/  LDL.LU R52, [R1+0x1e74] ;  /* 0x001e740001347983 */ /* 0x001f280000300800 */
[----:B-1----:R-:W4:Y:S04]  /*44ae0*/  LDL.LU R51, [R1+0x1dec] ;  /* 0x001dec0001337983 */ /* 0x002f280000300800 */
[----:B------:R-:W-:Y:S04]  /*44af0*/  STS.U8 [R10+UR8+0x6b00], R61 ;  /* 0x006b003d0a007988 */ /* 0x000fe80008000008 */
        /* <DEDUP_REMOVED lines=56> */
[----:B----4-:R1:W-:Y:S04]  /*44e80*/  STS.U8 [R11+UR8+0x780], R55 ;  /* 0x000780370b007988 */ /* 0x0103e80008000008 */
[----:B------:R4:W-:Y:S04]  /*44e90*/  STS.U8 [R11+UR8+0xb80], R54 ;  /* 0x000b80360b007988 */ /* 0x0009e80008000008 */
[----:B------:R4:W-:Y:S04]  /*44ea0*/  STS.U8 [R11+UR8+0xf80], R53 ;  /* 0x000f80350b007988 */ /* 0x0009e80008000008 */
[----:B0-----:R-:W2:Y:S04]  /*44eb0*/  LDL.LU R56, [R1+0x1a94] ;  /* 0x001a940001387983 */ /* 0x001ea80000300800 */
[----:B-1----:R-:W2:Y:S04]  /*44ec0*/  LDL.LU R55, [R1+0x1a78] ;  /* 0x001a780001377983 */ /* 0x002ea80000300800 */
[----:B----4-:R-:W4:Y:S04]  /*44ed0*/  LDL.LU R54, [R1+0x1a5c] ;  /* 0x001a5c0001367983 */ /* 0x010f280000300800 */
        /* <DEDUP_REMOVED lines=43> */
[----:B------:R-:W-:Y:S04]  /*45190*/  STS.U8 [R11+UR8+0x6780], R61 ;  /* 0x0067803d0b007988 */ /* 0x000fe80008000008 */
[----:B------:R0:W-:Y:S04]  /*451a0*/  STS.U8 [R11+UR8+0xe380], R3 ;  /* 0x00e380030b007988 */ /* 0x0001e80008000008 */
[----:B0-----:R0:W5:Y:S04]  /*451b0*/  LDL.LU R3, [R1+0x25f4] ;  /* 0x0025f40001037983 */ /* 0x0011680000300800 */
[----:B------:R0:W-:Y:S04]  /*451c0*/  STS.U8 [R11+UR8+0x6b80], R71 ;  /* 0x006b80470b007988 */ /* 0x0001e80008000008 */
        /* <DEDUP_REMOVED lines=9> */
[----:B----4-:R0:W-:Y:S04]  /*45260*/  STS.U8 [R11+UR8+0x8780], R54 ;  /* 0x008780360b007988 */ /* 0x0101e80008000008 */
[----:B------:R0:W-:Y:S04]  /*45270*/  STS.U8 [R11+UR8+0xf380], R38 ;  /* 0x00f380260b007988 */ /* 0x0001e80008000008 */
[----:B------:R0:W-:Y:S04]  /*45280*/  STS.U8 [R11+UR8+0x8b80], R53 ;  /* 0x008b80350b007988 */ /* 0x0001e80008000008 */
[----:B------:R0:W-:Y:S04]  /*45290*/  STS.U8 [R11+UR8+0xf780], R31 ;  /* 0x00f7801f0b007988 */ /* 0x0001e80008000008 */
[----:B------:R0:W-:Y:S04]  /*452a0*/  STS.U8 [R11+UR8+0xfb80], R22 ;  /* 0x00fb80160b007988 */ /* 0x0001e80008000008 */
[----:B------:R0:W-:Y:S04]  /*452b0*/  STS.U8 [R11+UR8+0xff80], R12 ;  /* 0x00ff800c0b007988 */ /* 0x0001e80008000008 */
[----:B------:R0:W-:Y:S04]  /*452c0*/  STS.U8 [R11+UR8+0x8f80], R52 ;  /* 0x008f80340b007988 */ /* 0x0001e80008000008 */
[----:B------:R0:W-:Y:S01]  /*452d0*/  STS.U8 [R11+UR8+0x9380], R51 ;  /* 0x009380330b007988 */ /* 0x0001e20008000008 */
[----:B------:R-:W-:-:S04]  /*452e0*/  UISETP.NE.U32.AND UP1, UPT, UR14, URZ, UPT ;  /* 0x000000ff0e00728c */ /* 0x000fc8000bf25070 */
[----:B------:R-:W-:Y:S02]  /*452f0*/  UISETP.LT.OR UP4, UPT, UR11, 0x80, UP1 ;  /* 0x000000800b00788c */ /* 0x000fe40008f81670 */
[----:B------:R-:W-:Y:S02]  /*45300*/  UISETP.GE.AND UP2, UPT, UR11, 0x80, UPT ;  /* 0x000000800b00788c */ /* 0x000fe4000bf46270 */
[----:B------:R-:W-:Y:S01]  /*45310*/  UISETP.GE.AND UP3, UPT, UR11, 0x100, UPT ;  /* 0x000001000b00788c */ /* 0x000fe2000bf66270 */
[----:B---3--:R0:W-:Y:S04]  /*45320*/  STS.U8 [R11+UR8+0x9780], R50 ;  /* 0x009780320b007988 */ /* 0x0081e80008000008 */
[----:B------:R0:W-:Y:S04]  /*45330*/  STS.U8 [R11+UR8+0x9b80], R49 ;  /* 0x009b80310b007988 */ /* 0x0001e80008000008 */
[----:B--2---:R0:W-:Y:S04]  /*45340*/  STS.U8 [R11+UR8+0x9f80], R48 ;  /* 0x009f80300b007988 */ /* 0x0041e80008000008 */
        /* <DEDUP_REMOVED lines=15> */
[----:B------:R0:W-:Y:S01]  /*45440*/  STS.U8 [R11+UR8+0xdf80], R83 ;  /* 0x00df80530b007988 */ /* 0x0001e20008000008 */
[----:B------:R1:W-:Y:S06]  /*45450*/  MEMBAR.ALL.CTA ;  /* 0x0000000000007992 */ /* 0x0003ec0000008000 */
[----:B-1----:R-:W1:Y:S02]  /*45460*/  FENCE.VIEW.ASYNC.S ;  /* 0x00000000000073c6 */ /* 0x002e640000000000 */
[----:B-1----:R-:W-:Y:S06]  /*45470*/  BAR.SYNC.DEFER_BLOCKING 0x0 ;  /* 0x0000000000007b1d */ /* 0x002fec0000010000 */
[----:B------:R-:W-:Y:S05]  /*45480*/  BRA.U UP4, `(.L_x_6) ;  /* 0x0000000104d87547 */ /* 0x000fea000b800000 */
[----:B------:R-:W-:Y:S02]  /*45490*/  USHF.R.U32.HI UR14, URZ, 0x4, UR8 ;  /* 0x00000004ff0e7899 */ /* 0x000fe40008011608 */
[----:B------:R-:W-:Y:S02]  /*454a0*/  UIADD3 UR5, UPT, UPT, UR8, 0x20000, URZ ;  /* 0x0002000008057890 */ /* 0x000fe4000fffe0ff */
[----:B------:R-:W-:Y:S02]  /*454b0*/  USGXT.U32 UR14, UR14, 0xe ;  /* 0x0000000e0e0e789a */ /* 0x000fe40008000000 */
[----:B------:R-:W-:Y:S02]  /*454c0*/  USHF.R.U32.HI UR5, URZ, 0x4, UR5 ;  /* 0x00000004ff057899 */ /* 0x000fe40008011605 */
[----:B------:R-:W-:Y:S02]  /*454d0*/  UIADD3 UR32, UP4, UPT, UR14, 0x2, URZ ;  /* 0x000000020e207890 */ /* 0x000fe4000ff9e0ff */
[----:B------:R-:W-:Y:S01]  /*454e0*/  USGXT.U32 UR16, UR5, 0xe ;  /* 0x0000000e0510789a */ /* 0x000fe20008000000 */
[----:B------:R-:W-:Y:S01]  /*454f0*/  UMOV UR4, URZ ;  /* 0x000000ff00047c82 */ /* 0x000fe20008000000 */
[----:B------:R-:W-:Y:S01]  /*45500*/  UMOV UR6, URZ ;  /* 0x000000ff00067c82 */ /* 0x000fe20008000000 */
[----:B------:R-:W-:-:S02]  /*45510*/  UIADD3.X UR33, UPT, UPT, UR4, 0x40004040, URZ, UP4, !UPT ;  /* 0x4000404004217890 */ /* 0x000fc4000a7fe4ff */
[----:B------:R-:W-:Y:S01]  /*45520*/  UIADD3 UR52, UP4, UPT, UR16, 0x100, URZ ;  /* 0x0000010010347890 */ /* 0x000fe2000ff9e0ff */
[----:B------:R-:W-:Y:S01]  /*45530*/  UMOV UR4, UR10 ;  /* 0x0000000a00047c82 */ /* 0x000fe20008000000 */
[----:B------:R-:W-:Y:S02]  /*45540*/  UMOV UR5, URZ ;  /* 0x000000ff00057c82 */ /* 0x000fe40008000000 */
[----:B------:R-:W-:Y:S01]  /*45550*/  UIADD3.X UR53, UPT, UPT, UR6, 0x40004040, URZ, UP4, !UPT ;  /* 0x4000404006357890 */ /* 0x000fe2000a7fe4ff */
[----:B------:R-:W-:Y:S01]  /*45560*/  UMOV UR45, UR4 ;  /* 0x00000004002d7c82 */ /* 0x000fe20008000000 */
[----:B------:R-:W-:Y:S02]  /*45570*/  UIADD3.64 UR36, UPT, UPT, UR32, 0x2, URZ ;  /* 0x0000000220247897 */ /* 0x000fe4000fffe0ff */
[----:B------:R-:W-:Y:S02]  /*45580*/  UIADD3.64 UR4, UPT, UPT, UR52, 0x100, URZ ;  /* 0x0000010034047897 */ /* 0x000fe4000fffe0ff */
[----:B------:R-:W-:-:S02]  /*45590*/  UIADD3.64 UR40, UPT, UPT, UR32, 0x4, URZ ;  /* 0x0000000420287897 */ /* 0x000fc4000fffe0ff */
[----:B------:R-:W-:Y:S02]  /*455a0*/  UIADD3.64 UR38, UPT, UPT, UR52, 0x200, URZ ;  /* 0x0000020034267897 */ /* 0x000fe4000fffe0ff */
[----:B------:R-:W-:Y:S02]  /*455b0*/  UIADD3 UR44, UPT, UPT, UR7, 0x100, URZ ;  /* 0x00000100072c7890 */ /* 0x000fe4000fffe0ff */
[----:B------:R-:W-:Y:S02]  /*455c0*/  UIADD3.64 UR42, UPT, UPT, UR32, 0x7fe, URZ ;  /* 0x000007fe202a7897 */ /* 0x000fe4000fffe0ff */
[----:B------:R-:W-:Y:S02]  /*455d0*/  UIADD3 UR54, UPT, UPT, UR7, 0x100, URZ ;  /* 0x0000010007367890 */ /* 0x000fe4000fffe0ff */
[----:B------:R-:W-:Y:S02]  /*455e0*/  UIADD3.64 UR46, UPT, UPT, UR32, 0x800, URZ ;  /* 0x00000800202e7897 */ /* 0x000fe4000fffe0ff */
[----:B------:R-:W-:-:S02]  /*455f0*/  UIADD3 UR55, UPT, UPT, UR7, 0x100, URZ ;  /* 0x0000010007377890 */ /* 0x000fc4000fffe0ff */
[----:B------:R-:W-:Y:S01]  /*45600*/  UIADD3.64 UR48, UPT, UPT, UR32, 0x802, URZ ;  /* 0x0000080220307897 */ /* 0x000fe2000fffe0ff */
[----:B------:R-:W-:Y:S01]  /*45610*/  UMOV UR26, 0x0 ;  /* 0x00000000001a7882 */ /* 0x000fe20000000000 */
[----:B------:R-:W-:Y:S01]  /*45620*/  UMOV UR27, 0x8408010 ;  /* 0x08408010001b7882 */ /* 0x000fe20000000000 */
[----:B------:R-:W-:Y:S01]  /*45630*/  UIADD3 UR56, UPT, UPT, UR7, 0x100, URZ ;  /* 0x0000010007387890 */ /* 0x000fe2000fffe0ff */
[----:B------:R-:W-:Y:S01]  /*45640*/  UMOV UR15, 0x40004040 ;  /* 0x40004040000f7882 */ /* 0x000fe20000000000 */
[----:B------:R-:W-:Y:S01]  /*45650*/  UIADD3.64 UR50, UPT, UPT, UR32, 0x804, URZ ;  /* 0x0000080420327897 */ /* 0x000fe2000fffe0ff */
[----:B------:R-:W-:Y:S01]  /*45660*/  UMOV UR17, 0x40004040 ;  /* 0x4000404000117882 */ /* 0x000fe20000000000 */
[----:B------:R-:W-:Y:S01]  /*45670*/  UMOV UR18, 0x0 ;  /* 0x0000000000127882 */ /* 0x000fe20000000000 */
[----:B------:R-:W-:Y:S01]  /*45680*/  UMOV UR19, 0x8408010 ;  /* 0x0840801000137882 */ /* 0x000fe20000000000 */
[----:B------:R-:W-:Y:S01]  /*45690*/  UMOV UR28, 0x0 ;  /* 0x00000000001c7882 */ /* 0x000fe20000000000 */
[----:B------:R-:W-:Y:S01]  /*456a0*/  UMOV UR29, 0x8408010 ;  /* 0x08408010001d7882 */ /* 0x000fe20000000000 */
[----:B------:R1:W-:Y:S01]  /*456b0*/  UTCQMMA gdesc[UR16], gdesc[UR14], tmem[UR7], tmem[UR26], idesc[UR27], !UPT ;  /* 0x00ff1a0e100075ea */ /* 0x0003e2000f800307 */
[----:B------:R-:W-:Y:S01]  /*456c0*/  UMOV UR22, 0x0 ;  /* 0x0000000000167882 */ /* 0x000fe20000000000 */
[----:B------:R-:W-:Y:S01]  /*456d0*/  UMOV UR23, 0x8408010 ;  /* 0x0840801000177882 */ /* 0x000fe20000000000 */
[----:B------:R1:W-:Y:S01]  /*456e0*/  UTCQMMA gdesc[UR52], gdesc[UR32], tmem[UR7], tmem[UR18], idesc[UR19], UPT ;  /* 0x00ff1220340075ea */ /* 0x0003e2000b800307 */
        /* <DEDUP_REMOVED lines=8> */
[----:B------:R1:W-:Y:S01]  /*45770*/  UTCQMMA gdesc[UR16], gdesc[UR42], tmem[UR44], tmem[UR24], idesc[UR25], !UPT ;  /* 0x00ff182a100075ea */ /* 0x0003e2000f80032c */
[----:B------:R-:W-:Y:S01]  /*45780*/  UMOV UR58, 0x0 ;  /* 0x00000000003a7882 */ /* 0x000fe20000000000 */
[----:B------:R-:W-:Y:S01]  /*45790*/  UMOV UR59, 0x8408010 ;  /* 0x08408010003b7882 */ /* 0x000fe20000000000 */
[----:B------:R1:W-:Y:S01]  /*457a0*/  UTCQMMA gdesc[UR52], gdesc[UR46], tmem[UR54], tmem[UR30], idesc[UR31], UPT ;  /* 0x00ff1e2e340075ea */ /* 0x0003e2000b800336 */
[----:B------:R1:W-:Y:S01]  /*457b0*/  UTCQMMA gdesc[UR4], gdesc[UR48], tmem[UR55], tmem[UR34], idesc[UR35], UPT ;  /* 0x00ff2230040075ea */ /* 0x0003e2000b800337 */
[----:B------:R1:W-:Y:S01]  /*457c0*/  UTCQMMA gdesc[UR38], gdesc[UR50], tmem[UR56], tmem[UR58], idesc[UR59], UPT ;  /* 0x00ff3a32260075ea */ /* 0x0003e2000b800338 */
[----:B------:R1:W-:Y:S01]  /*457d0*/  UTCBAR [UR45], URZ ;  /* 0x000000ff2d0073e9 */ /* 0x0003e200080000ff */
[----:B------:R-:W-:Y:S01]  /*457e0*/  NOP ;  /* 0x0000000000007918 */ /* 0x000fe20000000000 */
.L_x_6:
[----:B------:R-:W-:Y:S01]  /*457f0*/  UMOV UR6, URZ ;  /* 0x000000ff00067c82 */ /* 0x000fe20008000000 */
[----:B------:R-:W-:Y:S05]  /*45800*/  BRA.U !UP3, `(.L_x_7) ;  /* 0x000002690b3c7547 */ /* 0x000fea000b800000 */
[----:B------:R2:W-:Y:S01]  /*45810*/  STL [R1+0x1948], RZ ;  /* 0x001948ff01007387 */ /* 0x0005e20000100800 */
[----:B-1----:R-:W-:Y:S01]  /*45820*/  USHF.L.U32 UR14, UR13, 0x7, URZ ;  /* 0x000000070d0e7899 */ /* 0x002fe200080006ff */
[----:B0-----:R-:W-:Y:S01]  /*45830*/  IMAD.MOV.U32 R12, RZ, RZ, RZ ;  /* 0x000000ffff0c7224 */ /* 0x001fe200078e00ff */
[----:B------:R-:W-:Y:S02]  /*45840*/  USHF.L.U32 UR15, UR12, 0x7, URZ ;  /* 0x000000070c0f7899 */ /* 0x000fe400080006ff */
[----:B------:R-:W-:Y:S02]  /*45850*/  USHF.R.S32.HI UR6, URZ, 0x1f, UR11 ;  /* 0x0000001fff067899 */ /* 0x000fe4000801140b */
[----:B------:R-:W-:Y:S02]  /*45860*/  UIADD3 UR12, UPT, UPT, UR8, 0x24000, URZ ;  /* 0x00024000080c7890 */ /* 0x000fe4000fffe0ff */
[----:B------:R-:W-:Y:S02]  /*45870*/  UIADD3 UR13, UPT, UPT, UR8, 0x10000, URZ ;  /* 0x00010000080d7890 */ /* 0x000fe4000fffe0ff */
[----:B------:R-:W-:-:S02]  /*45880*/  ULEA.HI UR6, UR6, UR11, URZ, 0x7 ;  /* 0x0000000b06067291 */ /* 0x000fc4000f8f38ff */
[----:B------:R-:W-:Y:S02]  /*45890*/  USHF.R.U32.HI UR12, URZ, 0x4, UR12 ;  /* 0x00000004ff0c7899 */ /* 0x000fe4000801160c */
[----:B------:R-:W-:Y:S02]  /*458a0*/  USHF.R.U32.HI UR13, URZ, 0x4, UR13 ;  /* 0x00000004ff0d7899 */ /* 0x000fe4000801160d */
[----:B------:R-:W-:Y:S02]  /*458b0*/  USHF.R.S32.HI UR6, URZ, 0x7, UR6 ;  /* 0x00000007ff067899 */ /* 0x000fe40008011406 */
[----:B------:R-:W-:Y:S02]  /*458c0*/  USGXT.U32 UR12, UR12, 0xe ;  /* 0x0000000e0c0c789a */ /* 0x000fe40008000000 */
[----:B------:R-:W-:Y:S02]  /*458d0*/  USGXT.U32 UR16, UR13, 0xe ;  /* 0x0000000e0d10789a */ /* 0x000fe40008000000 */
[----:B------:R-:W-:-:S02]  /*458e0*/  UIADD3 UR24, UP3, UPT, UR12, 0x100, URZ ;  /* 0x000001000c187890 */ /* 0x000fc4000ff7e0ff */
[----:B------:R-:W-:Y:S02]  /*458f0*/  UISETP.LT.AND UP5, UPT, UR6, 0x2, UPT ;  /* 0x000000020600788c */ /* 0x000fe4000bfa1270 */
[----:B------:R-:W-:Y:S01]  /*45900*/  UIADD3 UR26, UP4, UPT, UR16, 0x2, URZ ;  /* 0x00000002101a7890 */ /* 0x000fe2000ff9e0ff */
[----:B------:R-:W-:Y:S01]  /*45910*/  UMOV UR4, URZ ;  /* 0x000000ff00047c82 */ /* 0x000fe20008000000 */
[----:B------:R-:W-:Y:S01]  /*45920*/  UMOV UR5, URZ ;  /* 0x000000ff00057c82 */ /* 0x000fe20008000000 */
[----:B------:R-:W-:Y:S02]  /*45930*/  UIADD3.X UR25, UPT, UPT, UR4, 0x40004040, URZ, UP3, !UPT ;  /* 0x4000404004197890 */ /* 0x000fe40009ffe4ff */
[----:B------:R-:W-:Y:S02]  /*45940*/  USEL UR6, UR6, 0x2, !UP5 ;  /* 0x0000000206067887 */ /* 0x000fe4000e800000 */
[----:B------:R-:W-:Y:S02]  /*45950*/  UIADD3.X UR27, UPT, UPT, UR5, 0x40004040, URZ, UP4, !UPT ;  /* 0x40004040051b7890 */ /* 0x000fe4000a7fe4ff */
[----:B------:R-:W-:-:S02]  /*45960*/  USHF.R.S32.HI UR23, URZ, 0x1f, UR14 ;  /* 0x0000001fff177899 */ /* 0x000fc4000801140e */
[----:B------:R-:W-:Y:S02]  /*45970*/  USHF.R.S32.HI UR58, URZ, 0x1f, UR15 ;  /* 0x0000001fff3a7899 */ /* 0x000fe4000801140f */
[----:B------:R-:W-:Y:S02]  /*45980*/  UIADD3 UR11, UPT, UPT, UR6, -0x2, URZ ;  /* 0xfffffffe060b7890 */ /* 0x000fe4000fffe0ff */
[----:B------:R-:W-:Y:S02]  /*45990*/  UIADD3.64 UR28, UPT, UPT, UR24, 0x100, URZ ;  /* 0x00000100181c7897 */ /* 0x000fe4000fffe0ff */
[----:B------:R-:W-:Y:S02]  /*459a0*/  UIADD3.64 UR30, UPT, UPT, UR26, 0x2, URZ ;  /* 0x000000021a1e7897 */ /* 0x000fe4000fffe0ff */
[----:B------:R-:W-:Y:S02]  /*459b0*/  UIADD3.64 UR32, UPT, UPT, UR24, 0x200, URZ ;  /* 0x0000020018207897 */ /* 0x000fe4000fffe0ff */
[----:B------:R-:W-:-:S02]  /*459c0*/  UIADD3.64 UR34, UPT, UPT, UR26, 0x4, URZ ;  /* 0x000000041a227897 */ /* 0x000fc4000fffe0ff */
[----:B------:R-:W-:Y:S02]  /*459d0*/  UIADD3.64 UR36, UPT, UPT, UR26, 0x7fe, URZ ;  /* 0x000007fe1a247897 */ /* 0x000fe4000fffe0ff */
[----:B------:R-:W-:Y:S02]  /*459e0*/  UIADD3.64 UR38, UPT, UPT, UR26, 0x800, URZ ;  /* 0x000008001a267897 */ /* 0x000fe4000fffe0ff */
[----:B------:R-:W-:Y:S02]  /*459f0*/  UIADD3.64 UR40, UPT, UPT, UR26, 0x802, URZ ;  /* 0x000008021a287897 */ /* 0x000fe4000fffe0ff */
[----:B------:R-:W-:Y:S01]  /*45a00*/  UIADD3.64 UR42, UPT, UPT, UR26, 0x804, URZ ;  /* 0x000008041a2a7897 */ /* 0x000fe2000fffe0ff */
[----:B------:R-:W-:Y:S01]  /*45a10*/  UMOV UR22, 0x1 ;  /* 0x0000000100167882 */ /* 0x000fe20000000000 */
[----:B--2---:R-:W-:-:S10]  /*45a20*/  UMOV UR13, 0x40004040 ;  /* 0x40004040000d7882 */ /* 0x004fd40000000000 */
.L_x_10:
[----:B--2---:R-:W2:Y:S01]  /*45a30*/  LDL R17, [R1+0x1948] ;  /* 0x0019480001117983 */ /* 0x004ea20000100800 */
[----:B------:R-:W-:Y:S01]  /*45a40*/  IMAD.U32 R12, R12, -0x80000000, RZ ;  /* 0x800000000c0c7824 */ /* 0x000fe200078e00ff */
[----:B------:R-:W0:Y:S02]  /*45a50*/  LDC R14, c[0x0][0x3a0] ;  /* 0x0000e800ff0e7b82 */ /* 0x000e240000000800 */
[----:B------:R-:W3:Y:S04]  /*45a60*/  LDL.LU R16, [R1+0xad8] ;  /* 0x000ad80001107983 */ /* 0x000ee80000300800 */
[----:B------:R-:W4:Y:S01]  /*45a70*/  LDL.LU R13, [R1+0xad4] ;  /* 0x000ad400010d7983 */ /* 0x000f220000300800 */
[----:B------:R-:W-:Y:S01]  /*45a80*/  PRMT R15, RZ, 0x7610, R15 ;  /* 0x00007610ff0f7816 */ /* 0x000fe2000000000f */
[----:B------:R-:W1:Y:S01]  /*45a90*/  SYNCS.PHASECHK.TRANS64.TRYWAIT P0, [UR10], R12 ;  /* 0x0000000cff0075a7 */ /* 0x000e62000800110a */
[----:B--2---:R-:W-:Y:S01]  /*45aa0*/  VIADD R17, R17, 0x1 ;  /* 0x0000000111117836 */ /* 0x004fe20000000000 */
[----:B---3--:R-:W-:-:S04]  /*45ab0*/  IADD3 R16, P4, PT, R16, UR14, RZ ;  /* 0x0000000e10107c10 */ /* 0x008fc8000ff9e0ff */
[----:B------:R2:W-:Y:S01]  /*45ac0*/  STL [R1+0x1984], R17 ;  /* 0x0019841101007387 */ /* 0x0005e20000100800 */
[----:B0-----:R-:W-:Y:S01]  /*45ad0*/  IMAD R14, R17, -0x80, R14 ;  /* 0xffffff80110e7824 */ /* 0x001fe200078e020e */
[----:B----4-:R-:W-:-:S04]  /*45ae0*/  IADD3.X R13, PT, PT, R13, UR23, RZ, P4, !PT ;  /* 0x000000170d0d7c10 */ /* 0x010fc8000a7fe4ff */
[C---:B------:R-:W-:Y:S01]  /*45af0*/  ISETP.GT.AND P1, PT, R14.reuse, 0x1, PT ;  /* 0x000000010e00780c */ /* 0x040fe20003f24270 */
[----:B------:R2:W-:Y:S01]  /*45b00*/  STL [R1+0xad4], R13 ;  /* 0x000ad40d01007387 */ /* 0x0005e20000100800 */
[----:B------:R-:W-:-:S03]  /*45b10*/  ISETP.GT.AND P3, PT, R14, 0x2, PT ;  /* 0x000000020e00780c */ /* 0x000fc60003f64270 */
[----:B------:R2:W-:Y:S04]  /*45b20*/  STL [R1+0xad8], R16 ;  /* 0x000ad81001007387 */ /* 0x0005e80000100800 */
[----:B------:R2:W-:Y:S01]  /*45b30*/  STL.S16 [R1+0x1d8], R15 ;  /* 0x0001d80f01007387 */ /* 0x0005e20000100600 */
[----:B-1---5:R-:W-:Y:S05]  /*45b40*/  @!P0 BRA `(.L_x_8) ;  /* 0x000003e400a88947 */ /* 0x022fea0003800000 */
.L_x_16:
[----:B------:R-:W3:Y:S04]  /*45b50*/  LDL R12, [R1+0xad4] ;  /* 0x000ad400010c7983 */ /* 0x000ee80000100800 */
[----:B--2---:R-:W3:Y:S04]  /*45b60*/  LDL R13, [R1+0xad8] ;  /* 0x000ad800010d7983 */ /* 0x004ee80000100800 */
        /* <DEDUP_REMOVED lines=8> */
[----:B0-----:R-:W2:Y:S04]  /*45bf0*/  LDL.LU R46, [R1+0xae0] ;  /* 0x000ae000012e7983 */ /* 0x001ea80000300800 */
[----:B------:R-:W-:Y:S04]  /*45c00*/  STL [R1+0x2d30], R47 ;  /* 0x002d302f01007387 */ /* 0x000fe80000100800 */
[----:B------:R-:W-:Y:S04]  /*45c10*/  STL [R1+0x2d40], R47 ;  /* 0x002d402f01007387 */ /* 0x000fe80000100800 */
[----:B------:R-:W-:Y:S04]  /*45c20*/  STL [R1+0x2d64], R47 ;  /* 0x002d642f01007387 */ /* 0x000fe80000100800 */
[----:B------:R0:W-:Y:S04]  /*45c30*/  STL [R1+0x2d78], R47 ;  /* 0x002d782f01007387 */ /* 0x0001e80000100800 */
[----:B0-----:R-:W4:Y:S04]  /*45c40*/  LDL.LU R47, [R1+0xaf0] ;  /* 0x000af000012f7983 */ /* 0x001f280000300800 */
[----:B----4-:R-:W-:Y:S04]  /*45c50*/  STL [R1+0x2d98], R47 ;  /* 0x002d982f01007387 */ /* 0x010fe80000100800 */
[----:B------:R-:W-:Y:S04]  /*45c60*/  STL [R1+0x2d2c], R2 ;  /* 0x002d2c0201007387 */ /* 0x000fe80000100800 */
[----:B------:R-:W-:Y:S04]  /*45c70*/  STL [R1+0x2d58], R2 ;  /* 0x002d580201007387 */ /* 0x000fe80000100800 */
[----:B------:R-:W-:Y:S04]  /*45c80*/  STL [R1+0x2d5c], R2 ;  /* 0x002d5c0201007387 */ /* 0x000fe80000100800 */
[----:B------:R-:W-:Y:S04]  /*45c90*/  STL [R1+0x2d74], R2 ;  /* 0x002d740201007387 */ /* 0x000fe80000100800 */
[----:B------:R-:W-:Y:S04]  /*45ca0*/  STL [R1+0x2d7c], R2 ;  /* 0x002d7c0201007387 */ /* 0x000fe80000100800 */
[----:B------:R0:W-:Y:S04]  /*45cb0*/  STL [R1+0x2d80], R2 ;  /* 0x002d800201007387 */ /* 0x0001e80000100800 */
[----:B0-----:R-:W4:Y:S04]  /*45cc0*/  LDL.LU R2, [R1+0xae8] ;  /* 0x000ae80001027983 */ /* 0x001f280000300800 */
        /* <DEDUP_REMOVED lines=24> */
[----:B-----5:R-:W-:Y:S04]  /*45e50*/  STL [R1+0x2cf0], R3 ;  /* 0x002cf00301007387 */ /* 0x020fe80000100800 */
        /* <DEDUP_REMOVED lines=70> */
[----:B------:R-:W4:Y:S01]  /*462c0*/  LDL.LU R5, [R1+0x1d8] ;  /* 0x0001d80001057983 */ /* 0x000f220000300800 */
[----:B---3--:R-:W-:-:S02]  /*462d0*/  @P1 LOP3.LUT R13, R13, R12, RZ, 0x3c, !PT ;  /* 0x0000000c0d0d1212 */ /* 0x008fc400078e3cff */
[----:B--2---:R-:W-:Y:S01]  /*462e0*/  IADD3 R46, P4, PT, R46, UR14, RZ ;  /* 0x0000000e2e2e7c10 */ /* 0x004fe2000ff9e0ff */
[----:B------:R-:W-:Y:S01]  /*462f0*/  STL [R1+0x25f4], R0 ;  /* 0x0025f40001007387 */ /* 0x000fe20000100800 */
[C---:B------:R-:W-:Y:S02]  /*46300*/  @P1 LOP3.LUT R12, R13.reuse, R12, RZ, 0x3c, !PT ;  /* 0x0000000c0d0c1212 */ /* 0x040fe400078e3cff */
[----:B------:R-:W-:Y:S01]  /*46310*/  ISETP.GT.AND P0, PT, R14, 0x3, PT ;  /* 0x000000030e00780c */ /* 0x000fe20003f04270 */
[----:B------:R0:W-:Y:S01]  /*46320*/  STL [R1+0xae0], R46 ;  /* 0x000ae02e01007387 */ /* 0x0001e20000100800 */
[----:B------:R-:W-:-:S03]  /*46330*/  @P1 LOP3.LUT R13, R13, R12, RZ, 0x3c, !PT ;  /* 0x0000000c0d0d1212 */ /* 0x000fc600078e3cff */
[----:B0-----:R-:W2:Y:S04]  /*46340*/  LDL.LU R46, [R1+0xaf4] ;  /* 0x000af400012e7983 */ /* 0x001ea80000300800 */
[----:B------:R-:W3:Y:S04]  /*46350*/  LDL.LU R6, [R1+0xaf8] ;  /* 0x000af80001067983 */ /* 0x000ee80000300800 */
[----:B----4-:R0:W4:Y:S04]  /*46360*/  @P1 LDG.E.U8 R5, desc[UR20][R12.64] ;  /* 0x000000140c051981 */ /* 0x010128000c1e1100 */
[----:B------:R-:W2:Y:S04]  /*46370*/  LDL R13, [R1+0xae0] ;  /* 0x000ae000010d7983 */ /* 0x000ea80000100800 */
[----:B------:R-:W0:Y:S01]  /*46380*/  LDL.LU R12, [R1+0xadc] ;  /* 0x000adc00010c7983 */ /* 0x000e220000300800 */
[----:B------:R-:W-:-:S02]  /*46390*/  IADD3 R2, P1, PT, R2, UR14, RZ ;  /* 0x0000000e02027c10 */ /* 0x000fc4000ff3e0ff */
[----:B------:R-:W-:Y:S02]  /*463a0*/  PRMT R47, RZ, 0x7610, R47 ;  /* 0x00007610ff2f7816 */ /* 0x000fe4000000002f */
[----:B------:R-:W-:Y:S01]  /*463b0*/  IADD3.X R7, PT, PT, R7, UR23, RZ, P1, !PT ;  /* 0x0000001707077c10 */ /* 0x000fe20008ffe4ff */
[----:B------:R-:W-:Y:S01]  /*463c0*/  STL [R1+0xae8], R2 ;  /* 0x000ae80201007387 */ /* 0x000fe20000100800 */
[----:B------:R-:W-:Y:S02]  /*463d0*/  PRMT R26, RZ, 0x7610, R26 ;  /* 0x00007610ff1a7816 */ /* 0x000fe4000000001a */
[----:B------:R-:W-:Y:S02]  /*463e0*/  ISETP.GT.AND P1, PT, R14, 0x4, PT ;  /* 0x000000040e00780c */ /* 0x000fe40003f24270 */
[----:B0-----:R-:W-:-:S04]  /*463f0*/  IADD3.X R12, PT, PT, R12, UR23, RZ, P4, !PT ;  /* 0x000000170c0c7c10 */ /* 0x001fc8000a7fe4ff */
[-C--:B--2---:R-:W-:Y:S01]  /*46400*/  @P3 LOP3.LUT R13, R13, R12.reuse, RZ, 0x3c, !PT ;  /* 0x0000000c0d0d3212 */ /* 0x084fe200078e3cff */
[----:B------:R0:W-:Y:S03]  /*46410*/  STL [R1+0xadc], R12 ;  /* 0x000adc0c01007387 */ /* 0x0001e60000100800 */
[----:B0-----:R-:W-:-:S04]  /*46420*/  @P3 LOP3.LUT R12, R13, R12, RZ, 0x3c, !PT ;  /* 0x0000000c0d0c3212 */ /* 0x001fc800078e3cff */
[----:B------:R-:W-:-:S05]  /*46430*/  @P3 LOP3.LUT R13, R13, R12, RZ, 0x3c, !PT ;  /* 0x0000000c0d0d3212 */ /* 0x000fca00078e3cff */
[----:B------:R0:W2:Y:S02]  /*46440*/  @P3 LDG.E.U8 R47, desc[UR20][R12.64] ;  /* 0x000000140c2f3981 */ /* 0x0000a4000c1e1100 */
[----:B0-----:R-:W-:Y:S02]  /*46450*/  IMAD.MOV.U32 R12, RZ, RZ, R7 ;  /* 0x000000ffff0c7224 */ /* 0x001fe400078e0007 */
[----:B------:R-:W-:Y:S01]  /*46460*/  IMAD.MOV.U32 R13, RZ, RZ, R2 ;  /* 0x000000ffff0d7224 */ /* 0x000fe200078e0002 */
[----:B--2---:R0:W-:Y:S04]  /*46470*/  STL [R1+0x1d4], R47 ;  /* 0x0001d42f01007387 */ /* 0x0041e80000100800 */
[----:B0-----:R-:W2:Y:S01]  /*46480*/  LDL.LU R47, [R1+0x2d98] ;  /* 0x002d9800012f7983 */ /* 0x001ea20000300800 */
[----:B------:R-:W-:-:S03]  /*46490*/  @P0 LOP3.LUT R13, R13, R12, RZ, 0x3c, !PT ;  /* 0x0000000c0d0d0212 */ /* 0x000fc600078e3cff */
[----:B------:R0:W-:Y:S01]  /*464a0*/  STL [R1+0xae4], R7 ;  /* 0x000ae40701007387 */ /* 0x0001e20000100800 */
[----:B------:R-:W-:-:S04]  /*464b0*/  @P0 LOP3.LUT R12, R13, R12, RZ, 0x3c, !PT ;  /* 0x0000000c0d0c0212 */ /* 0x000fc800078e3cff */
[----:B------:R-:W-:Y:S01]  /*464c0*/  @P0 LOP3.LUT R13, R13, R12, RZ, 0x3c, !PT ;  /* 0x0000000c0d0d0212 */ /* 0x000fe200078e3cff */
[----:B0-----:R-:W4:Y:S04]  /*464d0*/  LDL.LU R7, [R1+0x2d94] ;  /* 0x002d940001077983 */ /* 0x001f280000300800 */
[----:B------:R-:W4:Y:S01]  /*464e0*/  LDL.LU R2, [R1+0xb00] ;  /* 0x000b000001027983 */ /* 0x000f220000300800 */
[----:B------:R-:W-:-:S03]  /*464f0*/  ISETP.GT.AND P3, PT, R14, 0x5, PT ;  /* 0x000000050e00780c */ /* 0x000fc60003f64270 */
[----:B------:R0:W4:Y:S01]  /*46500*/  @P0 LDG.E.U8 R26, desc[UR20][R12.64] ;  /* 0x000000140c1a0981 */ /* 0x000122000c1e1100 */
[----:B--2---:R-:W-:-:S05]  /*46510*/  IADD3 R47, P4, PT, R47, UR14, RZ ;  /* 0x0000000e2f2f7c10 */ /* 0x004fca000ff9e0ff */
[----:B------:R-:W-:Y:S04]  /*46520*/  STL [R1+0xaf0], R47 ;  /* 0x000af02f01007387 */ /* 0x000fe80000100800 */
[----:B------:R-:W2:Y:S01]  /*46530*/  LDL.LU R12, [R1+0xaec] ;  /* 0x000aec00010c7983 */ /* 0x000ea20000300800 */
[----:B0-----:R-:W-:Y:S01]  /*46540*/  IMAD.MOV.U32 R13, RZ, RZ, R47 ;  /* 0x000000ffff0d7224 */ /* 0x001fe200078e002f */
[----:B---3--:R-:W-:Y:S02]  /*46550*/  IADD3 R6, P0, PT, R6, UR14, RZ ;  /* 0x0000000e06067c10 */ /* 0x008fe4000ff1e0ff */
[----:B----4-:R-:W-:Y:S01]  /*46560*/  PRMT R7, RZ, 0x7610, R7 ;  /* 0x00007610ff077816 */ /* 0x010fe20000000007 */
[----:B------:R0:W-:Y:S04]  /*46570*/  STL [R1+0x1d0], R26 ;  /* 0x0001d01a01007387 */ /* 0x0001e80000100800 */
[----:B0-----:R-:W3:Y:S04]  /*46580*/  LDL.LU R26, [R1+0xb04] ;  /* 0x000b0400011a7983 */ /* 0x001ee80000300800 */
[----:B------:R-:W4:Y:S04]  /*46590*/  LDL.LU R47, [R1+0xb08] ;  /* 0x000b0800012f7983 */ /* 0x000f280000300800 */
[----:B------:R-:W-:Y:S01]  /*465a0*/  STL [R1+0xaf8], R6 ;  /* 0x000af80601007387 */ /* 0x000fe20000100800 */
[----:B--2---:R-:W-:-:S04]  /*465b0*/  IADD3.X R12, PT, PT, R12, UR23, RZ, P4, !PT ;  /* 0x000000170c0c7c10 */ /* 0x004fc8000a7fe4ff */
[-C--:B------:R-:W-:Y:S01]  /*465c0*/  @P1 LOP3.LUT R13, R13, R12.reuse, RZ, 0x3c, !PT ;  /* 0x0000000c0d0d1212 */ /* 0x080fe200078e3cff */
[----:B------:R0:W-:Y:S03]  /*465d0*/  STL [R1+0xaec], R12 ;  /* 0x000aec0c01007387 */ /* 0x0001e60000100800 */
[----:B0-----:R-:W-:-:S04]  /*465e0*/  @P1 LOP3.LUT R12, R13, R12, RZ, 0x3c, !PT ;  /* 0x0000000c0d0c1212 */ /* 0x001fc800078e3cff */
[----:B------:R-:W-:-:S05]  /*465f0*/  @P1 LOP3.LUT R13, R13, R12, RZ, 0x3c, !PT ;  /* 0x0000000c0d0d1212 */ /* 0x000fca00078e3cff */
[----:B------:R0:W2:Y:S01]  /*46600*/  @P1 LDG.E.U8 R7, desc[UR20][R12.64] ;  /* 0x000000140c071981 */ /* 0x0000a2000c1e1100 */
[----:B------:R-:W-:-:S05]  /*46610*/  IADD3.X R46, PT, PT, R46, UR23, RZ, P0, !PT ;  /* 0x000000172e2e7c10 */ /* 0x000fca00087fe4ff */
[----:B0-----:R-:W-:Y:S02]  /*46620*/  IMAD.MOV.U32 R12, RZ, RZ, R46 ;  /* 0x000000ffff0c7224 */ /* 0x001fe400078e002e */
[----:B------:R-:W-:-:S05]  /*46630*/  IMAD.MOV.U32 R13, RZ, RZ, R6 ;  /* 0x000000ffff0d7224 */ /* 0x000fca00078e0006 */
[----:B------:R-:W-:-:S04]  /*46640*/  @P3 LOP3.LUT R13, R13, R12, RZ, 0x3c, !PT ;  /* 0x0000000c0d0d3212 */ /* 0x000fc800078e3cff */
[C---:B------:R-:W-:Y:S02]  /*46650*/  @P3 LOP3.LUT R12, R13.reuse, R12, RZ, 0x3c, !PT ;  /* 0x0000000c0d0c3212 */ /* 0x040fe400078e3cff */
[----:B------:R-:W-:Y:S02]  /*46660*/  PRMT R8, RZ, 0x7610, R8 ;  /* 0x00007610ff087816 */ /* 0x000fe40000000008 */
[----:B------:R-:W-:Y:S02]  /*46670*/  IADD3 R2, P4, PT, R2, UR14, RZ ;  /* 0x0000000e02027c10 */ /* 0x000fe4000ff9e0ff */
[----:B------:R-:W-:-:S05]  /*46680*/  @P3 LOP3.LUT R13, R13, R12, RZ, 0x3c, !PT ;  /* 0x0000000c0d0d3212 */ /* 0x000fca00078e3cff */
[----:B------:R0:W3:Y:S04]  /*46690*/  @P3 LDG.E.U8 R8, desc[UR20][R12.64] ;  /* 0x000000140c083981 */ /* 0x0000e8000c1e1100 */
[----:B--2---:R1:W-:Y:S04]  /*466a0*/  STL [R1+0x1cc], R7 ;  /* 0x0001cc0701007387 */ /* 0x0043e80000100800 */
[----:B-1----:R-:W2:Y:S04]  /*466b0*/  LDL.LU R7, [R1+0x2d90] ;  /* 0x002d900001077983 */ /* 0x002ea80000300800 */
[----:B------:R1:W-:Y:S04]  /*466c0*/  STL [R1+0xaf4], R46 ;  /* 0x000af42e01007387 */ /* 0x0003e80000100800 */
[----:B-1----:R-:W2:Y:S04]  /*466d0*/  LDL.LU R46, [R1+0x2d8c] ;  /* 0x002d8c00012e7983 */ /* 0x002ea80000300800 */
[----:B------:R-:W2:Y:S04]  /*466e0*/  LDL.LU R6, [R1+0xb10] ;  /* 0x000b100001067983 */ /* 0x000ea80000300800 */
[----:B------:R-:W-:Y:S04]  /*466f0*/  STL [R1+0xb00], R2 ;  /* 0x000b000201007387 */ /* 0x000fe80000100800 */
[----:B------:R-:W2:Y:S01]  /*46700*/  LDL.LU R12, [R1+0xafc] ;  /* 0x000afc00010c7983 */ /* 0x000ea20000300800 */
[----:B------:R-:W-:Y:S01]  /*46710*/  ISETP.GT.AND P0, PT, R14, 0x6, PT ;  /* 0x000000060e00780c */ /* 0x000fe20003f04270 */
[----:B0-----:R-:W-:Y:S01]  /*46720*/  IMAD.MOV.U32 R13, RZ, RZ, R2 ;  /* 0x000000ffff0d7224 */ /* 0x001fe200078e0002 */
[----:B----4-:R-:W-:Y:S01]  /*46730*/  IADD3 R47, P3, PT, R47, UR14, RZ ;  /* 0x0000000e2f2f7c10 */ /* 0x010fe2000ff7e0ff */
[----:B---3--:R0:W-:Y:S04]  /*46740*/  STL [R1+0x1c8], R8 ;  /* 0x0001c80801007387 */ /* 0x0081e80000100800 */
[----:B0-----:R-:W3:Y:S04]  /*46750*/  LDL.LU R8, [R1+0xb14] ;  /* 0x000b140001087983 */ /* 0x001ee80000300800 */
[----:B------:R-:W4:Y:S04]  /*46760*/  LDL.LU R2, [R1+0xb18] ;  /* 0x000b180001027983 */ /* 0x000f280000300800 */
[----:B------:R-:W-:Y:S01]  /*46770*/  STL [R1+0xb08], R47 ;  /* 0x000b082f01007387 */ /* 0x000fe20000100800 */
[----:B--2---:R-:W-:-:S02]  /*46780*/  PRMT R46, RZ, 0x7610, R46 ;  /* 0x00007610ff2e7816 */ /* 0x004fc4000000002e */
[----:B------:R-:W-:-:S04]  /*46790*/  IADD3.X R12, PT, PT, R12, UR23, RZ, P4, !PT ;  /* 0x000000170c0c7c10 */ /* 0x000fc8000a7fe4ff */
[-C--:B------:R-:W-:Y:S01]  /*467a0*/  @P0 LOP3.LUT R13, R13, R12.reuse, RZ, 0x3c, !PT ;  /* 0x0000000c0d0d0212 */ /* 0x080fe200078e3cff */
[----:B------:R0:W-:Y:S03]  /*467b0*/  STL [R1+0xafc], R12 ;  /* 0x000afc0c01007387 */ /* 0x0001e60000100800 */
[----:B0-----:R-:W-:-:S04]  /*467c0*/  @P0 LOP3.LUT R12, R13, R12, RZ, 0x3c, !PT ;  /* 0x0000000c0d0c0212 */ /* 0x001fc800078e3cff */
[----:B------:R-:W-:-:S05]  /*467d0*/  @P0 LOP3.LUT R13, R13, R12, RZ, 0x3c, !PT ;  /* 0x0000000c0d0d0212 */ /* 0x000fca00078e3cff */
[----:B------:R0:W2:Y:S01]  /*467e0*/  @P0 LDG.E.U8 R46, desc[UR20][R12.64] ;  /* 0x000000140c2e0981 */ /* 0x0000a2000c1e1100 */
[----:B------:R-:W-:Y:S02]  /*467f0*/  ISETP.GT.AND P1, PT, R14, 0x7, PT ;  /* 0x000000070e00780c */ /* 0x000fe40003f24270 */
[----:B------:R-:W-:Y:S02]  /*46800*/  IADD3.X R26, PT, PT, R26, UR23, RZ, P3, !PT ;  /* 0x000000171a1a7c10 */ /* 0x000fe40009ffe4ff */
[----:B------:R-:W-:-:S03]  /*46810*/  PRMT R7, RZ, 0x7610, R7 ;  /* 0x00007610ff077816 */ /* 0x000fc60000000007 */
[----:B0-----:R-:W-:-:S06]  /*46820*/  IMAD.MOV.U32 R13, RZ, RZ, R26 ;  /* 0x000000ffff0d7224 */ /* 0x001fcc00078e001a */
[----:B------:R-:W-:-:S05]  /*46830*/  @P1 IMAD.MOV.U32 R12, RZ, RZ, R47 ;  /* 0x000000ffff0c1224 */ /* 0x000fca00078e002f */
[----:B------:R0:W3:Y:S04]  /*46840*/  @P1 LDG.E.U8 R7, desc[UR20][R12.64] ;  /* 0x000000140c071981 */ /* 0x0000e8000c1e1100 */
[----:B--2---:R1:W-:Y:S04]  /*46850*/  STL [R1+0x1c4], R46 ;  /* 0x0001c42e01007387 */ /* 0x0043e80000100800 */
[----:B-1----:R-:W2:Y:S04]  /*46860*/  LDL.LU R46, [R1+0x2d88] ;  /* 0x002d8800012e7983 */ /* 0x002ea80000300800 */
[----:B------:R1:W-:Y:S04]  /*46870*/  STL [R1+0xb04], R26 ;  /* 0x000b041a01007387 */ /* 0x0003e80000100800 */
[----:B-1----:R-:W2:Y:S04]  /*46880*/  LDL.LU R26, [R1+0xb20] ;  /* 0x000b2000011a7983 */ /* 0x002ea80000300800 */
[----:B------:R-:W2:Y:S01]  /*46890*/  LDL.LU R13, [R1+0xb0c] ;  /* 0x000b0c00010d7983 */ /* 0x000ea20000300800 */
[----:B------:R-:W-:-:S02]  /*468a0*/  ISETP.GT.AND P3, PT, R14, 0x8, PT ;  /* 0x000000080e00780c */ /* 0x000fc40003f64270 */
[----:B------:R-:W-:Y:S02]  /*468b0*/  IADD3 R6, P4, PT, R6, UR14, RZ ;  /* 0x0000000e06067c10 */ /* 0x000fe4000ff9e0ff */
[----:B----4-:R-:W-:Y:S02]  /*468c0*/  IADD3 R2, P1, PT, R2, UR14, RZ ;  /* 0x0000000e02027c10 */ /* 0x010fe4000ff3e0ff */
[----:B------:R-:W-:Y:S01]  /*468d0*/  ISETP.GT.AND P0, PT, R14, 0x9, PT ;  /* 0x000000090e00780c */ /* 0x000fe20003f04270 */
[----:B------:R-:W-:Y:S01]  /*468e0*/  STL [R1+0xb10], R6 ;  /* 0x000b100601007387 */ /* 0x000fe20000100800 */
[----:B------:R-:W-:Y:S02]  /*468f0*/  PRMT R85, RZ, 0x7610, R85 ;  /* 0x00007610ff557816 */ /* 0x000fe40000000055 */
[----:B---3--:R-:W-:Y:S01]  /*46900*/  IADD3.X R8, PT, PT, R8, UR23, RZ, P1, !PT ;  /* 0x0000001708087c10 */ /* 0x008fe20008ffe4ff */
[----:B------:R-:W3:Y:S02]  /*46910*/  LDL.LU R47, [R1+0xb24] ;  /* 0x000b2400012f7983 */ /* 0x000ee40000300800 */
[----:B0-----:R-:W-:-:S02]  /*46920*/  @P3 IMAD.MOV.U32 R12, RZ, RZ, R6 ;  /* 0x000000ffff0c3224 */ /* 0x001fc400078e0006 */
[----:B------:R0:W-:Y:S04]  /*46930*/  STL [R1+0x1c0], R7 ;  /* 0x0001c00701007387 */ /* 0x0001e80000100800 */
[----:B0-----:R-:W4:Y:S04]  /*46940*/  LDL.LU R7, [R1+0xb28] ;  /* 0x000b280001077983 */ /* 0x001f280000300800 */
[----:B------:R-:W-:Y:S01]  /*46950*/  STL [R1+0xb18], R2 ;  /* 0x000b180201007387 */ /* 0x000fe20000100800 */
[----:B--2---:R-:W-:Y:S02]  /*46960*/  PRMT R46, RZ, 0x7610, R46 ;  /* 0x00007610ff2e7816 */ /* 0x004fe4000000002e */
[----:B------:R-:W-:-:S05]  /*46970*/  IADD3.X R13, PT, PT, R13, UR23, RZ, P4, !PT ;  /* 0x000000170d0d7c10 */ /* 0x000fca000a7fe4ff */
[----:B------:R0:W-:Y:S04]  /*46980*/  STL [R1+0xb0c], R13 ;  /* 0x000b0c0d01007387 */ /* 0x0001e80000100800 */
[----:B------:R1:W2:Y:S01]  /*46990*/  @P3 LDG.E.U8 R85, desc[UR20][R12.64] ;  /* 0x000000140c553981 */ /* 0x0002a2000c1e1100 */
[----:B------:R-:W-:-:S03]  /*469a0*/  IADD3 R26, P4, PT, R26, UR14, RZ ;  /* 0x0000000e1a1a7c10 */ /* 0x000fc6000ff9e0ff */
[----:B------:R-:W2:Y:S01]  /*469b0*/  LDL.LU R6, [R1+0xb30] ;  /* 0x000b300001067983 */ /* 0x000ea20000300800 */
[----:B-1----:R-:W-:Y:S02]  /*469c0*/  IMAD.MOV.U32 R12, RZ, RZ, R8 ;  /* 0x000000ffff0c7224 */ /* 0x002fe400078e0008 */
[----:B0-----:R-:W-:-:S05]  /*469d0*/  IMAD.MOV.U32 R13, RZ, RZ, R2 ;  /* 0x000000ffff0d7224 */ /* 0x001fca00078e0002 */
[----:B------:R-:W-:-:S04]  /*469e0*/  @P0 LOP3.LUT R13, R13, R12, RZ, 0x3c, !PT ;  /* 0x0000000c0d0d0212 */ /* 0x000fc800078e3cff */
[C---:B------:R-:W-:Y:S01]  /*469f0*/  @P0 LOP3.LUT R12, R13.reuse, R12, RZ, 0x3c, !PT ;  /* 0x0000000c0d0c0212 */ /* 0x040fe200078e3cff */
[----:B------:R0:W-:Y:S03]  /*46a00*/  STL [R1+0xb14], R8 ;  /* 0x000b140801007387 */ /* 0x0001e60000100800 */
[----:B------:R-:W-:-:S05]  /*46a10*/  @P0 LOP3.LUT R13, R13, R12, RZ, 0x3c, !PT ;  /* 0x0000000c0d0d0212 */ /* 0x000fca00078e3cff */
[----:B------:R1:W2:Y:S04]  /*46a20*/  @P0 LDG.E.U8 R46, desc[UR20][R12.64] ;  /* 0x000000140c2e0981 */ /* 0x0002a8000c1e1100 */
[----:B0-----:R-:W3:Y:S04]  /*46a30*/  LDL.LU R8, [R1+0x2d84] ;  /* 0x002d840001087983 */ /* 0x001ee80000300800 */
[----:B------:R-:W3:Y:S04]  /*46a40*/  LDL.LU R2, [R1+0x2d80] ;  /* 0x002d800001027983 */ /* 0x000ee80000300800 */
[----:B------:R-:W-:Y:S04]  /*46a50*/  STL [R1+0xb20], R26 ;  /* 0x000b201a01007387 */ /* 0x000fe80000100800 */
[----:B------:R-:W3:Y:S01]  /*46a60*/  LDL.LU R12, [R1+0xb1c] ;  /* 0x000b1c00010c7983 */ /* 0x000ee20000300800 */
[----:B------:R-:W-:Y:S01]  /*46a70*/  ISETP.GT.AND P1, PT, R14, 0xa, PT ;  /* 0x0000000a0e00780c */ /* 0x000fe20003f24270 */
[----:B-1----:R-:W-:Y:S01]  /*46a80*/  IMAD.MOV.U32 R13, RZ, RZ, R26 ;  /* 0x000000ffff0d7224 */ /* 0x002fe200078e001a */
[----:B----4-:R-:W-:Y:S01]  /*46a90*/  IADD3 R7, P0, PT, R7, UR14, RZ ;  /* 0x0000000e07077c10 */ /* 0x010fe2000ff1e0ff */
[----:B--2---:R0:W-:Y:S04]  /*46aa0*/  STL [R1+0x1b8], R46 ;  /* 0x0001b82e01007387 */ /* 0x0041e80000100800 */
[----:B0-----:R-:W2:Y:S04]  /*46ab0*/  LDL.LU R46, [R1+0xb34] ;  /* 0x000b3400012e7983 */ /* 0x001ea80000300800 */
[----:B------:R-:W4:Y:S01]  /*46ac0*/  LDL.LU R26, [R1+0xb38] ;  /* 0x000b3800011a7983 */ /* 0x000f220000300800 */
[----:B---3--:R-:W-:-:S03]  /*46ad0*/  IADD3.X R12, PT, PT, R12, UR23, RZ, P4, !PT ;  /* 0x000000170c0c7c10 */ /* 0x008fc6000a7fe4ff */
[----:B------:R-:W-:Y:S01]  /*46ae0*/  STL [R1+0xb28], R7 ;  /* 0x000b280701007387 */ /* 0x000fe20000100800 */
[----:B------:R-:W-:-:S03]  /*46af0*/  @P1 LOP3.LUT R13, R13, R12, RZ, 0x3c, !PT ;  /* 0x0000000c0d0d1212 */ /* 0x000fc600078e3cff */
[----:B------:R0:W-:Y:S01]  /*46b00*/  STL [R1+0xb1c], R12 ;  /* 0x000b1c0c01007387 */ /* 0x0001e20000100800 */
[----:B------:R-:W-:Y:S02]  /*46b10*/  PRMT R2, RZ, 0x7610, R2 ;  /* 0x00007610ff027816 */ /* 0x000fe40000000002 */
[----:B0-----:R-:W-:-:S04]  /*46b20*/  @P1 LOP3.LUT R12, R13, R12, RZ, 0x3c, !PT ;  /* 0x0000000c0d0c1212 */ /* 0x001fc800078e3cff */
[----:B------:R-:W-:-:S05]  /*46b30*/  @P1 LOP3.LUT R13, R13, R12, RZ, 0x3c, !PT ;  /* 0x0000000c0d0d1212 */ /* 0x000fca00078e3cff */
[----:B------:R0:W3:Y:S01]  /*46b40*/  @P1 LDG.E.U8 R2, desc[UR20][R12.64] ;  /* 0x000000140c021981 */ /* 0x0000e2000c1e1100 */
[----:B------:R-:W-:Y:S02]  /*46b50*/  ISETP.GT.AND P3, PT, R14, 0xb, PT ;  /* 0x0000000b0e00780c */ /* 0x000fe40003f64270 */
        /* <DEDUP_REMOVED lines=8> */
[----:B------:R0:W2:Y:S04]  /*46be0*/  @P3 LDG.E.U8 R9, desc[UR20][R12.64] ;  /* 0x000000140c093981 */ /* 0x0000a8000c1e1100 */
[----:B---3--:R1:W-:Y:S04]  /*46bf0*/  STL [R1+0x1b4], R2 ;  /* 0x0001b40201007387 */ /* 0x0083e80000100800 */
[----:B-1----:R-:W3:Y:S04]  /*46c00*/  LDL.LU R2, [R1+0x2d7c] ;  /* 0x002d7c0001027983 */ /* 0x002ee80000300800 */
[----:B------:R1:W-:Y:S04]  /*46c10*/  STL [R1+0xb24], R47 ;  /* 0x000b242f01007387 */ /* 0x0003e80000100800 */
[----:B-1----:R-:W3:Y:S04]  /*46c20*/  LDL.LU R47, [R1+0x2d78] ;  /* 0x002d7800012f7983 */ /* 0x002ee80000300800 */
[----:B------:R-:W3:Y:S04]  /*46c30*/  LDL.LU R7, [R1+0xb40] ;  /* 0x000b400001077983 */ /* 0x000ee80000300800 */
[----:B------:R-:W-:Y:S04]  /*46c40*/  STL [R1+0xb30], R6 ;  /* 0x000b300601007387 */ /* 0x000fe80000100800 */
[----:B------:R-:W3:Y:S01]  /*46c50*/  LDL.LU R12, [R1+0xb2c] ;  /* 0x000b2c00010c7983 */ /* 0x000ee20000300800 */
[----:B------:R-:W-:Y:S01]  /*46c60*/  ISETP.GT.AND P0, PT, R14, 0xc, PT ;  /* 0x0000000c0e00780c */ /* 0x000fe20003f04270 */
[----:B0-----:R-:W-:Y:S01]  /*46c70*/  IMAD.MOV.U32 R13, RZ, RZ, R6 ;  /* 0x000000ffff0d7224 */ /* 0x001fe200078e0006 */
[----:B----4-:R-:W-:Y:S01]  /*46c80*/  IADD3 R26, P3, PT, R26, UR14, RZ ;  /* 0x0000000e1a1a7c10 */ /* 0x010fe2000ff7e0ff */
[----:B--2---:R0:W-:Y:S04]  /*46c90*/  STL [R1+0x1b0], R9 ;  /* 0x0001b00901007387 */ /* 0x0041e80000100800 */
[----:B0-----:R-:W2:Y:S04]  /*46ca0*/  LDL.LU R9, [R1+0xb44] ;  /* 0x000b440001097983 */ /* 0x001ea80000300800 */
[----:B------:R-:W4:Y:S04]  /*46cb0*/  LDL.LU R6, [R1+0xb48] ;  /* 0x000b480001067983 */ /* 0x000f280000300800 */
[----:B------:R-:W-:Y:S01]  /*46cc0*/  STL [R1+0xb38], R26 ;  /* 0x000b381a01007387 */ /* 0x000fe20000100800 */
[----:B---3--:R-:W-:-:S02]  /*46cd0*/  PRMT R2, RZ, 0x7610, R2 ;  /* 0x00007610ff027816 */ /* 0x008fc40000000002 */
[----:B------:R-:W-:-:S04]  /*46ce0*/  IADD3.X R12, PT, PT, R12, UR23, RZ, P4, !PT ;  /* 0x000000170c0c7c10 */ /* 0x000fc8000a7fe4ff */
[-C--:B------:R-:W-:Y:S01]  /*46cf0*/  @P0 LOP3.LUT R13, R13, R12.reuse, RZ, 0x3c, !PT ;  /* 0x0000000c0d0d0212 */ /* 0x080fe200078e3cff */
[----:B------:R0:W-:Y:S03]  /*46d00*/  STL [R1+0xb2c], R12 ;  /* 0x000b2c0c01007387 */ /* 0x0001e60000100800 */
        /* <DEDUP_REMOVED lines=8> */
[----:B------:R-:W-:Y:S02]  /*46d90*/  @P1 LOP3.LUT R12, R13, R12, RZ, 0x3c, !PT ;  /* 0x0000000c0d0c1212 */ /* 0x000fe400078e3cff */
        /* <DEDUP_REMOVED lines=9> */
[----:B------:R1:W-:Y:S04]  /*46e30*/  STL [R1+0xb40], R7 ;  /* 0x000b400701007387 */ /* 0x0003e80000100800 */
[----:B------:R-:W3:Y:S01]  /*46e40*/  LDL.LU R12, [R1+0xb3c] ;  /* 0x000b3c00010c7983 */ /* 0x000ee20000300800 */
[----:B------:R-:W-:Y:S01]  /*46e50*/  ISETP.GT.AND P3, PT, R14, 0xe, PT ;  /* 0x0000000e0e00780c */ /* 0x000fe20003f64270 */
[----:B0-----:R-:W-:Y:S01]  /*46e60*/  IMAD.MOV.U32 R13, RZ, RZ, R7 ;  /* 0x000000ffff0d7224 */ /* 0x001fe200078e0007 */
[----:B----4-:R-:W-:Y:S01]  /*46e70*/  IADD3 R6, P1, PT, R6, UR14, RZ ;  /* 0x0000000e06067c10 */ /* 0x010fe2000ff3e0ff */
[----:B-1----:R-:W4:Y:S04]  /*46e80*/  LDL.LU R7, [R1+0xb54] ;  /* 0x000b540001077983 */ /* 0x002f280000300800 */
[----:B--2---:R0:W-:Y:S04]  /*46e90*/  STL [R1+0x1a8], R47 ;  /* 0x0001a82f01007387 */ /* 0x0041e80000100800 */
[----:B0-----:R-:W2:Y:S04]  /*46ea0*/  LDL.LU R47, [R1+0xb58] ;  /* 0x000b5800012f7983 */ /* 0x001ea80000300800 */
        /* <DEDUP_REMOVED lines=9> */
[----:B------:R-:W-:Y:S02]  /*46f40*/  IADD3.X R9, PT, PT, R9, UR23, RZ, P1, !PT ;  /* 0x0000001709097c10 */ /* 0x000fe40008ffe4ff */
[----:B------:R-:W-:-:S03]  /*46f50*/  PRMT R2, RZ, 0x7610, R2 ;  /* 0x00007610ff027816 */ /* 0x000fc60000000002 */
[----:B0-----:R-:W-:-:S06]  /*46f60*/  IMAD.MOV.U32 R13, RZ, RZ, R9 ;  /* 0x000000ffff0d7224 */ /* 0x001fcc00078e0009 */
[----:B------:R-:W-:-:S05]  /*46f70*/  @P0 IMAD.MOV.U32 R12, RZ, RZ, R6 ;  /* 0x000000ffff0c0224 */ /* 0x000fca00078e0006 */
[----:B------:R-:W2:Y:S04]  /*46f80*/  @P0 LDG.E.U8 R2, desc[UR20][R12.64] ;  /* 0x000000140c020981 */ /* 0x000ea8000c1e1100 */
[----:B---3--:R0:W-:Y:S04]  /*46f90*/  STL [R1+0x1a4], R46 ;  /* 0x0001a42e01007387 */ /* 0x0081e80000100800 */
[----:B0-----:R-:W3:Y:S04]  /*46fa0*/  LDL.LU R46, [R1+0x2d6c] ;  /* 0x002d6c00012e7983 */ /* 0x001ee80000300800 */
[----:B------:R0:W-:Y:S04]  /*46fb0*/  STL [R1+0xb44], R9 ;  /* 0x000b440901007387 */ /* 0x0001e80000100800 */
[----:B0-----:R-:W3:Y:S04]  /*46fc0*/  LDL.LU R9, [R1+0xb60] ;  /* 0x000b600001097983 */ /* 0x001ee80000300800 */
[----:B------:R-:W3:Y:S01]  /*46fd0*/  LDL.LU R13, [R1+0xb4c] ;  /* 0x000b4c00010d7983 */ /* 0x000ee20000300800 */
[----:B------:R-:W-:-:S02]  /*46fe0*/  ISETP.GT.AND P1, PT, R14, 0x10, PT ;  /* 0x000000100e00780c */ /* 0x000fc40003f24270 */
[----:B------:R-:W-:Y:S02]  /*46ff0*/  IADD3 R26, P4, PT, R26, UR14, RZ ;  /* 0x0000000e1a1a7c10 */ /* 0x000fe4000ff9e0ff */
[----:B--2---:R-:W-:Y:S02]  /*47000*/  IADD3 R47, P0, PT, R47, UR14, RZ ;  /* 0x0000000e2f2f7c10 */ /* 0x004fe4000ff1e0ff */
[----:B------:R-:W-:Y:S01]  /*47010*/  ISETP.GT.AND P3, PT, R14, 0x11, PT ;  /* 0x000000110e00780c */ /* 0x000fe20003f64270 */
[----:B------:R-:W-:Y:S01]  /*47020*/  STL [R1+0xb50], R26 ;  /* 0x000b501a01007387 */ /* 0x000fe20000100800 */
[----:B------:R-:W-:Y:S02]  /*47030*/  PRMT R81, RZ, 0x7610, R81 ;  /* 0x00007610ff517816 */ /* 0x000fe40000000051 */
[----:B----4-:R-:W-:Y:S01]  /*47040*/  IADD3.X R7, PT, PT, R7, UR23, RZ, P0, !PT ;  /* 0x0000001707077c10 */ /* 0x010fe200087fe4ff */
[----:B------:R0:W-:Y:S02]  /*47050*/  STL [R1+0x1a0], R2 ;  /* 0x0001a00201007387 */ /* 0x0001e40000100800 */
[----:B------:R-:W-:-:S02]  /*47060*/  @P1 IMAD.MOV.U32 R12, RZ, RZ, R26 ;  /* 0x000000ffff0c1224 */ /* 0x000fc400078e001a */
[----:B0-----:R-:W2:Y:S04]  /*47070*/  LDL.LU R2, [R1+0xb64] ;  /* 0x000b640001027983 */ /* 0x001ea80000300800 */
[----:B------:R-:W4:Y:S04]  /*47080*/  LDL.LU R6, [R1+0xb68] ;  /* 0x000b680001067983 */ /* 0x000f280000300800 */
[----:B------:R-:W-:Y:S01]  /*47090*/  STL [R1+0xb58], R47 ;  /* 0x000b582f01007387 */ /* 0x000fe20000100800 */
[----:B---3--:R-:W-:Y:S02]  /*470a0*/  PRMT R46, RZ, 0x7610, R46 ;  /* 0x00007610ff2e7816 */ /* 0x008fe4000000002e */
[----:B------:R-:W-:-:S05]  /*470b0*/  IADD3.X R13, PT, PT, R13, UR23, RZ, P4, !PT ;  /* 0x000000170d0d7c10 */ /* 0x000fca000a7fe4ff */
[----:B------:R0:W-:Y:S04]  /*470c0*/  STL [R1+0xb4c], R13 ;  /* 0x000b4c0d01007387 */ /* 0x0001e80000100800 */
[----:B------:R1:W3:Y:S01]  /*470d0*/  @P1 LDG.E.U8 R81, desc[UR20][R12.64] ;  /* 0x000000140c511981 */ /* 0x0002e2000c1e1100 */
        /* <DEDUP_REMOVED lines=72> */
[----:B------:R-:W4:Y:S04]  /*47560*/  LDL.LU R9, [R1+0xb90] ;  /* 0x000b900001097983 */ /* 0x000f280000300800 */
[----:B------:R-:W-:Y:S04]  /*47570*/  STL [R1+0xb80], R6 ;  /* 0x000b800601007387 */ /* 0x000fe80000100800 */
[----:B------:R-:W4:Y:S01]  /*47580*/  LDL.LU R12, [R1+0xb7c] ;  /* 0x000b7c00010c7983 */ /* 0x000f220000300800 */
[----:B------:R-:W-:Y:S01]  /*47590*/  ISETP.GT.AND P1, PT, R14, 0x16, PT ;  /* 0x000000160e00780c */ /* 0x000fe20003f24270 */
[----:B0-----:R-:W-:Y:S01]  /*475a0*/  IMAD.MOV.U32 R13, RZ, RZ, R6 ;  /* 0x000000ffff0d7224 */ /* 0x001fe200078e0006 */
[----:B--2---:R-:W-:Y:S01]  /*475b0*/  IADD3 R47, P0, PT, R47, UR14, RZ ;  /* 0x0000000e2f2f7c10 */ /* 0x004fe2000ff1e0ff */
[----:B------:R0:W-:Y:S04]  /*475c0*/  STL [R1+0x188], R7 ;  /* 0x0001880701007387 */ /* 0x0001e80000100800 */
[----:B0-----:R-:W2:Y:S04]  /*475d0*/  LDL.LU R7, [R1+0xb94] ;  /* 0x000b940001077983 */ /* 0x001ea80000300800 */
[----:B------:R-:W2:Y:S04]  /*475e0*/  LDL.LU R6, [R1+0xb98] ;  /* 0x000b980001067983 */ /* 0x000ea80000300800 */
[----:B------:R-:W-:Y:S01]  /*475f0*/  STL [R1+0xb88], R47 ;  /* 0x000b882f01007387 */ /* 0x000fe20000100800 */
[----:B---3--:R-:W-:-:S02]  /*47600*/  PRMT R46, RZ, 0x7610, R46 ;  /* 0x00007610ff2e7816 */ /* 0x008fc4000000002e */
[----:B----4-:R-:W-:-:S04]  /*47610*/  IADD3.X R12, PT, PT, R12, UR23, RZ, P4, !PT ;  /* 0x000000170c0c7c10 */ /* 0x010fc8000a7fe4ff */
        /* <DEDUP_REMOVED lines=10> */
[----:B------:R0:W4:Y:S04]  /*476c0*/  @P3 LDG.E.U8 R2, desc[UR20][R12.64] ;  /* 0x000000140c023981 */ /* 0x000128000c1e1100 */
[----:B---3--:R1:W-:Y:S04]  /*476d0*/  STL [R1+0x184], R46 ;  /* 0x0001842e01007387 */ /* 0x0083e80000100800 */
[----:B-1----:R-:W3:Y:S04]  /*476e0*/  LDL.LU R46, [R1+0x2d50] ;  /* 0x002d5000012e7983 */ /* 0x002ee80000300800 */
[----:B------:R1:W-:Y:S04]  /*476f0*/  STL [R1+0xb84], R26 ;  /* 0x000b841a01007387 */ /* 0x0003e80000100800 */
[----:B-1----:R-:W3:Y:S04]  /*47700*/  LDL.LU R26, [R1+0xba0] ;  /* 0x000ba000011a7983 */ /* 0x002ee80000300800 */
[----:B------:R-:W3:Y:S01]  /*47710*/  LDL.LU R13, [R1+0xb8c] ;  /* 0x000b8c00010d7983 */ /* 0x000ee20000300800 */
[----:B------:R-:W-:-:S02]  /*47720*/  ISETP.GT.AND P0, PT, R14, 0x18, PT ;  /* 0x000000180e00780c */ /* 0x000fc40003f04270 */
[----:B------:R-:W-:Y:S02]  /*47730*/  IADD3 R9, P4, PT, R9, UR14, RZ ;  /* 0x0000000e09097c10 */ /* 0x000fe4000ff9e0ff */
[----:B--2---:R-:W-:Y:S02]  /*47740*/  IADD3 R6, P3, PT, R6, UR14, RZ ;  /* 0x0000000e06067c10 */ /* 0x004fe4000ff7e0ff */
[----:B------:R-:W-:Y:S01]  /*47750*/  ISETP.GT.AND P1, PT, R14, 0x19, PT ;  /* 0x000000190e00780c */ /* 0x000fe20003f24270 */
[----:B------:R-:W-:Y:S01]  /*47760*/  STL [R1+0xb90], R9 ;  /* 0x000b900901007387 */ /* 0x000fe20000100800 */
[----:B------:R-:W-:Y:S02]  /*47770*/  PRMT R79, RZ, 0x7610, R79 ;  /* 0x00007610ff4f7816 */ /* 0x000fe4000000004f */
[----:B------:R-:W-:Y:S01]  /*47780*/  IADD3.X R7, PT, PT, R7, UR23, RZ, P3, !PT ;  /* 0x0000001707077c10 */ /* 0x000fe20009ffe4ff */
[----:B------:R-:W2:Y:S02]  /*47790*/  LDL.LU R47, [R1+0xba4] ;  /* 0x000ba400012f7983 */ /* 0x000ea40000300800 */
[----:B0-----:R-:W-:-:S02]  /*477a0*/  @P0 IMAD.MOV.U32 R12, RZ, RZ, R9 ;  /* 0x000000ffff0c0224 */ /* 0x001fc400078e0009 */
[----:B----4-:R0:W-:Y:S04]  /*477b0*/  STL [R1+0x180], R2 ;  /* 0x0001800201007387 */ /* 0x0101e80000100800 */
[----:B0-----:R-:W4:Y:S04]  /*477c0*/  LDL.LU R2, [R1+0xba8] ;  /* 0x000ba80001027983 */ /* 0x001f280000300800 */
        /* <DEDUP_REMOVED lines=99> */
[----:B------:R-:W4:Y:S04]  /*47e00*/  @P1 LDG.E.U8 R7, desc[UR20][R12.64] ;  /* 0x000000140c071981 */ /* 0x000f28000c1e1100 */
        /* <DEDUP_REMOVED lines=10> */
[----:B------:R-:W-:-:S03]  /*47eb0*/  IADD3.X R47, PT, PT, R47, UR23, RZ, P1, !PT ;  /* 0x000000172f2f7c10 */ /* 0x000fc60008ffe4ff */
[----:B----4-:R0:W-:Y:S02]  /*47ec0*/  STL [R1+0x160], R7 ;  /* 0x0001600701007387 */ /* 0x0101e40000100800 */
[----:B------:R-:W-:Y:S02]  /*47ed0*/  @P3 IMAD.MOV.U32 R12, RZ, RZ, R26 ;  /* 0x000000ffff0c3224 */ /* 0x000fe400078e001a */
[----:B0-----:R-:W2:Y:S04]  /*47ee0*/  LDL.LU R7, [R1+0xbe4] ;  /* 0x000be40001077983 */ /* 0x001ea80000300800 */
[----:B------:R-:W4:Y:S04]  /*47ef0*/  LDL.LU R11, [R1+0xbe8] ;  /* 0x000be800010b7983 */ /* 0x000f280000300800 */
[----:B------:R-:W-:Y:S01]  /*47f00*/  STL [R1+0xbd8], R2 ;  /* 0x000bd80201007387 */ /* 0x000fe20000100800 */
[----:B------:R-:W-:-:S02]  /*47f10*/  PRMT R19, RZ, 0x7610, R19 ;  /* 0x00007610ff137816 */ /* 0x000fc40000000013 */
        /* <DEDUP_REMOVED lines=15> */
[----:B------:R0:W-:Y:S04]  /*48010*/  STL [R1+0xbe0], R9 ;  /* 0x000be00901007387 */ /* 0x0001e80000100800 */
[----:B------:R-:W3:Y:S01]  /*48020*/  LDL.LU R12, [R1+0xbdc] ;  /* 0x000bdc00010c7983 */ /* 0x000ee20000300800 */
[----:B------:R-:W-:Y:S01]  /*48030*/  ISETP.GT.AND P1, PT, R14, 0x22, PT ;  /* 0x000000220e00780c */ /* 0x000fe20003f24270 */
[----:B-1----:R-:W-:Y:S01]  /*48040*/  IMAD.MOV.U32 R13, RZ, RZ, R9 ;  /* 0x000000ffff0d7224 */ /* 0x002fe200078e0009 */
[----:B----4-:R-:W-:Y:S01]  /*48050*/  IADD3 R11, P0, PT, R11, UR14, RZ ;  /* 0x0000000e0b0b7c10 */ /* 0x010fe2000ff1e0ff */
[----:B0-----:R-:W4:Y:S01]  /*48060*/  LDL.LU R9, [R1+0xbf4] ;  /* 0x000bf40001097983 */ /* 0x001f220000300800 */
[----:B------:R-:W-:-:S03]  /*48070*/  PRMT R6, RZ, 0x7610, R6 ;  /* 0x00007610ff067816 */ /* 0x000fc60000000006 */
[----:B--2---:R0:W-:Y:S04]  /*48080*/  STL [R1+0x158], R19 ;  /* 0x0001581301007387 */ /* 0x0041e80000100800 */
[----:B0-----:R-:W2:Y:S01]  /*48090*/  LDL.LU R19, [R1+0xbf8] ;  /* 0x000bf80001137983 */ /* 0x001ea20000300800 */
[----:B---3--:R-:W-:-:S03]  /*480a0*/  IADD3.X R12, PT, PT, R12, UR23, RZ, P4, !PT ;  /* 0x000000170c0c7c10 */ /* 0x008fc6000a7fe4ff */
[----:B------:R-:W-:Y:S01]  /*480b0*/  STL [R1+0xbe8], R11 ;  /* 0x000be80b01007387 */ /* 0x000fe20000100800 */
[----:B------:R-:W-:-:S03]  /*480c0*/  @P1 LOP3.LUT R13, R13, R12, RZ, 0x3c, !PT ;  /* 0x0000000c0d0d1212 */ /* 0x000fc600078e3cff */
[----:B------:R0:W-:Y:S02]  /*480d0*/  STL [R1+0xbdc], R12 ;  /* 0x000bdc0c01007387 */ /* 0x0001e40000100800 */
        /* <DEDUP_REMOVED lines=22> */
[----:B--2---:R-:W-:Y:S01]  /*48240*/  IADD3 R19, P3, PT, R19, UR14, RZ ;  /* 0x0000000e13137c10 */ /* 0x004fe2000ff7e0ff */
[----:B-1----:R-:W2:Y:S04]  /*48250*/  LDL.LU R26, [R1+0xc04] ;  /* 0x000c0400011a7983 */ /* 0x002ea80000300800 */
[----:B------:R0:W-:Y:S01]  /*48260*/  STL [R1+0x150], R91 ;  /* 0x0001505b01007387 */ /* 0x0001e20000100800 */
[----:B------:R-:W-:-:S03]  /*48270*/  PRMT R8, RZ, 0x7610, R8 ;  /* 0x00007610ff087816 */ /* 0x000fc60000000008 */
[----:B0-----:R-:W2:Y:S04]  /*48280*/  LDL.LU R91, [R1+0xc08] ;  /* 0x000c0800015b7983 */ /* 0x001ea80000300800 */
[----:B------:R-:W-:Y:S01]  /*48290*/  STL [R1+0xbf8], R19 ;  /* 0x000bf81301007387 */ /* 0x000fe20000100800 */
[----:B---3--:R-:W-:-:S04]  /*482a0*/  IADD3.X R12, PT, PT, R12, UR23, RZ, P4, !PT ;  /* 0x000000170c0c7c10 */ /* 0x008fc8000a7fe4ff */
[-C--:B------:R-:W-:Y:S01]  /*482b0*/  @P0 LOP3.LUT R13, R13, R12.reuse, RZ, 0x3c, !PT ;  /* 0x0000000c0d0d0212 */ /* 0x080fe200078e3cff */
[----:B------:R0:W-:Y:S03]  /*482c0*/  STL [R1+0xbec], R12 ;  /* 0x000bec0c01007387 */ /* 0x0001e60000100800 */
[----:B0-----:R-:W-:-:S04]  /*482d0*/  @P0 LOP3.LUT R12, R13, R12, RZ, 0x3c, !PT ;  /* 0x0000000c0d0c0212 */ /* 0x001fc800078e3cff */
[----:B------:R-:W-:-:S05]  /*482e0*/  @P0 LOP3.LUT R13, R13, R12, RZ, 0x3c, !PT ;  /* 0x0000000c0d0d0212 */ /* 0x000fca00078e3cff */
[----:B------:R0:W3:Y:S01]  /*482f0*/  @P0 LDG.E.U8 R8, desc[UR20][R12.64] ;  /* 0x000000140c080981 */ /* 0x0000e2000c1e1100 */
[----:B------:R-:W-:Y:S02]  /*48300*/  ISETP.GT.AND P1, PT, R14, 0x25, PT ;  /* 0x000000250e00780c */ /* 0x000fe40003f24270 */
[----:B----4-:R-:W-:-:S05]  /*48310*/  IADD3.X R9, PT, PT, R9, UR23, RZ, P3, !PT ;  /* 0x0000001709097c10 */ /* 0x010fca0009ffe4ff */
[----:B0-----:R-:W-:Y:S02]  /*48320*/  IMAD.MOV.U32 R12, RZ, RZ, R9 ;  /* 0x000000ffff0c7224 */ /* 0x001fe400078e0009 */
[----:B------:R-:W-:-:S05]  /*48330*/  IMAD.MOV.U32 R13, RZ, RZ, R19 ;  /* 0x000000ffff0d7224 */ /* 0x000fca00078e0013 */
[----:B------:R-:W-:-:S04]  /*48340*/  @P1 LOP3.LUT R13, R13, R12, RZ, 0x3c, !PT ;  /* 0x0000000c0d0d1212 */ /* 0x000fc800078e3cff */
[----:B------:R-:W-:Y:S02]  /*48350*/  @P1 LOP3.LUT R12, R13, R12, RZ, 0x3c, !PT ;  /* 0x0000000c0d0c1212 */ /* 0x000fe400078e3cff */
[----:B------:R-:W-:Y:S02]  /*48360*/  PRMT R93, RZ, 0x7610, R93 ;  /* 0x00007610ff5d7816 */ /* 0x000fe4000000005d */
[----:B------:R-:W-:Y:S02]  /*48370*/  IADD3 R11, P4, PT, R11, UR14, RZ ;  /* 0x0000000e0b0b7c10 */ /* 0x000fe4000ff9e0ff */
[----:B------:R-:W-:-:S05]  /*48380*/  @P1 LOP3.LUT R13, R13, R12, RZ, 0x3c, !PT ;  /* 0x0000000c0d0d1212 */ /* 0x000fca00078e3cff */
[----:B------:R0:W4:Y:S04]  /*48390*/  @P1 LDG.E.U8 R93, desc[UR20][R12.64] ;  /* 0x000000140c5d1981 */ /* 0x000128000c1e1100 */
        /* <DEDUP_REMOVED lines=11> */
[----:B----4-:R0:W-:Y:S01]  /*48450*/  STL [R1+0x148], R93 ;  /* 0x0001485d01007387 */ /* 0x0101e20000100800 */
[----:B------:R-:W-:-:S03]  /*48460*/  PRMT R10, RZ, 0x7610, R10 ;  /* 0x00007610ff0a7816 */ /* 0x000fc6000000000a */
[----:B0-----:R-:W4:Y:S04]  /*48470*/  LDL.LU R93, [R1+0xc18] ;  /* 0x000c1800015d7983 */ /* 0x001f280000300800 */
        /* <DEDUP_REMOVED lines=12> */
[----:B------:R0:W2:Y:S04]  /*48540*/  @P0 LDG.E.U8 R83, desc[UR20][R12.64] ;  /* 0x000000140c530981 */ /* 0x0000a8000c1e1100 */
[----:B---3--:R1:W-:Y:S04]  /*48550*/  STL [R1+0x144], R10 ;  /* 0x0001440a01007387 */ /* 0x0083e80000100800 */
[----:B-1----:R-:W3:Y:S04]  /*48560*/  LDL.LU R10, [R1+0x2d18] ;  /* 0x002d1800010a7983 */ /* 0x002ee80000300800 */
[----:B------:R1:W-:Y:S04]  /*48570*/  STL [R1+0xc04], R26 ;  /* 0x000c041a01007387 */ /* 0x0003e80000100800 */
[----:B-1----:R-:W3:Y:S04]  /*48580*/  LDL.LU R26, [R1+0xc20] ;  /* 0x000c2000011a7983 */ /* 0x002ee80000300800 */
[----:B------:R-:W3:Y:S01]  /*48590*/  LDL.LU R13, [R1+0xc0c] ;  /* 0x000c0c00010d7983 */ /* 0x000ee20000300800 */
[----:B------:R-:W-:-:S02]  /*485a0*/  ISETP.GT.AND P1, PT, R14, 0x28, PT ;  /* 0x000000280e00780c */ /* 0x000fc40003f24270 */
[----:B------:R-:W-:Y:S02]  /*485b0*/  IADD3 R19, P4, PT, R19, UR14, RZ ;  /* 0x0000000e13137c10 */ /* 0x000fe4000ff9e0ff */
[----:B----4-:R-:W-:Y:S02]  /*485c0*/  IADD3 R93, P0, PT, R93, UR14, RZ ;  /* 0x0000000e5d5d7c10 */ /* 0x010fe4000ff1e0ff */
[----:B------:R-:W-:Y:S01]  /*485d0*/  ISETP.GT.AND P3, PT, R14, 0x29, PT ;  /* 0x000000290e00780c */ /* 0x000fe20003f64270 */
[----:B------:R-:W-:Y:S01]  /*485e0*/  STL [R1+0xc10], R19 ;  /* 0x000c101301007387 */ /* 0x000fe20000100800 */
[----:B------:R-:W-:Y:S02]  /*485f0*/  PRMT R80, RZ, 0x7610, R80 ;  /* 0x00007610ff507816 */ /* 0x000fe40000000050 */
[----:B--2---:R-:W-:Y:S01]  /*48600*/  IADD3.X R11, PT, PT, R11, UR23, RZ, P0, !PT ;  /* 0x000000170b0b7c10 */ /* 0x004fe200087fe4ff */
[----:B------:R-:W2:Y:S02]  /*48610*/  LDL.LU R91, [R1+0xc24] ;  /* 0x000c2400015b7983 */ /* 0x000ea40000300800 */
[----:B0-----:R-:W-:-:S02]  /*48620*/  @P1 IMAD.MOV.U32 R12, RZ, RZ, R19 ;  /* 0x000000ffff0c1224 */ /* 0x001fc400078e0013 */
[----:B------:R0:W-:Y:S04]  /*48630*/  STL [R1+0x140], R83 ;  /* 0x0001405301007387 */ /* 0x0001e80000100800 */
[----:B0-----:R-:W4:Y:S04]  /*48640*/  LDL.LU R83, [R1+0xc28] ;  /* 0x000c280001537983 */ /* 0x001f280000300800 */
[----:B------:R-:W-:Y:S01]  /*48650*/  STL [R1+0xc18], R93 ;  /* 0x000c185d01007387 */ /* 0x000fe20000100800 */
[----:B------:R-:W-:Y:S02]  /*48660*/  PRMT R89, RZ, 0x7610, R89 ;  /* 0x00007610ff597816 */ /* 0x000fe40000000059 */
[----:B---3--:R-:W-:-:S05]  /*48670*/  IADD3.X R13, PT, PT, R13, UR23, RZ, P4, !PT ;  /* 0x000000170d0d7c10 */ /* 0x008fca000a7fe4ff */
        /* <DEDUP_REMOVED lines=17> */
[----:B----4-:R-:W-:-:S02]  /*48790*/  IADD3 R83, P3, PT, R83, UR14, RZ ;  /* 0x0000000e53537c10 */ /* 0x010fc4000ff7e0ff */
[----:B------:R-:W-:Y:S01]  /*487a0*/  PRMT R92, RZ, 0x7610, R92 ;  /* 0x00007610ff5c7816 */ /* 0x000fe2000000005c */
[----:B--2---:R0:W-:Y:S04]  /*487b0*/  STL [R1+0x138], R89 ;  /* 0x0001385901007387 */ /* 0x0041e80000100800 */
[----:B0-----:R-:W2:Y:S04]  /*487c0*/  LDL.LU R89, [R1+0xc34] ;  /* 0x000c340001597983 */ /* 0x001ea80000300800 */
[----:B------:R-:W4:Y:S01]  /*487d0*/  LDL.LU R26, [R1+0xc38] ;  /* 0x000c3800011a7983 */ /* 0x000f220000300800 */
        /* <DEDUP_REMOVED lines=28> */
[----:B--2---:R0:W-:Y:S01]  /*489a0*/  STL [R1+0x130], R82 ;  /* 0x0001305201007387 */ /* 0x0041e20000100800 */
        /* <DEDUP_REMOVED lines=28> */
[----:B--2---:R-:W-:Y:S01]  /*48b70*/  IADD3 R82, P0, PT, R82, UR14, RZ ;  /* 0x0000000e52527c10 */ /* 0x004fe2000ff1e0ff */
[----:B------:R0:W-:Y:S01]  /*48b80*/  STL [R1+0x128], R84 ;  /* 0x0001285401007387 */ /* 0x0001e20000100800 */
[----:B------:R-:W-:-:S03]  /*48b90*/  PRMT R88, RZ, 0x7610, R88 ;  /* 0x00007610ff587816 */ /* 0x000fc60000000058 */
[----:B0-----:R-:W2:Y:S04]  /*48ba0*/  LDL.LU R84, [R1+0xc54] ;  /* 0x000c540001547983 */ /* 0x001ea80000300800 */
[----:B------:R-:W2:Y:S04]  /*48bb0*/  LDL.LU R83, [R1+0xc58] ;  /* 0x000c580001537983 */ /* 0x000ea80000300800 */
        /* <DEDUP_REMOVED lines=8> */
[----:B----4-:R-:W-:Y:S02]  /*48c40*/  IADD3.X R19, PT, PT, R19, UR23, RZ, P0, !PT ;  /* 0x0000001713137c10 */ /* 0x010fe400087fe4ff */
        /* <DEDUP_REMOVED lines=683> */
[----:B----4-:R0:W-:Y:S01]  /*4b700*/  STL [R1+0x64], R24 ;  /* 0x0000641801007387 */ /* 0x0101e20000100800 */
[----:B------:R-:W-:-:S03]  /*4b710*/  PRMT R25, RZ, 0x7610, R25 ;  /* 0x00007610ff197816 */ /* 0x000fc60000000019 */
[----:B0-----:R-:W2:Y:S04]  /*4b720*/  LDL.LU R24, [R1+0xdd4] ;  /* 0x000dd40001187983 */ /* 0x001ea80000300800 */
[----:B------:R-:W4:Y:S04]  /*4b730*/  LDL.LU R23, [R1+0xdd8] ;  /* 0x000dd80001177983 */ /* 0x000f280000300800 */
        /* <DEDUP_REMOVED lines=97> */
[C---:B------:R-:W-:Y:S02]  /*4bd50*/  @P3 LOP3.LUT R12, R13.reuse, R12, RZ, 0x3c, !PT ;  /* 0x0000000c0d0c3212 */ /* 0x040fe400078e3cff */
        /* <DEDUP_REMOVED lines=135> */
[----:B------:R-:W-:Y:S02]  /*4c5d0*/  ISETP.GT.AND P0, PT, R14, 0x6f, PT ;  /* 0x0000006f0e00780c */ /* 0x000fe40003f04270 */
[----:B------:R-:W-:-:S02]  /*4c5e0*/  IADD3.X R74, PT, PT, R74, UR23, RZ, P1, !PT ;  /* 0x000000174a4a7c10 */ /* 0x000fc40008ffe4ff */
[----:B------:R-:W-:Y:S02]  /*4c5f0*/  PRMT R57, RZ, 0x7610, R57 ;  /* 0x00007610ff397816 */ /* 0x000fe40000000039 */
[----:B---3--:R-:W-:-:S04]  /*4c600*/  IADD3.X R12, PT, PT, R12, UR23, RZ, P4, !PT ;  /* 0x000000170c0c7c10 */ /* 0x008fc8000a7fe4ff */
[-C--:B------:R-:W-:Y:S01]  /*4c610*/  @P3 LOP3.LUT R13, R13, R12.reuse, RZ, 0x3c, !PT ;  /* 0x0000000c0d0d3212 */ /* 0x080fe200078e3cff */
[----:B------:R0:W-:Y:S03]  /*4c620*/  STL [R1+0xe3c], R12 ;  /* 0x000e3c0c01007387 */ /* 0x0001e60000100800 */
[----:B0-----:R-:W-:-:S04]  /*4c630*/  @P3 LOP3.LUT R12, R13, R12, RZ, 0x3c, !PT ;  /* 0x0000000c0d0c3212 */ /* 0x001fc800078e3cff */
[----:B------:R-:W-:-:S05]  /*4c640*/  @P3 LOP3.LUT R13, R13, R12, RZ, 0x3c, !PT ;  /* 0x0000000c0d0d3212 */ /* 0x000fca00078e3cff */
[----:B------:R0:W3:Y:S02]  /*4c650*/  @P3 LDG.E.U8 R68, desc[UR20][R12.64] ;  /* 0x000000140c443981 */ /* 0x0000e4000c1e1100 */
[----:B0-----:R-:W-:Y:S02]  /*4c660*/  @P0 IMAD.MOV.U32 R12, RZ, RZ, R61 ;  /* 0x000000ffff0c0224 */ /* 0x001fe400078e003d */
[----:B------:R-:W-:-:S05]  /*4c670*/  @P0 IMAD.MOV.U32 R13, RZ, RZ, R74 ;  /* 0x000000ffff0d0224 */ /* 0x000fca00078e004a */
[----:B------:R-:W2:Y:S04]  /*4c680*/  @P0 LDG.E.U8 R57, desc[UR20][R12.64] ;  /* 0x000000140c390981 */ /* 0x000ea8000c1e1100 */
[----:B------:R-:W-:Y:S01]  /*4c690*/  STL [R1+0xe44], R74 ;  /* 0x000e444a01007387 */ /* 0x000fe20000100800 */
[----:B------:R-:W-:-:S03]  /*4c6a0*/  IADD3 R56, P4, PT, R56, UR14, RZ ;  /* 0x0000000e38387c10 */ /* 0x000fc6000ff9e0ff */
[----:B---3--:R0:W-:Y:S04]  /*4c6b0*/  STL [R1+0x20], R68 ;  /* 0x0000204401007387 */ /* 0x0081e80000100800 */
[----:B0-----:R-:W3:Y:S04]  /*4c6c0*/  LDL.LU R68, [R1+0xe60] ;  /* 0x000e600001447983 */ /* 0x001ee80000300800 */
[----:B------:R-:W3:Y:S04]  /*4c6d0*/  LDL.LU R13, [R1+0xe4c] ;  /* 0x000e4c00010d7983 */ /* 0x000ee80000300800 */
[----:B------:R-:W-:Y:S04]  /*4c6e0*/  STL [R1+0xe50], R56 ;  /* 0x000e503801007387 */ /* 0x000fe80000100800 */
[----:B------:R-:W3:Y:S04]  /*4c6f0*/  LDL.LU R74, [R1+0xe5c] ;  /* 0x000e5c00014a7983 */ /* 0x000ee80000300800 */
[----:B------:R-:W3:Y:S04]  /*4c700*/  LDL.LU R61, [R1+0xe64] ;  /* 0x000e6400013d7983 */ /* 0x000ee80000300800 */
[----:B--2---:R0:W-:Y:S04]  /*4c710*/  STL [R1+0x1c], R57 ;  /* 0x00001c3901007387 */ /* 0x0041e80000100800 */
[----:B0-----:R-:W2:Y:S01]  /*4c720*/  LDL.LU R57, [R1+0xe68] ;  /* 0x000e680001397983 */ /* 0x001ea20000300800 */
[----:B------:R-:W-:-:S02]  /*4c730*/  ISETP.GT.AND P1, PT, R14, 0x70, PT ;  /* 0x000000700e00780c */ /* 0x000fc40003f24270 */
[----:B------:R-:W-:Y:S02]  /*4c740*/  ISETP.GT.AND P3, PT, R14, 0x71, PT ;  /* 0x000000710e00780c */ /* 0x000fe40003f64270 */
[----:B----4-:R-:W-:Y:S02]  /*4c750*/  IADD3 R2, P0, PT, R2, UR14, RZ ;  /* 0x0000000e02027c10 */ /* 0x010fe4000ff1e0ff */
[----:B------:R-:W-:Y:S02]  /*4c760*/  PRMT R75, RZ, 0x7610, R75 ;  /* 0x00007610ff4b7816 */ /* 0x000fe4000000004b */
[----:B------:R-:W-:Y:S02]  /*4c770*/  IADD3.X R55, PT, PT, R55, UR23, RZ, P0, !PT ;  /* 0x0000001737377c10 */ /* 0x000fe400087fe4ff */
[----:B------:R-:W-:-:S03]  /*4c780*/  ISETP.GT.AND P0, PT, R14, 0x72, PT ;  /* 0x000000720e00780c */ /* 0x000fc60003f04270 */
[----:B------:R-:W-:Y:S01]  /*4c790*/  @P1 IMAD.MOV.U32 R12, RZ, RZ, R56 ;  /* 0x000000ffff0c1224 */ /* 0x000fe200078e0038 */
[----:B------:R-:W-:Y:S01]  /*4c7a0*/  STL [R1+0xe58], R2 ;  /* 0x000e580201007387 */ /* 0x000fe20000100800 */
[----:B------:R-:W-:Y:S02]  /*4c7b0*/  PRMT R6, RZ, 0x7610, R6 ;  /* 0x00007610ff067816 */ /* 0x000fe40000000006 */
[----:B------:R-:W-:Y:S02]  /*4c7c0*/  PRMT R7, RZ, 0x7610, R7 ;  /* 0x00007610ff077816 */ /* 0x000fe40000000007 */
[----:B------:R-:W-:Y:S02]  /*4c7d0*/  PRMT R8, RZ, 0x7610, R8 ;  /* 0x00007610ff087816 */ /* 0x000fe40000000008 */
[----:B---3--:R-:W-:Y:S02]  /*4c7e0*/  IADD3.X R13, PT, PT, R13, UR23, RZ, P4, !PT ;  /* 0x000000170d0d7c10 */ /* 0x008fe4000a7fe4ff */
[----:B------:R-:W-:-:S03]  /*4c7f0*/  IADD3 R68, P4, PT, R68, UR14, RZ ;  /* 0x0000000e44447c10 */ /* 0x000fc6000ff9e0ff */
[----:B------:R0:W-:Y:S04]  /*4c800*/  STL [R1+0xe4c], R13 ;  /* 0x000e4c0d01007387 */ /* 0x0001e80000100800 */
[----:B------:R0:W3:Y:S01]  /*4c810*/  @P1 LDG.E.U8 R75, desc[UR20][R12.64] ;  /* 0x000000140c4b1981 */ /* 0x0000e2000c1e1100 */
[----:B------:R-:W-:-:S03]  /*4c820*/  IADD3.X R74, PT, PT, R74, UR23, RZ, P4, !PT ;  /* 0x000000174a4a7c10 */ /* 0x000fc6000a7fe4ff */
[----:B------:R-:W4:Y:S01]  /*4c830*/  LDL.LU R56, [R1+0xe70] ;  /* 0x000e700001387983 */ /* 0x000f220000300800 */
[----:B0-----:R-:W-:Y:S02]  /*4c840*/  IMAD.MOV.U32 R13, RZ, RZ, R55 ;  /* 0x000000ffff0d7224 */ /* 0x001fe400078e0037 */
[----:B------:R-:W-:-:S05]  /*4c850*/  @P3 IMAD.MOV.U32 R12, RZ, RZ, R2 ;  /* 0x000000ffff0c3224 */ /* 0x000fca00078e0002 */
[----:B------:R0:W3:Y:S02]  /*4c860*/  @P3 LDG.E.U8 R6, desc[UR20][R12.64] ;  /* 0x000000140c063981 */ /* 0x0000e4000c1e1100 */
[----:B0-----:R-:W-:Y:S02]  /*4c870*/  @P0 IMAD.MOV.U32 R12, RZ, RZ, R68 ;  /* 0x000000ffff0c0224 */ /* 0x001fe400078e0044 */
[----:B------:R-:W-:-:S05]  /*4c880*/  @P0 IMAD.MOV.U32 R13, RZ, RZ, R74 ;  /* 0x000000ffff0d0224 */ /* 0x000fca00078e004a */
[----:B------:R0:W3:Y:S01]  /*4c890*/  @P0 LDG.E.U8 R7, desc[UR20][R12.64] ;  /* 0x000000140c070981 */ /* 0x0000e2000c1e1100 */
[----:B------:R-:W-:Y:S02]  /*4c8a0*/  ISETP.GT.AND P1, PT, R14, 0x73, PT ;  /* 0x000000730e00780c */ /* 0x000fe40003f24270 */
[----:B--2---:R-:W-:-:S04]  /*4c8b0*/  IADD3 R57, P3, PT, R57, UR14, RZ ;  /* 0x0000000e39397c10 */ /* 0x004fc8000ff7e0ff */
[----:B------:R-:W-:-:S07]  /*4c8c0*/  IADD3.X R61, PT, PT, R61, UR23, RZ, P3, !PT ;  /* 0x000000173d3d7c10 */ /* 0x000fce0009ffe4ff */
[----:B0-----:R-:W-:Y:S02]  /*4c8d0*/  @P1 IMAD.MOV.U32 R12, RZ, RZ, R57 ;  /* 0x000000ffff0c1224 */ /* 0x001fe400078e0039 */
[----:B------:R-:W-:-:S05]  /*4c8e0*/  @P1 IMAD.MOV.U32 R13, RZ, RZ, R61 ;  /* 0x000000ffff0d1224 */ /* 0x000fca00078e003d */
[----:B------:R0:W2:Y:S04]  /*4c8f0*/  @P1 LDG.E.U8 R8, desc[UR20][R12.64] ;  /* 0x000000140c081981 */ /* 0x0000a8000c1e1100 */
[----:B------:R1:W-:Y:S04]  /*4c900*/  STL [R1+0xe54], R55 ;  /* 0x000e543701007387 */ /* 0x0003e80000100800 */
[----:B-1----:R-:W2:Y:S04]  /*4c910*/  LDL.LU R55, [R1+0x2c1c] ;  /* 0x002c1c0001377983 */ /* 0x002ea80000300800 */
[----:B------:R-:W2:Y:S04]  /*4c920*/  LDL.LU R2, [R1+0xe78] ;  /* 0x000e780001027983 */ /* 0x000ea80000300800 */
[----:B------:R-:W-:Y:S01]  /*4c930*/  STL [R1+0xe60], R68 ;  /* 0x000e604401007387 */ /* 0x000fe20000100800 */
[----:B----4-:R-:W-:-:S03]  /*4c940*/  IADD3 R56, P4, PT, R56, UR14, RZ ;  /* 0x0000000e38387c10 */ /* 0x010fc6000ff9e0ff */
[----:B---3--:R-:W-:Y:S04]  /*4c950*/  STL [R1+0x2bcc], R6 ;  /* 0x002bcc0601007387 */ /* 0x008fe80000100800 */
[----:B------:R-:W-:Y:S04]  /*4c960*/  STL [R1+0xe68], R57 ;  /* 0x000e683901007387 */ /* 0x000fe80000100800 */
[----:B------:R1:W-:Y:S01]  /*4c970*/  STL [R1+0xe5c], R74 ;  /* 0x000e5c4a01007387 */ /* 0x0003e20000100800 */
[----:B0-----:R-:W-:-:S03]  /*4c980*/  IMAD.MOV.U32 R13, RZ, RZ, R56 ;  /* 0x000000ffff0d7224 */ /* 0x001fc600078e0038 */
[----:B-1----:R-:W3:Y:S04]  /*4c990*/  LDL.LU R74, [R1+0xe74] ;  /* 0x000e7400014a7983 */ /* 0x002ee80000300800 */
[----:B------:R-:W-:Y:S04]  /*4c9a0*/  STL [R1+0xe64], R61 ;  /* 0x000e643d01007387 */ /* 0x000fe80000100800 */
[----:B------:R0:W-:Y:S04]  /*4c9b0*/  STL [R1+0x2bd0], R7 ;  /* 0x002bd00701007387 */ /* 0x0001e80000100800 */
[----:B0-----:R-:W4:Y:S04]  /*4c9c0*/  LDL.LU R7, [R1+0xe80] ;  /* 0x000e800001077983 */ /* 0x001f280000300800 */
[----:B------:R-:W4:Y:S04]  /*4c9d0*/  LDL.LU R57, [R1+0xe84] ;  /* 0x000e840001397983 */ /* 0x000f280000300800 */
[----:B------:R0:W-:Y:S04]  /*4c9e0*/  STL [R1+0xe70], R56 ;  /* 0x000e703801007387 */ /* 0x0001e80000100800 */
[----:B------:R-:W4:Y:S04]  /*4c9f0*/  LDL.LU R61, [R1+0xe88] ;  /* 0x000e8800013d7983 */ /* 0x000f280000300800 */
[----:B------:R-:W4:Y:S04]  /*4ca00*/  LDL.LU R68, [R1+0xe90] ;  /* 0x000e900001447983 */ /* 0x000f280000300800 */
[----:B0-----:R-:W4:Y:S04]  /*4ca10*/  LDL.LU R56, [R1+0x2c18] ;  /* 0x002c180001387983 */ /* 0x001f280000300800 */
[----:B------:R-:W4:Y:S04]  /*4ca20*/  LDL.LU R12, [R1+0xe6c] ;  /* 0x000e6c00010c7983 */ /* 0x000f280000300800 */
[----:B--2---:R0:W-:Y:S04]  /*4ca30*/  STL [R1+0x2bd4], R8 ;  /* 0x002bd40801007387 */ /* 0x0041e80000100800 */
[----:B0-----:R-:W2:Y:S01]  /*4ca40*/  LDL.LU R8, [R1+0xe7c] ;  /* 0x000e7c0001087983 */ /* 0x001ea20000300800 */
[----:B------:R-:W-:-:S02]  /*4ca50*/  ISETP.GT.AND P3, PT, R14, 0x74, PT ;  /* 0x000000740e00780c */ /* 0x000fc40003f64270 */
[----:B------:R-:W-:Y:S02]  /*4ca60*/  IADD3 R2, P1, PT, R2, UR14, RZ ;  /* 0x0000000e02027c10 */ /* 0x000fe4000ff3e0ff */
[----:B------:R-:W-:-:S03]  /*4ca70*/  ISETP.GT.AND P0, PT, R14, 0x75, PT ;  /* 0x000000750e00780c */ /* 0x000fc60003f04270 */
[----:B------:R-:W-:Y:S01]  /*4ca80*/  STL [R1+0xe78], R2 ;  /* 0x000e780201007387 */ /* 0x000fe20000100800 */
[----:B------:R-:W-:Y:S02]  /*4ca90*/  PRMT R9, RZ, 0x7610, R9 ;  /* 0x00007610ff097816 */ /* 0x000fe40000000009 */
[----:B------:R-:W-:Y:S02]  /*4caa0*/  PRMT R10, RZ, 0x7610, R10 ;  /* 0x00007610ff0a7816 */ /* 0x000fe4000000000a */
[----:B------:R-:W-:Y:S02]  /*4cab0*/  PRMT R11, RZ, 0x7610, R11 ;  /* 0x00007610ff0b7816 */ /* 0x000fe4000000000b */
[----:B------:R-:W-:Y:S02]  /*4cac0*/  PRMT R93, RZ, 0x7610, R93 ;  /* 0x00007610ff5d7816 */ /* 0x000fe4000000005d */
[----:B---3--:R-:W-:Y:S02]  /*4cad0*/  IADD3.X R74, PT, PT, R74, UR23, RZ, P1, !PT ;  /* 0x000000174a4a7c10 */ /* 0x008fe40008ffe4ff */
[----:B------:R-:W-:-:S02]  /*4cae0*/  ISETP.GT.AND P1, PT, R14, 0x76, PT ;  /* 0x000000760e00780c */ /* 0x000fc40003f24270 */
[----:B----4-:R-:W-:Y:S02]  /*4caf0*/  IADD3 R7, P5, PT, R7, UR14, RZ ;  /* 0x0000000e07077c10 */ /* 0x010fe4000ffbe0ff */
[----:B------:R-:W-:-:S04]  /*4cb00*/  IADD3.X R12, PT, PT, R12, UR23, RZ, P4, !PT ;  /* 0x000000170c0c7c10 */ /* 0x000fc8000a7fe4ff */
[-C--:B------:R-:W-:Y:S01]  /*4cb10*/  @P3 LOP3.LUT R13, R13, R12.reuse, RZ, 0x3c, !PT ;  /* 0x0000000c0d0d3212 */ /* 0x080fe200078e3cff */
[----:B------:R0:W-:Y:S03]  /*4cb20*/  STL [R1+0xe6c], R12 ;  /* 0x000e6c0c01007387 */ /* 0x0001e60000100800 */
[----:B0-----:R-:W-:-:S04]  /*4cb30*/  @P3 LOP3.LUT R12, R13, R12, RZ, 0x3c, !PT ;  /* 0x0000000c0d0c3212 */ /* 0x001fc800078e3cff */
[----:B------:R-:W-:Y:S02]  /*4cb40*/  @P3 LOP3.LUT R13, R13, R12, RZ, 0x3c, !PT ;  /* 0x0000000c0d0d3212 */ /* 0x000fe400078e3cff */
[----:B--2---:R-:W-:-:S03]  /*4cb50*/  IADD3.X R8, PT, PT, R8, UR23, RZ, P5, !PT ;  /* 0x0000001708087c10 */ /* 0x004fc6000affe4ff */
[----:B------:R0:W2:Y:S01]  /*4cb60*/  @P3 LDG.E.U8 R9, desc[UR20][R12.64] ;  /* 0x000000140c093981 */ /* 0x0000a2000c1e1100 */
[----:B------:R-:W-:Y:S02]  /*4cb70*/  ISETP.GT.AND P3, PT, R14, 0x77, PT ;  /* 0x000000770e00780c */ /* 0x000fe40003f64270 */
[----:B------:R-:W-:Y:S01]  /*4cb80*/  IADD3 R61, P4, PT, R61, UR14, RZ ;  /* 0x0000000e3d3d7c10 */ /* 0x000fe2000ff9e0ff */
[----:B0-----:R-:W-:Y:S02]  /*4cb90*/  @P0 IMAD.MOV.U32 R12, RZ, RZ, R2 ;  /* 0x000000ffff0c0224 */ /* 0x001fe400078e0002 */
[----:B------:R-:W-:Y:S01]  /*4cba0*/  @P0 IMAD.MOV.U32 R13, RZ, RZ, R74 ;  /* 0x000000ffff0d0224 */ /* 0x000fe200078e004a */
[----:B------:R-:W-:-:S04]  /*4cbb0*/  IADD3.X R57, PT, PT, R57, UR23, RZ, P4, !PT ;  /* 0x0000001739397c10 */ /* 0x000fc8000a7fe4ff */
[----:B------:R0:W3:Y:S04]  /*4cbc0*/  @P0 LDG.E.U8 R10, desc[UR20][R12.64] ;  /* 0x000000140c0a0981 */ /* 0x0000e8000c1e1100 */
[----:B------:R1:W-:Y:S01]  /*4cbd0*/  STL [R1+0xe74], R74 ;  /* 0x000e744a01007387 */ /* 0x0003e20000100800 */
[----:B0-----:R-:W-:Y:S02]  /*4cbe0*/  @P1 IMAD.MOV.U32 R12, RZ, RZ, R7 ;  /* 0x000000ffff0c1224 */ /* 0x001fe400078e0007 */
[----:B------:R-:W-:Y:S01]  /*4cbf0*/  @P1 IMAD.MOV.U32 R13, RZ, RZ, R8 ;  /* 0x000000ffff0d1224 */ /* 0x000fe200078e0008 */
[----:B-1----:R-:W4:Y:S04]  /*4cc00*/  LDL.LU R74, [R1+0xe8c] ;  /* 0x000e8c00014a7983 */ /* 0x002f280000300800 */
[----:B------:R0:W2:Y:S04]  /*4cc10*/  @P1 LDG.E.U8 R11, desc[UR20][R12.64] ;  /* 0x000000140c0b1981 */ /* 0x0000a8000c1e1100 */
[----:B------:R-:W3:Y:S01]  /*4cc20*/  LDL.LU R2, [R1+0xe98] ;  /* 0x000e980001027983 */ /* 0x000ee20000300800 */
[----:B0-----:R-:W-:-:S02]  /*4cc30*/  @P3 IMAD.MOV.U32 R12, RZ, RZ, R61 ;  /* 0x000000ffff0c3224 */ /* 0x001fc400078e003d */
[----:B------:R-:W-:-:S05]  /*4cc40*/  @P3 IMAD.MOV.U32 R13, RZ, RZ, R57 ;  /* 0x000000ffff0d3224 */ /* 0x000fca00078e0039 */
[----:B------:R0:W3:Y:S01]  /*4cc50*/  @P3 LDG.E.U8 R93, desc[UR20][R12.64] ;  /* 0x000000140c5d3981 */ /* 0x0000e2000c1e1100 */
[----:B------:R-:W-:Y:S02]  /*4cc60*/  ISETP.GT.AND P0, PT, R14, 0x78, PT ;  /* 0x000000780e00780c */ /* 0x000fe40003f04270 */
[----:B------:R-:W-:Y:S01]  /*4cc70*/  IADD3 R68, P4, PT, R68, UR14, RZ ;  /* 0x0000000e44447c10 */ /* 0x000fe2000ff9e0ff */
[----:B------:R1:W-:Y:S04]  /*4cc80*/  STL [R1+0xe80], R7 ;  /* 0x000e800701007387 */ /* 0x0003e80000100800 */
[----:B------:R-:W-:Y:S04]  /*4cc90*/  STL [R1+0xe88], R61 ;  /* 0x000e883d01007387 */ /* 0x000fe80000100800 */
[----:B------:R0:W-:Y:S01]  /*4cca0*/  STL [R1+0xe7c], R8 ;  /* 0x000e7c0801007387 */ /* 0x0001e20000100800 */
[----:B-1----:R-:W-:-:S03]  /*4ccb0*/  IMAD.MOV.U32 R7, RZ, RZ, R67 ;  /* 0x000000ffff077224 */ /* 0x002fc600078e0043 */
[----:B------:R1:W-:Y:S04]  /*4ccc0*/  STL [R1+0xe84], R57 ;  /* 0x000e843901007387 */ /* 0x0003e80000100800 */
[----:B------:R-:W3:Y:S04]  /*4ccd0*/  LDL.LU R67, [R1+0xea0] ;  /* 0x000ea00001437983 */ /* 0x000ee80000300800 */
[----:B------:R-:W-:Y:S04]  /*4cce0*/  STL [R1+0xe90], R68 ;  /* 0x000e904401007387 */ /* 0x000fe80000100800 */
[----:B0-----:R-:W3:Y:S01]  /*4ccf0*/  LDL.LU R8, [R1+0xea8] ;  /* 0x000ea80001087983 */ /* 0x001ee20000300800 */
[----:B------:R-:W-:Y:S01]  /*4cd00*/  PRMT R92, RZ, 0x7610, R92 ;  /* 0x00007610ff5c7816 */ /* 0x000fe2000000005c */
[----:B------:R-:W-:Y:S01]  /*4cd10*/  @P0 IMAD.MOV.U32 R12, RZ, RZ, R68 ;  /* 0x000000ffff0c0224 */ /* 0x000fe200078e0044 */
[----:B----4-:R-:W-:Y:S01]  /*4cd20*/  IADD3.X R74, PT, PT, R74, UR23, RZ, P4, !PT ;  /* 0x000000174a4a7c10 */ /* 0x010fe2000a7fe4ff */
[----:B--2---:R0:W-:Y:S04]  /*4cd30*/  STL [R1+0x2b94], R11 ;  /* 0x002b940b01007387 */ /* 0x0041e80000100800 */
[----:B------:R-:W-:Y:S01]  /*4cd40*/  @P0 IMAD.MOV.U32 R13, RZ, RZ, R74 ;  /* 0x000000ffff0d0224 */ /* 0x000fe200078e004a */
[----:B-1----:R-:W2:Y:S01]  /*4cd50*/  LDL.LU R57, [R1+0x2c14] ;  /* 0x002c140001397983 */ /* 0x002ea20000300800 */
[----:B---3--:R-:W-:-:S03]  /*4cd60*/  IADD3 R2, P5, PT, R2, UR14, RZ ;  /* 0x0000000e02027c10 */ /* 0x008fc6000ffbe0ff */
[----:B------:R-:W3:Y:S04]  /*4cd70*/  LDL.LU R61, [R1+0x2c10] ;  /* 0x002c1000013d7983 */ /* 0x000ee80000300800 */
[----:B0-----:R-:W4:Y:S04]  /*4cd80*/  LDL.LU R11, [R1+0xea4] ;  /* 0x000ea400010b7983 */ /* 0x001f280000300800 */
[----:B------:R0:W2:Y:S04]  /*4cd90*/  @P0 LDG.E.U8 R92, desc[UR20][R12.64] ;  /* 0x000000140c5c0981 */ /* 0x0000a8000c1e1100 */
[----:B------:R1:W-:Y:S04]  /*4cda0*/  STL [R1+0x2b80], R93 ;  /* 0x002b805d01007387 */ /* 0x0003e80000100800 */
[----:B-1----:R-:W2:Y:S04]  /*4cdb0*/  LDL.LU R93, [R1+0xe9c] ;  /* 0x000e9c00015d7983 */ /* 0x002ea80000300800 */
[----:B------:R1:W-:Y:S04]  /*4cdc0*/  STL [R1+0xe8c], R74 ;  /* 0x000e8c4a01007387 */ /* 0x0003e80000100800 */
[----:B------:R-:W-:Y:S04]  /*4cdd0*/  STL [R1+0xe98], R2 ;  /* 0x000e980201007387 */ /* 0x000fe80000100800 */
[----:B-1----:R-:W3:Y:S04]  /*4cde0*/  LDL.LU R74, [R1+0xeb8] ;  /* 0x000eb800014a7983 */ /* 0x002ee80000300800 */
[----:B------:R-:W3:Y:S04]  /*4cdf0*/  LDL.LU R68, [R1+0xec0] ;  /* 0x000ec00001447983 */ /* 0x000ee80000300800 */
[----:B------:R-:W3:Y:S01]  /*4ce00*/  LDL.LU R12, [R1+0xe94] ;  /* 0x000e9400010c7983 */ /* 0x000ee20000300800 */
[----:B------:R-:W-:Y:S01]  /*4ce10*/  ISETP.GT.AND P3, PT, R14, 0x79, PT ;  /* 0x000000790e00780c */ /* 0x000fe20003f64270 */
[----:B0-----:R-:W-:Y:S01]  /*4ce20*/  IMAD.MOV.U32 R13, RZ, RZ, R2 ;  /* 0x000000ffff0d7224 */ /* 0x001fe200078e0002 */
[----:B------:R-:W-:-:S02]  /*4ce30*/  IADD3 R67, P4, PT, R67, UR14, RZ ;  /* 0x0000000e43437c10 */ /* 0x000fc4000ff9e0ff */
[----:B------:R-:W-:-:S03]  /*4ce40*/  ISETP.GT.AND P1, PT, R14, 0x7a, PT ;  /* 0x0000007a0e00780c */ /* 0x000fc60003f24270 */
[----:B------:R-:W-:Y:S01]  /*4ce50*/  STL [R1+0xea0], R67 ;  /* 0x000ea04301007387 */ /* 0x000fe20000100800 */
[----:B------:R-:W-:Y:S02]  /*4ce60*/  ISETP.GT.AND P6, PT, R14, 0x7b, PT ;  /* 0x0000007b0e00780c */ /* 0x000fe40003fc4270 */
[----:B------:R-:W-:Y:S02]  /*4ce70*/  PRMT R91, RZ, 0x7610, R91 ;  /* 0x00007610ff5b7816 */ /* 0x000fe4000000005b */
[----:B------:R-:W-:Y:S02]  /*4ce80*/  IADD3 R8, P0, PT, R8, UR14, RZ ;  /* 0x0000000e08087c10 */ /* 0x000fe4000ff1e0ff */
[----:B------:R-:W-:Y:S02]  /*4ce90*/  PRMT R90, RZ, 0x7610, R90 ;  /* 0x00007610ff5a7816 */ /* 0x000fe4000000005a */
[----:B------:R-:W-:Y:S02]  /*4cea0*/  PRMT R89, RZ, 0x7610, R89 ;  /* 0x00007610ff597816 */ /* 0x000fe40000000059 */
[----:B----4-:R-:W-:-:S02]  /*4ceb0*/  IADD3.X R11, PT, PT, R11, UR23, RZ, P0, !PT ;  /* 0x000000170b0b7c10 */ /* 0x010fc400087fe4ff */
[----:B--2---:R-:W-:Y:S02]  /*4cec0*/  IADD3.X R93, PT, PT, R93, UR23, RZ, P4, !PT ;  /* 0x000000175d5d7c10 */ /* 0x004fe4000a7fe4ff */
[----:B---3--:R-:W-:-:S04]  /*4ced0*/  IADD3.X R12, PT, PT, R12, UR23, RZ, P5, !PT ;  /* 0x000000170c0c7c10 */ /* 0x008fc8000affe4ff */
[-C--:B------:R-:W-:Y:S01]  /*4cee0*/  @P3 LOP3.LUT R13, R13, R12.reuse, RZ, 0x3c, !PT ;  /* 0x0000000c0d0d3212 */ /* 0x080fe200078e3cff */
[----:B------:R0:W-:Y:S03]  /*4cef0*/  STL [R1+0xe94], R12 ;  /* 0x000e940c01007387 */ /* 0x0001e60000100800 */
[----:B0-----:R-:W-:-:S04]  /*4cf00*/  @P3 LOP3.LUT R12, R13, R12, RZ, 0x3c, !PT ;  /* 0x0000000c0d0c3212 */ /* 0x001fc800078e3cff */
[----:B------:R-:W-:-:S05]  /*4cf10*/  @P3 LOP3.LUT R13, R13, R12, RZ, 0x3c, !PT ;  /* 0x0000000c0d0d3212 */ /* 0x000fca00078e3cff */
[----:B------:R0:W2:Y:S04]  /*4cf20*/  @P3 LDG.E.U8 R91, desc[UR20][R12.64] ;  /* 0x000000140c5b3981 */ /* 0x0000a8000c1e1100 */
[----:B------:R1:W-:Y:S01]  /*4cf30*/  STL [R1+0xea8], R8 ;  /* 0x000ea80801007387 */ /* 0x0003e20000100800 */
[----:B0-----:R-:W-:Y:S02]  /*4cf40*/  @P1 IMAD.MOV.U32 R12, RZ, RZ, R67 ;  /* 0x000000ffff0c1224 */ /* 0x001fe400078e0043 */
[----:B------:R-:W-:Y:S01]  /*4cf50*/  @P1 IMAD.MOV.U32 R13, RZ, RZ, R93 ;  /* 0x000000ffff0d1224 */ /* 0x000fe200078e005d */
[----:B------:R-:W-:Y:S04]  /*4cf60*/  STL [R1+0xe9c], R93 ;  /* 0x000e9c5d01007387 */ /* 0x000fe80000100800 */
[----:B------:R0:W3:Y:S04]  /*4cf70*/  @P1 LDG.E.U8 R90, desc[UR20][R12.64] ;  /* 0x000000140c5a1981 */ /* 0x0000e8000c1e1100 */
[----:B------:R4:W-:Y:S04]  /*4cf80*/  STL [R1+0xea4], R11 ;  /* 0x000ea40b01007387 */ /* 0x0009e80000100800 */
[----:B------:R-:W2:Y:S01]  /*4cf90*/  LDL.LU R67, [R1+0xebc] ;  /* 0x000ebc0001437983 */ /* 0x000ea20000300800 */
[----:B0-----:R-:W-:-:S02]  /*4cfa0*/  @P6 IMAD.MOV.U32 R12, RZ, RZ, R8 ;  /* 0x000000ffff0c6224 */ /* 0x001fc400078e0008 */
[----:B------:R-:W-:Y:S02]  /*4cfb0*/  @P6 IMAD.MOV.U32 R13, RZ, RZ, R11 ;  /* 0x000000ffff0d6224 */ /* 0x000fe400078e000b */
[----:B-1----:R-:W-:Y:S02]  /*4cfc0*/  IMAD.MOV.U32 R8, RZ, RZ, R63 ;  /* 0x000000ffff087224 */ /* 0x002fe400078e003f */
[----:B----4-:R-:W-:Y:S01]  /*4cfd0*/  IMAD.MOV.U32 R11, RZ, RZ, R7 ;  /* 0x000000ffff0b7224 */ /* 0x010fe200078e0007 */
[----:B------:R-:W4:Y:S01]  /*4cfe0*/  LDL.LU R63, [R1+0xeb4] ;  /* 0x000eb400013f7983 */ /* 0x000f220000300800 */
[----:B------:R-:W-:-:S03]  /*4cff0*/  IMAD.MOV.U32 R7, RZ, RZ, R75 ;  /* 0x000000ffff077224 */ /* 0x000fc600078e004b */
[----:B------:R-:W3:Y:S04]  /*4d000*/  LDL.LU R75, [R1+0xec8] ;  /* 0x000ec800014b7983 */ /* 0x000ee80000300800 */
[----:B------:R-:W3:Y:S04]  /*4d010*/  LDL.LU R93, [R1+0xed0] ;  /* 0x000ed000015d7983 */ /* 0x000ee80000300800 */
[----:B------:R0:W3:Y:S04]  /*4d020*/  @P6 LDG.E.U8 R89, desc[UR20][R12.64] ;  /* 0x000000140c596981 */ /* 0x0000e8000c1e1100 */
[----:B------:R-:W3:Y:S04]  /*4d030*/  LDL.LU R12, [R1+0xeac] ;  /* 0x000eac00010c7983 */ /* 0x000ee80000300800 */
[----:B------:R-:W0:Y:S01]  /*4d040*/  LDL.LU R13, [R1+0xeb0] ;  /* 0x000eb000010d7983 */ /* 0x000e220000300800 */
[----:B------:R-:W1:Y:S01]  /*4d050*/  S2R R2, SR_TID.X ;  /* 0x0000000000027919 */ /* 0x000e620000002100 */
[----:B------:R-:W-:-:S02]  /*4d060*/  ISETP.GT.AND P5, PT, R14, 0x7c, PT ;  /* 0x0000007c0e00780c */ /* 0x000fc40003fa4270 */
[----:B------:R-:W-:Y:S02]  /*4d070*/  IADD3 R68, P0, PT, R68, UR14, RZ ;  /* 0x0000000e44447c10 */ /* 0x000fe4000ff1e0ff */
[----:B------:R-:W-:-:S03]  /*4d080*/  IADD3 R74, P1, PT, R74, UR14, RZ ;  /* 0x0000000e4a4a7c10 */ /* 0x000fc6000ff3e0ff */
[----:B------:R-:W-:Y:S01]  /*4d090*/  STL [R1+0xec0], R68 ;  /* 0x000ec04401007387 */ /* 0x000fe20000100800 */
[----:B------:R-:W-:-:S03]  /*4d0a0*/  ISETP.GT.AND P6, PT, R14, 0x7d, PT ;  /* 0x0000007d0e00780c */ /* 0x000fc60003fc4270 */
[----:B------:R-:W-:Y:S01]  /*4d0b0*/  STL [R1+0xeb8], R74 ;  /* 0x000eb84a01007387 */ /* 0x000fe20000100800 */
[----:B------:R-:W-:Y:S02]  /*4d0c0*/  PRMT R88, RZ, 0x7610, R88 ;  /* 0x00007610ff587816 */ /* 0x000fe40000000058 */
[----:B------:R-:W-:Y:S02]  /*4d0d0*/  ISETP.GT.AND P4, PT, R14, 0x7e, PT ;  /* 0x0000007e0e00780c */ /* 0x000fe40003f84270 */
[----:B------:R-:W-:Y:S02]  /*4d0e0*/  PRMT R84, RZ, 0x7610, R84 ;  /* 0x00007610ff547816 */ /* 0x000fe40000000054 */
[----:B------:R-:W-:Y:S02]  /*4d0f0*/  PRMT R83, RZ, 0x7610, R83 ;  /* 0x00007610ff537816 */ /* 0x000fe40000000053 */
[----:B-1----:R-:W-:Y:S02]  /*4d100*/  LOP3.LUT R2, R2, 0x7f, RZ, 0xc0, !PT ;  /* 0x0000007f02027812 */ /* 0x002fe400078ec0ff */
[----:B--2---:R-:W-:-:S02]  /*4d110*/  IADD3.X R67, PT, PT, R67, UR23, RZ, P0, !PT ;  /* 0x0000001743437c10 */ /* 0x004fc400087fe4ff */
[----:B----4-:R-:W-:Y:S02]  /*4d120*/  IADD3.X R63, PT, PT, R63, UR23, RZ, P1, !PT ;  /* 0x000000173f3f7c10 */ /* 0x010fe40008ffe4ff */
[----:B0-----:R-:W-:-:S04]  /*4d130*/  IADD3 R13, P3, PT, R13, UR14, RZ ;  /* 0x0000000e0d0d7c10 */ /* 0x001fc8000ff7e0ff */
[----:B---3--:R-:W-:Y:S01]  /*4d140*/  IADD3.X R12, PT, PT, R12, UR23, RZ, P3, !PT ;  /* 0x000000170c0c7c10 */ /* 0x008fe20009ffe4ff */
[----:B------:R0:W-:Y:S04]  /*4d150*/  STL [R1+0xeb0], R13 ;  /* 0x000eb00d01007387 */ /* 0x0001e80000100800 */
[----:B------:R-:W-:Y:S04]  /*4d160*/  STL [R1+0xebc], R67 ;  /* 0x000ebc4301007387 */ /* 0x000fe80000100800 */
[----:B------:R-:W-:Y:S01]  /*4d170*/  STL [R1+0xeb4], R63 ;  /* 0x000eb43f01007387 */ /* 0x000fe20000100800 */
[----:B0-----:R-:W-:-:S03]  /*4d180*/  @P5 LOP3.LUT R13, R13, R12, RZ, 0x3c, !PT ;  /* 0x0000000c0d0d5212 */ /* 0x001fc600078e3cff */
[----:B------:R0:W-:Y:S02]  /*4d190*/  STL [R1+0xeac], R12 ;  /* 0x000eac0c01007387 */ /* 0x0001e40000100800 */
[----:B0-----:R-:W-:-:S04]  /*4d1a0*/  @P5 LOP3.LUT R12, R13, R12, RZ, 0x3c, !PT ;  /* 0x0000000c0d0c5212 */ /* 0x001fc800078e3cff */
[----:B------:R-:W-:-:S05]  /*4d1b0*/  @P5 LOP3.LUT R13, R13, R12, RZ, 0x3c, !PT ;  /* 0x0000000c0d0d5212 */ /* 0x000fca00078e3cff */
[----:B------:R0:W2:Y:S01]  /*4d1c0*/  @P5 LDG.E.U8 R88, desc[UR20][R12.64] ;  /* 0x000000140c585981 */ /* 0x0000a2000c1e1100 */
[----:B------:R-:W-:Y:S01]  /*4d1d0*/  ISETP.GE.AND P0, PT, R2, R14, PT ;  /* 0x0000000e0200720c */ /* 0x000fe20003f06270 */
[----:B------:R-:W-:Y:S02]  /*4d1e0*/  IMAD.MOV.U32 R2, RZ, RZ, R62 ;  /* 0x000000ffff027224 */ /* 0x000fe400078e003e */
[----:B------:R-:W3:Y:S01]  /*4d1f0*/  LDL.LU R62, [R1+0x2c0c] ;  /* 0x002c0c00013e7983 */ /* 0x000ee20000300800 */
[----:B0-----:R-:W-:Y:S02]  /*4d200*/  @P6 IMAD.MOV.U32 R12, RZ, RZ, R74 ;  /* 0x000000ffff0c6224 */ /* 0x001fe400078e004a */
[----:B------:R-:W-:Y:S02]  /*4d210*/  @P6 IMAD.MOV.U32 R13, RZ, RZ, R63 ;  /* 0x000000ffff0d6224 */ /* 0x000fe400078e003f */
[----:B------:R-:W4:Y:S04]  /*4d220*/  LDL.LU R63, [R1+0x2c08] ;  /* 0x002c0800013f7983 */ /* 0x000f280000300800 */
[----:B------:R0:W2:Y:S04]  /*4d230*/  @P6 LDG.E.U8 R84, desc[UR20][R12.64] ;  /* 0x000000140c546981 */ /* 0x0000a8000c1e1100 */
[----:B------:R-:W2:Y:S01]  /*4d240*/  LDL.LU R74, [R1+0x1988] ;  /* 0x00198800014a7983 */ /* 0x000ea20000300800 */
[----:B0-----:R-:W-:-:S02]  /*4d250*/  @P4 IMAD.MOV.U32 R12, RZ, RZ, R68 ;  /* 0x000000ffff0c4224 */ /* 0x001fc400078e0044 */
[----:B------:R-:W-:Y:S02]  /*4d260*/  @P4 IMAD.MOV.U32 R13, RZ, RZ, R67 ;  /* 0x000000ffff0d4224 */ /* 0x000fe400078e0043 */
[----:B------:R-:W2:Y:S04]  /*4d270*/  LDL.LU R67, [R1+0x2c04] ;  /* 0x002c040001437983 */ /* 0x000ea80000300800 */
[----:B------:R-:W2:Y:S04]  /*4d280*/  LDL.LU R68, [R1+0x2c00] ;  /* 0x002c000001447983 */ /* 0x000ea80000300800 */
[----:B------:R0:W2:Y:S04]  /*4d290*/  @P4 LDG.E.U8 R83, desc[UR20][R12.64] ;  /* 0x000000140c534981 */ /* 0x0000a8000c1e1100 */
[----:B------:R-:W2:Y:S01]  /*4d2a0*/  LDL.LU R13, [R1+0xec4] ;  /* 0x000ec400010d7983 */ /* 0x000ea20000300800 */
[----:B------:R-:W-:-:S02]  /*4d2b0*/  ISETP.GT.AND P3, PT, R14, 0x7f, PT ;  /* 0x0000007f0e00780c */ /* 0x000fc40003f64270 */
[----:B------:R-:W-:Y:S02]  /*4d2c0*/  IADD3 R75, P5, PT, R75, UR14, RZ ;  /* 0x0000000e4b4b7c10 */ /* 0x000fe4000ffbe0ff */
[----:B------:R-:W-:-:S09]  /*4d2d0*/  PRMT R82, RZ, 0x7610, R82 ;  /* 0x00007610ff527816 */ /* 0x000fd20000000052 */
[----:B0-----:R-:W-:Y:S01]  /*4d2e0*/  @P3 IMAD.MOV.U32 R12, RZ, RZ, R75 ;  /* 0x000000ffff0c3224 */ /* 0x001fe200078e004b */
[----:B--2---:R-:W-:-:S05]  /*4d2f0*/  IADD3.X R13, PT, PT, R13, UR23, RZ, P5, !PT ;  /* 0x000000170d0d7c10 */ /* 0x004fca000affe4ff */
[----:B------:R0:W2:Y:S04]  /*4d300*/  @P3 LDG.E.U8 R82, desc[UR20][R12.64] ;  /* 0x000000140c523981 */ /* 0x0000a8000c1e1100 */
[----:B------:R1:W-:Y:S04]  /*4d310*/  STL [R1+0x2b98], R83 ;  /* 0x002b985301007387 */ /* 0x0003e80000100800 */
[----:B------:R0:W-:Y:S04]  /*4d320*/  STL [R1+0xec8], R75 ;  /* 0x000ec84b01007387 */ /* 0x0001e80000100800 */
[----:B-1----:R-:W3:Y:S01]  /*4d330*/  LDL.LU R83, [R1+0xecc] ;  /* 0x000ecc0001537983 */ /* 0x002ee20000300800 */
[----:B------:R-:W-:-:S02]  /*4d340*/  ISETP.GT.AND P1, PT, R14, RZ, PT ;  /* 0x000000ff0e00720c */ /* 0x000fc40003f24270 */
[----:B------:R-:W-:Y:S02]  /*4d350*/  IADD3 R3, P6, PT, R3, UR14, RZ ;  /* 0x0000000e03037c10 */ /* 0x000fe4000ffde0ff */
[----:B------:R-:W-:Y:S02]  /*4d360*/  IADD3 R93, P4, PT, R93, UR15, RZ ;  /* 0x0000000f5d5d7c10 */ /* 0x000fe4000ff9e0ff */
[----:B------:R-:W-:Y:S01]  /*4d370*/  IADD3.X R4, PT, PT, R4, UR23, RZ, P6, !PT ;  /* 0x0000001704047c10 */ /* 0x000fe2000b7fe4ff */
[----:B------:R1:W-:Y:S01]  /*4d380*/  STL [R1+0xec4], R13 ;  /* 0x000ec40d01007387 */ /* 0x0003e20000100800 */
[----:B------:R-:W-:-:S03]  /*4d390*/  PRMT R6, RZ, 0x7610, R6 ;  /* 0x00007610ff067816 */ /* 0x000fc60000000006 */
[----:B------:R-:W-:Y:S02]  /*4d3a0*/  STL [R1+0xed0], R93 ;  /* 0x000ed05d01007387 */ /* 0x000fe40000100800 */
[----:B0-----:R-:W-:Y:S02]  /*4d3b0*/  @P1 IMAD.MOV.U32 R12, RZ, RZ, R3 ;  /* 0x000000ffff0c1224 */ /* 0x001fe400078e0003 */
[----:B------:R-:W4:Y:S01]  /*4d3c0*/  LDL.LU R75, [R1+0xf10] ;  /* 0x000f1000014b7983 */ /* 0x000f220000300800 */
[----:B-1----:R-:W-:-:S05]  /*4d3d0*/  @P1 IMAD.MOV.U32 R13, RZ, RZ, R4 ;  /* 0x000000ffff0d1224 */ /* 0x002fca00078e0004 */
[----:B------:R0:W4:Y:S01]  /*4d3e0*/  @P1 LDG.E.U8 R6, desc[UR20][R12.64] ;  /* 0x000000140c061981 */ /* 0x000122000c1e1100 */
[----:B------:R-:W-:Y:S01]  /*4d3f0*/  PRMT R78, RZ, 0x7610, R78 ;  /* 0x00007610ff4e7816 */ /* 0x000fe2000000004e */
[----:B0-----:R-:W-:Y:S01]  /*4d400*/  @!P0 IMAD.MOV.U32 R12, RZ, RZ, R93 ;  /* 0x000000ffff0c8224 */ /* 0x001fe200078e005d */
[----:B------:R-:W-:Y:S01]  /*4d410*/  IADD3 R74, P3, PT, R74, UR15, RZ ;  /* 0x0000000f4a4a7c10 */ /* 0x000fe2000ff7e0ff */
[----:B------:R-:W-:Y:S06]  /*4d420*/  BAR.SYNC.DEFER_BLOCKING 0x0 ;  /* 0x0000000000007b1d */ /* 0x000fec0000010000 */
[----:B--2---:R0:W-:Y:S02]  /*4d430*/  STL [R1+0x2b84], R82 ;  /* 0x002b845201007387 */ /* 0x0041e40000100800 */
[----:B0-----:R-:W-:-:S02]  /*4d440*/  IMAD.MOV.U32 R82, RZ, RZ, R2 ;  /* 0x000000ffff527224 */ /* 0x001fc400078e0002 */
[----:B------:R-:W-:Y:S02]  /*4d450*/  IMAD.MOV.U32 R2, RZ, RZ, R11 ;  /* 0x000000ffff027224 */ /* 0x000fe400078e000b */
[----:B------:R-:W-:Y:S02]  /*4d460*/  IMAD.MOV.U32 R11, RZ, RZ, R8 ;  /* 0x000000ffff0b7224 */ /* 0x000fe400078e0008 */
[----:B------:R-:W-:Y:S02]  /*4d470*/  IMAD.MOV.U32 R8, RZ, RZ, R73 ;  /* 0x000000ffff087224 */ /* 0x000fe400078e0049 */
[----:B------:R-:W2:Y:S01]  /*4d480*/  LDL.LU R73, [R1+0xeec] ;  /* 0x000eec0001497983 */ /* 0x000ea20000300800 */
[----:B---3--:R-:W-:-:S05]  /*4d490*/  IADD3.X R83, PT, PT, R83, UR58, RZ, P4, !PT ;  /* 0x0000003a53537c10 */ /* 0x008fca000a7fe4ff */
[----:B------:R-:W-:-:S05]  /*4d4a0*/  @!P0 IMAD.MOV.U32 R13, RZ, RZ, R83 ;  /* 0x000000ffff0d8224 */ /* 0x000fca00078e0053 */
[----:B------:R0:W3:Y:S04]  /*4d4b0*/  @!P0 LDG.E.U8 R78, desc[UR20][R12.64] ;  /* 0x000000140c4e8981 */ /* 0x0000e8000c1e1100 */
        /* <DEDUP_REMOVED lines=138> */
[----:B--2---:R-:W-:-:S03]  /*4dd60*/  IADD3.X R73, PT, PT, R73, UR58, RZ, P3, !PT ;  /* 0x0000003a49497c10 */ /* 0x004fc60009ffe4ff */
[----:B------:R-:W-:Y:S04]  /*4dd70*/  STL [R1+0x29f8], R4 ;  /* 0x0029f80401007387 */ /* 0x000fe80000100800 */
[----:B------:R-:W-:Y:S04]  /*4dd80*/  STL [R1+0x2a04], R4 ;  /* 0x002a040401007387 */ /* 0x000fe80000100800 */
[----:B------:R-:W-:Y:S04]  /*4dd90*/  STL [R1+0x2a3c], R4 ;  /* 0x002a3c0401007387 */ /* 0x000fe80000100800 */
[----:B------:R-:W-:Y:S04]  /*4dda0*/  STL [R1+0x2a40], R4 ;  /* 0x002a400401007387 */ /* 0x000fe80000100800 */
[----:B------:R-:W-:Y:S01]  /*4ddb0*/  STL [R1+0x2a4c], R4 ;  /* 0x002a4c0401007387 */ /* 0x000fe20000100800 */
[----:B0-----:R-:W-:-:S03]  /*4ddc0*/  IMAD.MOV.U32 R12, RZ, RZ, R73 ;  /* 0x000000ffff0c7224 */ /* 0x001fc600078e0049 */
[----:B------:R-:W-:Y:S01]  /*4ddd0*/  STL [R1+0x2a98], R4 ;  /* 0x002a980401007387 */ /* 0x000fe20000100800 */
[----:B------:R-:W-:-:S03]  /*4dde0*/  IMAD.MOV.U32 R13, RZ, RZ, R74 ;  /* 0x000000ffff0d7224 */ /* 0x000fc600078e004a */
[----:B------:R-:W-:Y:S04]  /*4ddf0*/  STL [R1+0x2aa0], R4 ;  /* 0x002aa00401007387 */ /* 0x000fe80000100800 */
[----:B------:R-:W-:Y:S04]  /*4de00*/  STL [R1+0x2acc], R4 ;  /* 0x002acc0401007387 */ /* 0x000fe80000100800 */
[----:B------:R-:W-:Y:S04]  /*4de10*/  STL [R1+0x2ad0], R4 ;  /* 0x002ad00401007387 */ /* 0x000fe80000100800 */
[----:B------:R-:W-:Y:S01]  /*4de20*/  STL [R1+0x2adc], R4 ;  /* 0x002adc0401007387 */ /* 0x000fe20000100800 */
[----:B------:R-:W-:-:S03]  /*4de30*/  @!P0 LOP3.LUT R13, R13, R12, RZ, 0x3c, !PT ;  /* 0x0000000c0d0d8212 */ /* 0x000fc600078e3cff */
[----:B------:R-:W-:Y:S04]  /*4de40*/  STL [R1+0x2b10], R4 ;  /* 0x002b100401007387 */ /* 0x000fe80000100800 */
[----:B------:R-:W-:Y:S04]  /*4de50*/  STL [R1+0x2b18], R4 ;  /* 0x002b180401007387 */ /* 0x000fe80000100800 */
[----:B------:R-:W-:Y:S04]  /*4de60*/  STL [R1+0x2b40], R4 ;  /* 0x002b400401007387 */ /* 0x000fe80000100800 */
[----:B------:R-:W-:Y:S01]  /*4de70*/  STL [R1+0x2b48], R4 ;  /* 0x002b480401007387 */ /* 0x000fe20000100800 */
[----:B------:R-:W-:-:S03]  /*4de80*/  @!P0 LOP3.LUT R12, R13, R12, RZ, 0x3c, !PT ;  /* 0x0000000c0d0c8212 */ /* 0x000fc600078e3cff */
[----:B------:R-:W-:Y:S04]  /*4de90*/  STL [R1+0x2b70], R4 ;  /* 0x002b700401007387 */ /* 0x000fe80000100800 */
[----:B------:R0:W-:Y:S01]  /*4dea0*/  STL [R1+0x2b78], R4 ;  /* 0x002b780401007387 */ /* 0x0001e20000100800 */
[----:B-1----:R-:W-:Y:S01]  /*4deb0*/  IMAD.MOV.U32 R83, RZ, RZ, R81 ;  /* 0x000000ffff537224 */ /* 0x002fe200078e0051 */
[----:B------:R-:W-:Y:S01]  /*4dec0*/  PRMT R77, RZ, 0x7610, R77 ;  /* 0x00007610ff4d7816 */ /* 0x000fe2000000004d */
[----:B------:R-:W-:Y:S01]  /*4ded0*/  IMAD.MOV.U32 R3, RZ, RZ, R85 ;  /* 0x000000ffff037224 */ /* 0x000fe200078e0055 */
[----:B------:R-:W-:Y:S02]  /*4dee0*/  @!P0 LOP3.LUT R13, R13, R12, RZ, 0x3c, !PT ;  /* 0x0000000c0d0d8212 */ /* 0x000fe400078e3cff */
[----:B----4-:R-:W-:-:S03]  /*4def0*/  IADD3 R75, P4, PT, R75, UR15, RZ ;  /* 0x0000000f4b4b7c10 */ /* 0x010fc6000ff9e0ff */
[----:B------:R1:W2:Y:S01]  /*4df00*/  @!P0 LDG.E.U8 R77, desc[UR20][R12.64] ;  /* 0x000000140c4d8981 */ /* 0x0002a2000c1e1100 */
[----:B0-----:R-:W-:-:S03]  /*4df10*/  IMAD.MOV.U32 R4, RZ, RZ, R69 ;  /* 0x000000ffff047224 */ /* 0x001fc600078e0045 */
[----:B------:R-:W4:Y:S04]  /*4df20*/  LDL.LU R69, [R1+0x2bfc] ;  /* 0x002bfc0001457983 */ /* 0x000f280000300800 */
[----:B------:R-:W4:Y:S04]  /*4df30*/  LDL.LU R93, [R1+0xf50] ;  /* 0x000f5000015d7983 */ /* 0x000f280000300800 */
[----:B------:R0:W-:Y:S04]  /*4df40*/  STL [R1+0xeec], R73 ;  /* 0x000eec4901007387 */ /* 0x0001e80000100800 */
[----:B------:R-:W4:Y:S04]  /*4df50*/  LDL.LU R81, [R1+0x1944] ;  /* 0x0019440001517983 */ /* 0x000f280000300800 */
[----:B------:R-:W4:Y:S04]  /*4df60*/  LDL.LU R85, [R1+0xf4c] ;  /* 0x000f4c0001557983 */ /* 0x000f280000300800 */
[----:B0-----:R-:W4:Y:S04]  /*4df70*/  LDL.LU R73, [R1+0x2bf8] ;  /* 0x002bf80001497983 */ /* 0x001f280000300800 */
[----:B------:R-:W4:Y:S01]  /*4df80*/  LDL.LU R74, [R1+0x2bf4] ;  /* 0x002bf400014a7983 */ /* 0x000f220000300800 */
[----:B-1----:R-:W-:-:S03]  /*4df90*/  IMAD.MOV.U32 R13, RZ, RZ, R75 ;  /* 0x000000ffff0d7224 */ /* 0x002fc600078e004b */
[----:B---3--:R0:W-:Y:S02]  /*4dfa0*/  STL [R1+0x2b8c], R78 ;  /* 0x002b8c4e01007387 */ /* 0x0081e40000100800 */
[----:B0-----:R-:W-:Y:S02]  /*4dfb0*/  IMAD.MOV.U32 R78, RZ, RZ, R80 ;  /* 0x000000ffff4e7224 */ /* 0x001fe400078e0050 */
[----:B------:R-:W3:Y:S04]  /*4dfc0*/  LDL.LU R80, [R1+0x1934] ;  /* 0x0019340001507983 */ /* 0x000ee80000300800 */
[----:B------:R0:W-:Y:S04]  /*4dfd0*/  STL [R1+0xf10], R75 ;  /* 0x000f104b01007387 */ /* 0x0001e80000100800 */
[----:B0-----:R-:W3:Y:S04]  /*4dfe0*/  LDL.LU R75, [R1+0x2bf0] ;  /* 0x002bf000014b7983 */ /* 0x001ee80000300800 */
[----:B------:R-:W3:Y:S01]  /*4dff0*/  LDL.LU R12, [R1+0xf0c] ;  /* 0x000f0c00010c7983 */ /* 0x000ee20000300800 */
[----:B------:R-:W-:-:S02]  /*4e000*/  PRMT R76, RZ, 0x7610, R76 ;  /* 0x00007610ff4c7816 */ /* 0x000fc4000000004c */
[----:B------:R-:W-:Y:S02]  /*4e010*/  PRMT R72, RZ, 0x7610, R72 ;  /* 0x00007610ff487816 */ /* 0x000fe40000000048 */
[----:B------:R-:W-:Y:S01]  /*4e020*/  PRMT R71, RZ, 0x7610, R71 ;  /* 0x00007610ff477816 */ /* 0x000fe20000000047 */
[----:B--2---:R0:W-:Y:S01]  /*4e030*/  STL [R1+0x2b90], R77 ;  /* 0x002b904d01007387 */ /* 0x0041e20000100800 */
[----:B----4-:R-:W-:Y:S01]  /*4e040*/  IADD3 R93, P1, PT, R93, UR15, RZ ;  /* 0x0000000f5d5d7c10 */ /* 0x010fe2000ff3e0ff */
[----:B0-----:R-:W-:Y:S02]  /*4e050*/  IMAD.MOV.U32 R77, RZ, RZ, R79 ;  /* 0x000000ffff4d7224 */ /* 0x001fe400078e004f */
[----:B------:R-:W2:Y:S01]  /*4e060*/  LDL.LU R79, [R1+0x2bec] ;  /* 0x002bec00014f7983 */ /* 0x000ea20000300800 */
[----:B------:R-:W-:-:S03]  /*4e070*/  IADD3 R81, P3, PT, R81, UR15, RZ ;  /* 0x0000000f51517c10 */ /* 0x000fc6000ff7e0ff */
[----:B------:R-:W-:Y:S04]  /*4e080*/  STL [R1+0xf50], R93 ;  /* 0x000f505d01007387 */ /* 0x000fe80000100800 */
[----:B------:R-:W-:Y:S01]  /*4e090*/  STL [R1+0x1944], R81 ;  /* 0x0019445101007387 */ /* 0x000fe20000100800 */
[----:B------:R-:W-:Y:S02]  /*4e0a0*/  IADD3.X R85, PT, PT, R85, UR58, RZ, P1, !PT ;  /* 0x0000003a55557c10 */ /* 0x000fe40008ffe4ff */
[----:B---3--:R-:W-:Y:S02]  /*4e0b0*/  IADD3.X R80, PT, PT, R80, UR58, RZ, P3, !PT ;  /* 0x0000003a50507c10 */ /* 0x008fe40009ffe4ff */
[----:B------:R-:W-:-:S04]  /*4e0c0*/  IADD3.X R12, PT, PT, R12, UR58, RZ, P4, !PT ;  /* 0x0000003a0c0c7c10 */ /* 0x000fc8000a7fe4ff */
[-C--:B------:R-:W-:Y:S01]  /*4e0d0*/  @!P0 LOP3.LUT R13, R13, R12.reuse, RZ, 0x3c, !PT ;  /* 0x0000000c0d0d8212 */ /* 0x080fe200078e3cff */
[----:B------:R0:W-:Y:S03]  /*4e0e0*/  STL [R1+0xf0c], R12 ;  /* 0x000f0c0c01007387 */ /* 0x0001e60000100800 */
[----:B0-----:R-:W-:-:S04]  /*4e0f0*/  @!P0 LOP3.LUT R12, R13, R12, RZ, 0x3c, !PT ;  /* 0x0000000c0d0c8212 */ /* 0x001fc800078e3cff */
[----:B------:R-:W-:-:S05]  /*4e100*/  @!P0 LOP3.LUT R13, R13, R12, RZ, 0x3c, !PT ;  /* 0x0000000c0d0d8212 */ /* 0x000fca00078e3cff */
[----:B------:R0:W3:Y:S02]  /*4e110*/  @!P0 LDG.E.U8 R76, desc[UR20][R12.64] ;  /* 0x000000140c4c8981 */ /* 0x0000e4000c1e1100 */
[----:B0-----:R-:W-:Y:S02]  /*4e120*/  @!P0 IMAD.MOV.U32 R12, RZ, RZ, R81 ;  /* 0x000000ffff0c8224 */ /* 0x001fe400078e0051 */
[----:B------:R-:W-:-:S05]  /*4e130*/  @!P0 IMAD.MOV.U32 R13, RZ, RZ, R80 ;  /* 0x000000ffff0d8224 */ /* 0x000fca00078e0050 */
[----:B------:R0:W4:Y:S02]  /*4e140*/  @!P0 LDG.E.U8 R72, desc[UR20][R12.64] ;  /* 0x000000140c488981 */ /* 0x000124000c1e1100 */
[----:B0-----:R-:W-:Y:S02]  /*4e150*/  @!P0 IMAD.MOV.U32 R12, RZ, RZ, R93 ;  /* 0x000000ffff0c8224 */ /* 0x001fe400078e005d */
[----:B------:R-:W-:-:S05]  /*4e160*/  @!P0 IMAD.MOV.U32 R13, RZ, RZ, R85 ;  /* 0x000000ffff0d8224 */ /* 0x000fca00078e0055 */
[----:B------:R-:W2:Y:S04]  /*4e170*/  @!P0 LDG.E.U8 R71, desc[UR20][R12.64] ;  /* 0x000000140c478981 */ /* 0x000ea8000c1e1100 */
[----:B------:R0:W-:Y:S01]  /*4e180*/  STL [R1+0x1934], R80 ;  /* 0x0019345001007387 */ /* 0x0001e20000100800 */
[----:B------:R-:W-:-:S03]  /*4e190*/  IMAD.MOV.U32 R93, RZ, RZ, R87 ;  /* 0x000000ffff5d7224 */ /* 0x000fc600078e0057 */
[----:B---3--:R1:W-:Y:S04]  /*4e1a0*/  STL [R1+0x2b9c], R76 ;  /* 0x002b9c4c01007387 */ /* 0x0083e80000100800 */
[----:B------:R3:W-:Y:S04]  /*4e1b0*/  STL [R1+0xf4c], R85 ;  /* 0x000f4c5501007387 */ /* 0x0007e80000100800 */
[----:B0-----:R-:W2:Y:S04]  /*4e1c0*/  LDL.LU R80, [R1+0x2be8] ;  /* 0x002be80001507983 */ /* 0x001ea80000300800 */
[----:B------:R-:W2:Y:S01]  /*4e1d0*/  LDL.LU R81, [R1+0x2be4] ;  /* 0x002be40001517983 */ /* 0x000ea20000300800 */
[----:B-1----:R-:W-:-:S03]  /*4e1e0*/  IMAD.MOV.U32 R76, RZ, RZ, R3 ;  /* 0x000000ffff4c7224 */ /* 0x002fc600078e0003 */
[----:B----4-:R0:W-:Y:S01]  /*4e1f0*/  STL [R1+0x2ba0], R72 ;  /* 0x002ba04801007387 */ /* 0x0101e20000100800 */
[----:B------:R-:W-:-:S03]  /*4e200*/  IMAD.MOV.U32 R3, RZ, RZ, R2 ;  /* 0x000000ffff037224 */ /* 0x000fc600078e0002 */
[----:B---3--:R-:W3:Y:S04]  /*4e210*/  LDL.LU R85, [R1+0x2be0] ;  /* 0x002be00001557983 */ /* 0x008ee80000300800 */
[----:B------:R-:W4:Y:S01]  /*4e220*/  LDL.LU R87, [R1+0x18b4] ;  /* 0x0018b40001577983 */ /* 0x000f220000300800 */
[----:B0-----:R-:W-:Y:S02]  /*4e230*/  IMAD.MOV.U32 R72, RZ, RZ, R77 ;  /* 0x000000ffff487224 */ /* 0x001fe400078e004d */
[----:B------:R-:W-:Y:S02]  /*4e240*/  IMAD.MOV.U32 R77, RZ, RZ, R83 ;  /* 0x000000ffff4d7224 */ /* 0x000fe400078e0053 */
[----:B------:R-:W-:Y:S02]  /*4e250*/  IMAD.MOV.U32 R83, RZ, RZ, R86 ;  /* 0x000000ffff537224 */ /* 0x000fe400078e0056 */
[----:B------:R-:W3:Y:S04]  /*4e260*/  LDL.LU R86, [R1+0x18a0] ;  /* 0x0018a00001567983 */ /* 0x000ee80000300800 */
[----:B------:R-:W3:Y:S04]  /*4e270*/  LDL.LU R2, [R1+0x1868] ;  /* 0x0018680001027983 */ /* 0x000ee80000300800 */
[----:B------:R-:W3:Y:S04]  /*4e280*/  LDL.LU R12, [R1+0x18f0] ;  /* 0x0018f000010c7983 */ /* 0x000ee80000300800 */
[----:B------:R-:W3:Y:S04]  /*4e290*/  LDL.LU R13, [R1+0x18f4] ;  /* 0x0018f400010d7983 */ /* 0x000ee80000300800 */
[----:B--2---:R0:W-:Y:S04]  /*4e2a0*/  STL [R1+0x2ba4], R71 ;  /* 0x002ba44701007387 */ /* 0x0041e80000100800 */
[----:B0-----:R-:W2:Y:S01]  /*4e2b0*/  LDL.LU R71, [R1+0x1874] ;  /* 0x0018740001477983 */ /* 0x001ea20000300800 */
[----:B------:R-:W-:-:S02]  /*4e2c0*/  PRMT R70, RZ, 0x7610, R70 ;  /* 0x00007610ff467816 */ /* 0x000fc40000000046 */
[----:B------:R-:W-:Y:S02]  /*4e2d0*/  PRMT R66, RZ, 0x7610, R66 ;  /* 0x00007610ff427816 */ /* 0x000fe40000000042 */
[----:B------:R-:W-:Y:S02]  /*4e2e0*/  PRMT R65, RZ, 0x7610, R65 ;  /* 0x00007610ff417816 */ /* 0x000fe40000000041 */
[----:B----4-:R-:W-:Y:S02]  /*4e2f0*/  IADD3 R87, P3, PT, R87, UR15, RZ ;  /* 0x0000000f57577c10 */ /* 0x010fe4000ff7e0ff */
[----:B---3--:R-:W-:-:S04]  /*4e300*/  IADD3 R13, P4, PT, R13, UR15, RZ ;  /* 0x0000000f0d0d7c10 */ /* 0x008fc8000ff9e0ff */
[----:B------:R-:W-:Y:S01]  /*4e310*/  IADD3.X R12, PT, PT, R12, UR58, RZ, P4, !PT ;  /* 0x0000003a0c0c7c10 */ /* 0x000fe2000a7fe4ff */
[----:B------:R0:W-:Y:S01]  /*4e320*/  STL [R1+0x18f4], R13 ;  /* 0x0018f40d01007387 */ /* 0x0001e20000100800 */
[----:B--2---:R-:W-:Y:S02]  /*4e330*/  IADD3 R71, P1, PT, R71, UR15, RZ ;  /* 0x0000000f47477c10 */ /* 0x004fe4000ff3e0ff */
[----:B0-----:R-:W-:-:S03]  /*4e340*/  @!P0 LOP3.LUT R13, R13, R12, RZ, 0x3c, !PT ;  /* 0x0000000c0d0d8212 */ /* 0x001fc600078e3cff */
[----:B------:R-:W-:Y:S04]  /*4e350*/  STL [R1+0x1874], R71 ;  /* 0x0018744701007387 */ /* 0x000fe80000100800 */
[----:B------:R-:W-:Y:S04]  /*4e360*/  STL [R1+0x18b4], R87 ;  /* 0x0018b45701007387 */ /* 0x000fe80000100800 */
[----:B------:R0:W-:Y:S01]  /*4e370*/  STL [R1+0x18f0], R12 ;  /* 0x0018f00c01007387 */ /* 0x0001e20000100800 */
[----:B------:R-:W-:Y:S02]  /*4e380*/  IADD3.X R86, PT, PT, R86, UR58, RZ, P3, !PT ;  /* 0x0000003a56567c10 */ /* 0x000fe40009ffe4ff */
[----:B0-----:R-:W-:-:S04]  /*4e390*/  @!P0 LOP3.LUT R12, R13, R12, RZ, 0x3c, !PT ;  /* 0x0000000c0d0c8212 */ /* 0x001fc800078e3cff */
[----:B------:R-:W-:-:S05]  /*4e3a0*/  @!P0 LOP3.LUT R13, R13, R12, RZ, 0x3c, !PT ;  /* 0x0000000c0d0d8212 */ /* 0x000fca00078e3cff */
[----:B------:R0:W2:Y:S01]  /*4e3b0*/  @!P0 LDG.E.U8 R70, desc[UR20][R12.64] ;  /* 0x000000140c468981 */ /* 0x0000a2000c1e1100 */
[----:B------:R-:W-:Y:S01]  /*4e3c0*/  IADD3.X R2, PT, PT, R2, UR58, RZ, P1, !PT ;  /* 0x0000003a02027c10 */ /* 0x000fe20008ffe4ff */
[----:B0-----:R-:W-:Y:S02]  /*4e3d0*/  @!P0 IMAD.MOV.U32 R12, RZ, RZ, R87 ;  /* 0x000000ffff0c8224 */ /* 0x001fe400078e0057 */
[----:B------:R-:W-:-:S05]  /*4e3e0*/  @!P0 IMAD.MOV.U32 R13, RZ, RZ, R86 ;  /* 0x000000ffff0d8224 */ /* 0x000fca00078e0056 */
[----:B------:R0:W3:Y:S02]  /*4e3f0*/  @!P0 LDG.E.U8 R66, desc[UR20][R12.64] ;  /* 0x000000140c428981 */ /* 0x0000e4000c1e1100 */
[----:B0-----:R-:W-:Y:S02]  /*4e400*/  @!P0 IMAD.MOV.U32 R12, RZ, RZ, R71 ;  /* 0x000000ffff0c8224 */ /* 0x001fe400078e0047 */
[----:B------:R-:W-:-:S05]  /*4e410*/  @!P0 IMAD.MOV.U32 R13, RZ, RZ, R2 ;  /* 0x000000ffff0d8224 */ /* 0x000fca00078e0002 */
[----:B------:R-:W4:Y:S04]  /*4e420*/  @!P0 LDG.E.U8 R65, desc[UR20][R12.64] ;  /* 0x000000140c418981 */ /* 0x000f28000c1e1100 */
[----:B------:R0:W-:Y:S01]  /*4e430*/  STL [R1+0x18a0], R86 ;  /* 0x0018a05601007387 */ /* 0x0001e20000100800 */
[----:B------:R-:W-:Y:S02]  /*4e440*/  IMAD.MOV.U32 R71, RZ, RZ, R6 ;  /* 0x000000ffff477224 */ /* 0x000fe400078e0006 */
[----:B------:R-:W-:Y:S01]  /*4e450*/  IMAD.MOV.U32 R6, RZ, RZ, R5 ;  /* 0x000000ffff067224 */ /* 0x000fe200078e0005 */
[----:B--2---:R-:W-:Y:S04]  /*4e460*/  STL [R1+0x2ba8], R70 ;  /* 0x002ba84601007387 */ /* 0x004fe80000100800 */
[----:B------:R-:W-:Y:S04]  /*4e470*/  STL [R1+0x1868], R2 ;  /* 0x0018680201007387 */ /* 0x000fe80000100800 */
[----:B0-----:R-:W2:Y:S04]  /*4e480*/  LDL.LU R86, [R1+0x2bdc] ;  /* 0x002bdc0001567983 */ /* 0x001ea80000300800 */
[----:B------:R-:W2:Y:S04]  /*4e490*/  LDL.LU R87, [R1+0x2bd8] ;  /* 0x002bd80001577983 */ /* 0x000ea80000300800 */
[----:B---3--:R0:W-:Y:S04]  /*4e4a0*/  STL [R1+0x2bac], R66 ;  /* 0x002bac4201007387 */ /* 0x0081e80000100800 */
[----:B0-----:R-:W3:Y:S04]  /*4e4b0*/  LDL.LU R66, [R1+0xff4] ;  /* 0x000ff40001427983 */ /* 0x001ee80000300800 */
[----:B------:R-:W2:Y:S04]  /*4e4c0*/  LDL.LU R5, [R1+0xfb0] ;  /* 0x000fb00001057983 */ /* 0x000ea80000300800 */
[----:B------:R-:W2:Y:S04]  /*4e4d0*/  LDL.LU R70, [R1+0xff0] ;  /* 0x000ff00001467983 */ /* 0x000ea80000300800 */
[----:B------:R-:W2:Y:S04]  /*4e4e0*/  LDL.LU R12, [R1+0xf70] ;  /* 0x000f7000010c7983 */ /* 0x000ea80000300800 */
[----:B------:R-:W2:Y:S04]  /*4e4f0*/  LDL.LU R13, [R1+0xf74] ;  /* 0x000f7400010d7983 */ /* 0x000ea80000300800 */
[----:B----4-:R0:W-:Y:S04]  /*4e500*/  STL [R1+0x2bb0], R65 ;  /* 0x002bb04101007387 */ /* 0x0101e80000100800 */
[----:B0-----:R-:W4:Y:S01]  /*4e510*/  LDL.LU R65, [R1+0xfb4] ;  /* 0x000fb40001417983 */ /* 0x001f220000300800 */
[----:B------:R-:W-:-:S02]  /*4e520*/  PRMT R64, RZ, 0x7610, R64 ;  /* 0x00007610ff407816 */ /* 0x000fc40000000040 */
[----:B------:R-:W-:Y:S02]  /*4e530*/  PRMT R60, RZ, 0x7610, R60 ;  /* 0x00007610ff3c7816 */ /* 0x000fe4000000003c */
[----:B---3--:R-:W-:Y:S02]  /*4e540*/  IADD3 R66, P1, PT, R66, UR15, RZ ;  /* 0x0000000f42427c10 */ /* 0x008fe4000ff3e0ff */
[----:B--2---:R-:W-:-:S04]  /*4e550*/  IADD3 R13, P4, PT, R13, UR15, RZ ;  /* 0x0000000f0d0d7c10 */ /* 0x004fc8000ff9e0ff */
[----:B------:R-:W-:Y:S01]  /*4e560*/  IADD3.X R12, PT, PT, R12, UR58, RZ, P4, !PT ;  /* 0x0000003a0c0c7c10 */ /* 0x000fe2000a7fe4ff */
[----:B------:R0:W-:Y:S04]  /*4e570*/  STL [R1+0xf74], R13 ;  /* 0x000f740d01007387 */ /* 0x0001e80000100800 */
[----:B------:R-:W-:Y:S01]  /*4e580*/  STL [R1+0xff4], R66 ;  /* 0x000ff44201007387 */ /* 0x000fe20000100800 */
[----:B----4-:R-:W-:Y:S02]  /*4e590*/  IADD3 R65, P3, PT, R65, UR15, RZ ;  /* 0x0000000f41417c10 */ /* 0x010fe4000ff7e0ff */
[----:B0-----:R-:W-:-:S03]  /*4e5a0*/  @!P0 LOP3.LUT R13, R13, R12, RZ, 0x3c, !PT ;  /* 0x0000000c0d0d8212 */ /* 0x001fc600078e3cff */
[----:B------:R-:W-:Y:S04]  /*4e5b0*/  STL [R1+0xfb4], R65 ;  /* 0x000fb44101007387 */ /* 0x000fe80000100800 */
[----:B------:R0:W-:Y:S01]  /*4e5c0*/  STL [R1+0xf70], R12 ;  /* 0x000f700c01007387 */ /* 0x0001e20000100800 */
[----:B------:R-:W-:Y:S02]  /*4e5d0*/  IADD3.X R5, PT, PT, R5, UR58, RZ, P3, !PT ;  /* 0x0000003a05057c10 */ /* 0x000fe40009ffe4ff */
[----:B0-----:R-:W-:-:S04]  /*4e5e0*/  @!P0 LOP3.LUT R12, R13, R12, RZ, 0x3c, !PT ;  /* 0x0000000c0d0c8212 */ /* 0x001fc800078e3cff */
[----:B------:R-:W-:-:S05]  /*4e5f0*/  @!P0 LOP3.LUT R13, R13, R12, RZ, 0x3c, !PT ;  /* 0x0000000c0d0d8212 */ /* 0x000fca00078e3cff */
[----:B------:R0:W2:Y:S02]  /*4e600*/  @!P0 LDG.E.U8 R64, desc[UR20][R12.64] ;  /* 0x000000140c408981 */ /* 0x0000a4000c1e1100 */
[----:B0-----:R-:W-:Y:S02]  /*4e610*/  @!P0 IMAD.MOV.U32 R12, RZ, RZ, R65 ;  /* 0x000000ffff0c8224 */ /* 0x001fe400078e0041 */
[----:B------:R-:W-:-:S05]  /*4e620*/  @!P0 IMAD.MOV.U32 R13, RZ, RZ, R5 ;  /* 0x000000ffff0d8224 */ /* 0x000fca00078e0005 */
[----:B------:R0:W3:Y:S01]  /*4e630*/  @!P0 LDG.E.U8 R60, desc[UR20][R12.64] ;  /* 0x000000140c3c8981 */ /* 0x0000e2000c1e1100 */
[----:B------:R-:W-:-:S03]  /*4e640*/  IADD3.X R70, PT, PT, R70, UR58, RZ, P1, !PT ;  /* 0x0000003a46467c10 */ /* 0x000fc60008ffe4ff */
[----:B------:R-:W-:Y:S01]  /*4e650*/  STL [R1+0xfb0], R5 ;  /* 0x000fb00501007387 */ /* 0x000fe20000100800 */
[----:B------:R-:W-:Y:S01]  /*4e660*/  PRMT R59, RZ, 0x7610, R59 ;  /* 0x00007610ff3b7816 */ /* 0x000fe2000000003b */
[----:B0-----:R-:W-:Y:S02]  /*4e670*/  @!P0 IMAD.MOV.U32 R12, RZ, RZ, R66 ;  /* 0x000000ffff0c8224 */ /* 0x001fe400078e0042 */
[----:B------:R-:W-:-:S05]  /*4e680*/  @!P0 IMAD.MOV.U32 R13, RZ, RZ, R70 ;  /* 0x000000ffff0d8224 */ /* 0x000fca00078e0046 */
[----:B------:R-:W4:Y:S04]  /*4e690*/  @!P0 LDG.E.U8 R59, desc[UR20][R12.64] ;  /* 0x000000140c3b8981 */ /* 0x000f28000c1e1100 */
[----:B--2---:R-:W-:Y:S04]  /*4e6a0*/  STL [R1+0x2bb4], R64 ;  /* 0x002bb44001007387 */ /* 0x004fe80000100800 */
[----:B------:R-:W-:Y:S04]  /*4e6b0*/  STL [R1+0xff0], R70 ;  /* 0x000ff04601007387 */ /* 0x000fe80000100800 */
[----:B---3--:R0:W-:Y:S04]  /*4e6c0*/  STL [R1+0x2bb8], R60 ;  /* 0x002bb83c01007387 */ /* 0x0081e80000100800 */
[----:B0-----:R-:W2:Y:S04]  /*4e6d0*/  LDL.LU R60, [R1+0x1824] ;  /* 0x00182400013c7983 */ /* 0x001ea80000300800 */
[----:B------:R-:W3:Y:S04]  /*4e6e0*/  LDL.LU R70, [R1+0x17a4] ;  /* 0x0017a40001467983 */ /* 0x000ee80000300800 */
[----:B------:R-:W3:Y:S04]  /*4e6f0*/  LDL.LU R65, [R1+0x17e4] ;  /* 0x0017e40001417983 */ /* 0x000ee80000300800 */
[----:B------:R-:W3:Y:S04]  /*4e700*/  LDL.LU R66, [R1+0x17e0] ;  /* 0x0017e00001427983 */ /* 0x000ee80000300800 */
[----:B------:R-:W3:Y:S04]  /*4e710*/  LDL.LU R64, [R1+0x1820] ;  /* 0x0018200001407983 */ /* 0x000ee80000300800 */
[----:B------:R-:W3:Y:S01]  /*4e720*/  LDL.LU R13, [R1+0x17a0] ;  /* 0x0017a000010d7983 */ /* 0x000ee20000300800 */
[----:B------:R-:W-:-:S03]  /*4e730*/  PRMT R58, RZ, 0x7610, R58 ;  /* 0x00007610ff3a7816 */ /* 0x000fc6000000003a */
[----:B----4-:R-:W-:Y:S01]  /*4e740*/  STL [R1+0x2bbc], R59 ;  /* 0x002bbc3b01007387 */ /* 0x010fe20000100800 */
[----:B------:R-:W-:Y:S02]  /*4e750*/  PRMT R54, RZ, 0x7610, R54 ;  /* 0x00007610ff367816 */ /* 0x000fe40000000036 */
[----:B--2---:R-:W-:Y:S02]  /*4e760*/  IADD3 R60, P1, PT, R60, UR15, RZ ;  /* 0x0000000f3c3c7c10 */ /* 0x004fe4000ff3e0ff */
[----:B---3--:R-:W-:Y:S02]  /*4e770*/  IADD3 R70, P4, PT, R70, UR15, RZ ;  /* 0x0000000f46467c10 */ /* 0x008fe4000ff9e0ff */
[----:B------:R-:W-:-:S03]  /*4e780*/  IADD3 R65, P3, PT, R65, UR15, RZ ;  /* 0x0000000f41417c10 */ /* 0x000fc6000ff7e0ff */
[----:B------:R-:W-:Y:S01]  /*4e790*/  @!P0 IMAD.MOV.U32 R12, RZ, RZ, R70 ;  /* 0x000000ffff0c8224 */ /* 0x000fe200078e0046 */
[----:B------:R-:W-:Y:S01]  /*4e7a0*/  STL [R1+0x17a4], R70 ;  /* 0x0017a44601007387 */ /* 0x000fe20000100800 */
[----:B------:R-:W-:-:S03]  /*4e7b0*/  IADD3.X R66, PT, PT, R66, UR58, RZ, P3, !PT ;  /* 0x0000003a42427c10 */ /* 0x000fc60009ffe4ff */
[----:B------:R-:W-:Y:S01]  /*4e7c0*/  STL [R1+0x1824], R60 ;  /* 0x0018243c01007387 */ /* 0x000fe20000100800 */
[----:B------:R-:W-:-:S03]  /*4e7d0*/  IADD3.X R13, PT, PT, R13, UR58, RZ, P4, !PT ;  /* 0x0000003a0d0d7c10 */ /* 0x000fc6000a7fe4ff */
[----:B------:R-:W-:Y:S04]  /*4e7e0*/  STL [R1+0x17e4], R65 ;  /* 0x0017e44101007387 */ /* 0x000fe80000100800 */
[----:B------:R0:W-:Y:S04]  /*4e7f0*/  STL [R1+0x17a0], R13 ;  /* 0x0017a00d01007387 */ /* 0x0001e80000100800 */
[----:B------:R1:W2:Y:S02]  /*4e800*/  @!P0 LDG.E.U8 R58, desc[UR20][R12.64] ;  /* 0x000000140c3a8981 */ /* 0x0002a4000c1e1100 */
[----:B-1----:R-:W-:-:S02]  /*4e810*/  @!P0 IMAD.MOV.U32 R12, RZ, RZ, R65 ;  /* 0x000000ffff0c8224 */ /* 0x002fc400078e0041 */
[----:B0-----:R-:W-:-:S05]  /*4e820*/  @!P0 IMAD.MOV.U32 R13, RZ, RZ, R66 ;  /* 0x000000ffff0d8224 */ /* 0x001fca00078e0042 */
[----:B------:R0:W3:Y:S01]  /*4e830*/  @!P0 LDG.E.U8 R54, desc[UR20][R12.64] ;  /* 0x000000140c368981 */ /* 0x0000e2000c1e1100 */
[----:B------:R-:W-:-:S03]  /*4e840*/  IADD3.X R64, PT, PT, R64, UR58, RZ, P1, !PT ;  /* 0x0000003a40407c10 */ /* 0x000fc60008ffe4ff */
[----:B------:R-:W-:Y:S01]  /*4e850*/  STL [R1+0x17e0], R66 ;  /* 0x0017e04201007387 */ /* 0x000fe20000100800 */
[----:B------:R-:W-:Y:S01]  /*4e860*/  PRMT R53, RZ, 0x7610, R53 ;  /* 0x00007610ff357816 */ /* 0x000fe20000000035 */
[----:B0-----:R-:W-:Y:S02]  /*4e870*/  @!P0 IMAD.MOV.U32 R13, RZ, RZ, R64 ;  /* 0x000000ffff0d8224 */ /* 0x001fe400078e0040 */
[----:B------:R-:W-:-:S05]  /*4e880*/  @!P0 IMAD.MOV.U32 R12, RZ, RZ, R60 ;  /* 0x000000ffff0c8224 */ /* 0x000fca00078e003c */
[----:B------:R-:W4:Y:S04]  /*4e890*/  @!P0 LDG.E.U8 R53, desc[UR20][R12.64] ;  /* 0x000000140c358981 */ /* 0x000f28000c1e1100 */
[----:B--2---:R0:W-:Y:S04]  /*4e8a0*/  STL [R1+0x2bc0], R58 ;  /* 0x002bc03a01007387 */ /* 0x0041e80000100800 */
[----:B------:R1:W-:Y:S04]  /*4e8b0*/  STL [R1+0x1820], R64 ;  /* 0x0018204001007387 */ /* 0x0003e80000100800 */
[----:B0-----:R-:W2:Y:S04]  /*4e8c0*/  LDL.LU R58, [R1+0x16f0] ;  /* 0x0016f000013a7983 */ /* 0x001ea80000300800 */
[----:B---3--:R0:W-:Y:S04]  /*4e8d0*/  STL [R1+0x2bc4], R54 ;  /* 0x002bc43601007387 */ /* 0x0081e80000100800 */
[----:B-1----:R-:W3:Y:S04]  /*4e8e0*/  LDL.LU R64, [R1+0x1770] ;  /* 0x0017700001407983 */ /* 0x002ee80000300800 */
[----:B0-----:R-:W3:Y:S04]  /*4e8f0*/  LDL.LU R54, [R1+0x1724] ;  /* 0x0017240001367983 */ /* 0x001ee80000300800 */
        /* <DEDUP_REMOVED lines=8> */
[----:B------:R-:W-:Y:S02]  /*4e980*/  IADD3 R54, P3, PT, R54, UR15, RZ ;  /* 0x0000000f36367c10 */ /* 0x000fe4000ff7e0ff */
[----:B------:R-:W-:Y:S01]  /*4e990*/  IADD3.X R65, PT, PT, R65, UR58, RZ, P4, !PT ;  /* 0x0000003a41417c10 */ /* 0x000fe2000a7fe4ff */
[----:B------:R-:W-:Y:S01]  /*4e9a0*/  @!P0 IMAD.MOV.U32 R12, RZ, RZ, R64 ;  /* 0x000000ffff0c8224 */ /* 0x000fe200078e0040 */
[----:B------:R-:W-:Y:S01]  /*4e9b0*/  STL [R1+0x1770], R64 ;  /* 0x0017704001007387 */ /* 0x000fe20000100800 */
[----:B------:R-:W-:-:S02]  /*4e9c0*/  IADD3.X R60, PT, PT, R60, UR58, RZ, P3, !PT ;  /* 0x0000003a3c3c7c10 */ /* 0x000fc40009ffe4ff */
[----:B------:R-:W-:Y:S01]  /*4e9d0*/  @!P0 IMAD.MOV.U32 R13, RZ, RZ, R65 ;  /* 0x000000ffff0d8224 */ /* 0x000fe200078e0041 */
[----:B------:R-:W-:Y:S01]  /*4e9e0*/  STL [R1+0x16f0], R58 ;  /* 0x0016f03a01007387 */ /* 0x000fe20000100800 */
[----:B------:R-:W-:-:S03]  /*4e9f0*/  IADD3.X R59, PT, PT, R59, UR58, RZ, P1, !PT ;  /* 0x0000003a3b3b7c10 */ /* 0x000fc60008ffe4ff */
[----:B------:R0:W-:Y:S04]  /*4ea00*/  STL [R1+0x1724], R54 ;  /* 0x0017243601007387 */ /* 0x0001e80000100800 */
[----:B------:R-:W-:Y:S04]  /*4ea10*/  STL [R1+0x1760], R65 ;  /* 0x0017604101007387 */ /* 0x000fe80000100800 */
[----:B------:R1:W-:Y:S04]  /*4ea20*/  STL [R1+0x170c], R60 ;  /* 0x00170c3c01007387 */ /* 0x0003e80000100800 */
[----:B------:R2:W3:Y:S04]  /*4ea30*/  @!P0 LDG.E.U8 R52, desc[UR20][R12.64] ;  /* 0x000000140c348981 */ /* 0x0004e8000c1e1100 */
[----:B------:R4:W-:Y:S01]  /*4ea40*/  STL [R1+0x16ec], R59 ;  /* 0x0016ec3b01007387 */ /* 0x0009e20000100800 */
[----:B--2---:R-:W-:-:S02]  /*4ea50*/  @!P0 IMAD.MOV.U32 R12, RZ, RZ, R54 ;  /* 0x000000ffff0c8224 */ /* 0x004fc400078e0036 */
[----:B------:R-:W-:Y:S01]  /*4ea60*/  @!P0 IMAD.MOV.U32 R13, RZ, RZ, R60 ;  /* 0x000000ffff0d8224 */ /* 0x000fe200078e003c */
[----:B0-----:R-:W2:Y:S04]  /*4ea70*/  LDL.LU R54, [R1+0x10d0] ;  /* 0x0010d00001367983 */ /* 0x001ea80000300800 */
[----:B-1----:R-:W2:Y:S04]  /*4ea80*/  LDL.LU R60, [R1+0x1050] ;  /* 0x00105000013c7983 */ /* 0x002ea80000300800 */
[----:B------:R-:W3:Y:S04]  /*4ea90*/  LDL.LU R53, [R1+0x1090] ;  /* 0x0010900001357983 */ /* 0x000ee80000300800 */
[----:B------:R-:W3:Y:S04]  /*4eaa0*/  LDL.LU R64, [R1+0x104c] ;  /* 0x00104c0001407983 */ /* 0x000ee80000300800 */
[----:B------:R0:W3:Y:S02]  /*4eab0*/  @!P0 LDG.E.U8 R48, desc[UR20][R12.64] ;  /* 0x000000140c308981 */ /* 0x0000e4000c1e1100 */
[----:B0-----:R-:W-:-:S02]  /*4eac0*/  @!P0 IMAD.MOV.U32 R13, RZ, RZ, R59 ;  /* 0x000000ffff0d8224 */ /* 0x001fc400078e003b */
[----:B----4-:R-:W4:Y:S01]  /*4ead0*/  LDL.LU R59, [R1+0x108c] ;  /* 0x00108c00013b7983 */ /* 0x010f220000300800 */
[----:B------:R-:W-:-:S03]  /*4eae0*/  @!P0 IMAD.MOV.U32 R12, RZ, RZ, R58 ;  /* 0x000000ffff0c8224 */ /* 0x000fc600078e003a */
[----:B------:R-:W4:Y:S01]  /*4eaf0*/  LDL.LU R58, [R1+0x10cc] ;  /* 0x0010cc00013a7983 */ /* 0x000f220000300800 */
[----:B------:R-:W-:Y:S02]  /*4eb00*/  PRMT R45, RZ, 0x7610, R45 ;  /* 0x00007610ff2d7816 */ /* 0x000fe4000000002d */
[----:B------:R-:W-:-:S04]  /*4eb10*/  PRMT R44, RZ, 0x7610, R44 ;  /* 0x00007610ff2c7816 */ /* 0x000fc8000000002c */
[----:B------:R0:W4:Y:S01]  /*4eb20*/  @!P0 LDG.E.U8 R45, desc[UR20][R12.64] ;  /* 0x000000140c2d8981 */ /* 0x000122000c1e1100 */
[----:B------:R-:W-:Y:S02]  /*4eb30*/  PRMT R43, RZ, 0x7610, R43 ;  /* 0x00007610ff2b7816 */ /* 0x000fe4000000002b */
[----:B--2---:R-:W-:Y:S02]  /*4eb40*/  IADD3 R60, P4, PT, R60, UR15, RZ ;  /* 0x0000000f3c3c7c10 */ /* 0x004fe4000ff9e0ff */
[----:B------:R-:W-:Y:S02]  /*4eb50*/  IADD3 R54, P1, PT, R54, UR15, RZ ;  /* 0x0000000f36367c10 */ /* 0x000fe4000ff3e0ff */
[----:B---3--:R-:W-:Y:S02]  /*4eb60*/  IADD3 R53, P3, PT, R53, UR15, RZ ;  /* 0x0000000f35357c10 */ /* 0x008fe4000ff7e0ff */
[----:B------:R-:W-:Y:S01]  /*4eb70*/  IADD3.X R64, PT, PT, R64, UR58, RZ, P4, !PT ;  /* 0x0000003a40407c10 */ /* 0x000fe2000a7fe4ff */
[----:B0-----:R-:W-:Y:S01]  /*4eb80*/  @!P0 IMAD.MOV.U32 R12, RZ, RZ, R60 ;  /* 0x000000ffff0c8224 */ /* 0x001fe200078e003c */
[----:B------:R-:W-:Y:S03]  /*4eb90*/  STL [R1+0x1050], R60 ;  /* 0x0010503c01007387 */ /* 0x000fe60000100800 */
[----:B------:R-:W-:Y:S01]  /*4eba0*/  @!P0 IMAD.MOV.U32 R13, RZ, RZ, R64 ;  /* 0x000000ffff0d8224 */ /* 0x000fe200078e0040 */
[----:B------:R-:W-:Y:S04]  /*4ebb0*/  STL [R1+0x10d0], R54 ;  /* 0x0010d03601007387 */ /* 0x000fe80000100800 */
[----:B------:R0:W-:Y:S04]  /*4ebc0*/  STL [R1+0x1090], R53 ;  /* 0x0010903501007387 */ /* 0x0001e80000100800 */
[----:B------:R1:W2:Y:S01]  /*4ebd0*/  @!P0 LDG.E.U8 R44, desc[UR20][R12.64] ;  /* 0x000000140c2c8981 */ /* 0x0002a2000c1e1100 */
[----:B----4-:R-:W-:-:S02]  /*4ebe0*/  IADD3.X R59, PT, PT, R59, UR58, RZ, P3, !PT ;  /* 0x0000003a3b3b7c10 */ /* 0x010fc40009ffe4ff */
[----:B------:R-:W-:Y:S01]  /*4ebf0*/  IADD3.X R58, PT, PT, R58, UR58, RZ, P1, !PT ;  /* 0x0000003a3a3a7c10 */ /* 0x000fe20008ffe4ff */
[----:B------:R3:W-:Y:S01]  /*4ec00*/  STL [R1+0x104c], R64 ;  /* 0x00104c4001007387 */ /* 0x0007e20000100800 */
[----:B-1----:R-:W-:-:S03]  /*4ec10*/  @!P0 IMAD.MOV.U32 R12, RZ, RZ, R53 ;  /* 0x000000ffff0c8224 */ /* 0x002fc600078e0035 */
[----:B------:R1:W-:Y:S01]  /*4ec20*/  STL [R1+0x108c], R59 ;  /* 0x00108c3b01007387 */ /* 0x0003e20000100800 */
[----:B------:R-:W-:-:S03]  /*4ec30*/  @!P0 IMAD.MOV.U32 R13, RZ, RZ, R59 ;  /* 0x000000ffff0d8224 */ /* 0x000fc600078e003b */
[----:B------:R4:W-:Y:S04]  /*4ec40*/  STL [R1+0x10cc], R58 ;  /* 0x0010cc3a01007387 */ /* 0x0009e80000100800 */
[----:B0-----:R-:W2:Y:S04]  /*4ec50*/  LDL.LU R53, [R1+0x1190] ;  /* 0x0011900001357983 */ /* 0x001ea80000300800 */
[----:B------:R-:W2:Y:S04]  /*4ec60*/  LDL.LU R60, [R1+0x1110] ;  /* 0x00111000013c7983 */ /* 0x000ea80000300800 */
[----:B------:R0:W2:Y:S02]  /*4ec70*/  @!P0 LDG.E.U8 R43, desc[UR20][R12.64] ;  /* 0x000000140c2b8981 */ /* 0x0000a4000c1e1100 */
[----:B0-----:R-:W-:-:S02]  /*4ec80*/  @!P0 IMAD.MOV.U32 R12, RZ, RZ, R54 ;  /* 0x000000ffff0c8224 */ /* 0x001fc400078e0036 */
[----:B------:R-:W2:Y:S04]  /*4ec90*/  LDL.LU R54, [R1+0x1150] ;  /* 0x0011500001367983 */ /* 0x000ea80000300800 */
[----:B---3--:R-:W3:Y:S01]  /*4eca0*/  LDL.LU R64, [R1+0x110c] ;  /* 0x00110c0001407983 */ /* 0x008ee20000300800 */
[----:B------:R-:W-:-:S03]  /*4ecb0*/  @!P0 IMAD.MOV.U32 R13, RZ, RZ, R58 ;  /* 0x000000ffff0d8224 */ /* 0x000fc600078e003a */
[----:B-1----:R-:W3:Y:S04]  /*4ecc0*/  LDL.LU R59, [R1+0x114c] ;  /* 0x00114c00013b7983 */ /* 0x002ee80000300800 */
[----:B----4-:R-:W4:Y:S01]  /*4ecd0*/  LDL.LU R58, [R1+0x118c] ;  /* 0x00118c00013a7983 */ /* 0x010f220000300800 */
[----:B------:R-:W-:Y:S02]  /*4ece0*/  PRMT R42, RZ, 0x7610, R42 ;  /* 0x00007610ff2a7816 */ /* 0x000fe4000000002a */
[----:B------:R-:W-:-:S04]  /*4ecf0*/  PRMT R41, RZ, 0x7610, R41 ;  /* 0x00007610ff297816 */ /* 0x000fc80000000029 */
[----:B------:R0:W4:Y:S01]  /*4ed00*/  @!P0 LDG.E.U8 R42, desc[UR20][R12.64] ;  /* 0x000000140c2a8981 */ /* 0x000122000c1e1100 */
[----:B------:R-:W-:Y:S02]  /*4ed10*/  PRMT R40, RZ, 0x7610, R40 ;  /* 0x00007610ff287816 */ /* 0x000fe40000000028 */
[----:B--2---:R-:W-:Y:S02]  /*4ed20*/  IADD3 R60, P4, PT, R60, UR15, RZ ;  /* 0x0000000f3c3c7c10 */ /* 0x004fe4000ff9e0ff */
[----:B------:R-:W-:-:S03]  /*4ed30*/  IADD3 R53, P1, PT, R53, UR15, RZ ;  /* 0x0000000f35357c10 */ /* 0x000fc6000ff3e0ff */
[----:B0-----:R-:W-:Y:S01]  /*4ed40*/  @!P0 IMAD.MOV.U32 R12, RZ, RZ, R60 ;  /* 0x000000ffff0c8224 */ /* 0x001fe200078e003c */
[----:B------:R-:W-:Y:S01]  /*4ed50*/  STL [R1+0x1110], R60 ;  /* 0x0011103c01007387 */ /* 0x000fe20000100800 */
[----:B------:R-:W-:Y:S02]  /*4ed60*/  IADD3 R54, P3, PT, R54, UR15, RZ ;  /* 0x0000000f36367c10 */ /* 0x000fe4000ff7e0ff */
[----:B---3--:R-:W-:Y:S01]  /*4ed70*/  IADD3.X R64, PT, PT, R64, UR58, RZ, P4, !PT ;  /* 0x0000003a40407c10 */ /* 0x008fe2000a7fe4ff */
[----:B------:R-:W-:Y:S01]  /*4ed80*/  STL [R1+0x1190], R53 ;  /* 0x0011903501007387 */ /* 0x000fe20000100800 */
[----:B------:R-:W-:-:S03]  /*4ed90*/  IADD3.X R59, PT, PT, R59, UR58, RZ, P3, !PT ;  /* 0x0000003a3b3b7c10 */ /* 0x000fc60009ffe4ff */
[----:B------:R-:W-:Y:S01]  /*4eda0*/  @!P0 IMAD.MOV.U32 R13, RZ, RZ, R64 ;  /* 0x000000ffff0d8224 */ /* 0x000fe200078e0040 */
[----:B------:R0:W-:Y:S01]  /*4edb0*/  STL [R1+0x1150], R54 ;  /* 0x0011503601007387 */ /* 0x0001e20000100800 */
[----:B----4-:R-:W-:-:S03]  /*4edc0*/  IADD3.X R58, PT, PT, R58, UR58, RZ, P1, !PT ;  /* 0x0000003a3a3a7c10 */ /* 0x010fc60008ffe4ff */
[----:B------:R1:W2:Y:S04]  /*4edd0*/  @!P0 LDG.E.U8 R41, desc[UR20][R12.64] ;  /* 0x000000140c298981 */ /* 0x0002a8000c1e1100 */
[----:B------:R3:W-:Y:S04]  /*4ede0*/  STL [R1+0x110c], R64 ;  /* 0x00110c4001007387 */ /* 0x0007e80000100800 */
[----:B------:R4:W-:Y:S01]  /*4edf0*/  STL [R1+0x114c], R59 ;  /* 0x00114c3b01007387 */ /* 0x0009e20000100800 */
[----:B-1----:R-:W-:Y:S02]  /*4ee00*/  @!P0 IMAD.MOV.U32 R12, RZ, RZ, R54 ;  /* 0x000000ffff0c8224 */ /* 0x002fe400078e0036 */
[----:B------:R-:W-:Y:S01]  /*4ee10*/  @!P0 IMAD.MOV.U32 R13, RZ, RZ, R59 ;  /* 0x000000ffff0d8224 */ /* 0x000fe200078e003b */
        /* <DEDUP_REMOVED lines=8> */
[----:B----4-:R-:W4:Y:S04]  /*4eea0*/  LDL.LU R59, [R1+0x120c] ;  /* 0x00120c00013b7983 */ /* 0x010f280000300800 */
[----:B-1----:R-:W4:Y:S01]  /*4eeb0*/  LDL.LU R58, [R1+0x124c] ;  /* 0x00124c00013a7983 */ /* 0x002f220000300800 */
        /* <DEDUP_REMOVED lines=11> */
[----:B----4-:R-:W-:-:S03]  /*4ef70*/  IADD3.X R59, PT, PT, R59, UR58, RZ, P3, !PT ;  /* 0x0000003a3b3b7c10 */ /* 0x010fc60009ffe4ff */
[----:B------:R-:W-:Y:S01]  /*4ef80*/  @!P0 IMAD.MOV.U32 R13, RZ, RZ, R64 ;  /* 0x000000ffff0d8224 */ /* 0x000fe200078e0040 */
[----:B------:R0:W-:Y:S01]  /*4ef90*/  STL [R1+0x1210], R53 ;  /* 0x0012103501007387 */ /* 0x0001e20000100800 */
[----:B------:R-:W-:-:S03]  /*4efa0*/  IADD3.X R58, PT, PT, R58, UR58, RZ, P1, !PT ;  /* 0x0000003a3a3a7c10 */ /* 0x000fc60008ffe4ff */
        /* <DEDUP_REMOVED lines=101> */
[----:B---3--:R-:W3:Y:S04]  /*4f600*/  LDL.LU R64, [R1+0x14cc] ;  /* 0x0014cc0001407983 */ /* 0x008ee80000300800 */
[----:B----4-:R-:W4:Y:S01]  /*4f610*/  LDL.LU R59, [R1+0x150c] ;  /* 0x00150c00013b7983 */ /* 0x010f220000300800 */
[----:B------:R-:W-:-:S03]  /*4f620*/  @!P0 IMAD.MOV.U32 R13, RZ, RZ, R58 ;  /* 0x000000ffff0d8224 */ /* 0x000fc600078e003a */
        /* <DEDUP_REMOVED lines=10> */
[----:B---3--:R-:W-:Y:S02]  /*4f6d0*/  IADD3.X R64, PT, PT, R64, UR58, RZ, P4, !PT ;  /* 0x0000003a40407c10 */ /* 0x008fe4000a7fe4ff */
[----:B----4-:R-:W-:-:S03]  /*4f6e0*/  IADD3.X R59, PT, PT, R59, UR58, RZ, P3, !PT ;  /* 0x0000003a3b3b7c10 */ /* 0x010fc60009ffe4ff */
[----:B------:R-:W-:Y:S01]  /*4f6f0*/  @!P0 IMAD.MOV.U32 R13, RZ, RZ, R64 ;  /* 0x000000ffff0d8224 */ /* 0x000fe200078e0040 */
[----:B------:R-:W-:Y:S01]  /*4f700*/  STL [R1+0xaa8], R54 ;  /* 0x000aa83601007387 */ /* 0x000fe20000100800 */
[----:B------:R-:W-:-:S03]  /*4f710*/  IADD3.X R58, PT, PT, R58, UR58, RZ, P1, !PT ;  /* 0x0000003a3a3a7c10 */ /* 0x000fc60008ffe4ff */
[----:B------:R0:W2:Y:S04]  /*4f720*/  @!P0 LDG.E.U8 R26, desc[UR20][R12.64] ;  /* 0x000000140c1a8981 */ /* 0x0000a8000c1e1100 */
[----:B------:R1:W-:Y:S01]  /*4f730*/  STL [R1+0x1510], R53 ;  /* 0x0015103501007387 */ /* 0x0003e20000100800 */
[----:B0-----:R-:W-:Y:S02]  /*4f740*/  @!P0 IMAD.MOV.U32 R12, RZ, RZ, R53 ;  /* 0x000000ffff0c8224 */ /* 0x001fe400078e0035 */
[----:B------:R-:W-:Y:S01]  /*4f750*/  @!P0 IMAD.MOV.U32 R13, RZ, RZ, R59 ;  /* 0x000000ffff0d8224 */ /* 0x000fe200078e003b */
[----:B------:R-:W-:Y:S04]  /*4f760*/  STL [R1+0x14cc], R64 ;  /* 0x0014cc4001007387 */ /* 0x000fe80000100800 */
[----:B------:R0:W-:Y:S04]  /*4f770*/  STL [R1+0x150c], R59 ;  /* 0x00150c3b01007387 */ /* 0x0001e80000100800 */
[----:B------:R3:W-:Y:S04]  /*4f780*/  STL [R1+0xaa4], R58 ;  /* 0x000aa43a01007387 */ /* 0x0007e80000100800 */
[----:B------:R4:W2:Y:S04]  /*4f790*/  @!P0 LDG.E.U8 R25, desc[UR20][R12.64] ;  /* 0x000000140c198981 */ /* 0x0008a8000c1e1100 */
[----:B-1----:R-:W2:Y:S01]  /*4f7a0*/  LDL.LU R53, [R1+0xa28] ;  /* 0x000a280001357983 */ /* 0x002ea20000300800 */
[----:B----4-:R-:W-:-:S03]  /*4f7b0*/  @!P0 IMAD.MOV.U32 R12, RZ, RZ, R54 ;  /* 0x000000ffff0c8224 */ /* 0x010fc600078e0036 */
[----:B------:R-:W4:Y:S04]  /*4f7c0*/  LDL.LU R54, [R1+0xa80] ;  /* 0x000a800001367983 */ /* 0x000f280000300800 */
[----:B0-----:R-:W4:Y:S04]  /*4f7d0*/  LDL.LU R59, [R1+0x1550] ;  /* 0x00155000013b7983 */ /* 0x001f280000300800 */
[----:B------:R-:W4:Y:S01]  /*4f7e0*/  LDL.LU R64, [R1+0xa7c] ;  /* 0x000a7c0001407983 */ /* 0x000f220000300800 */
[----:B------:R-:W-:-:S03]  /*4f7f0*/  @!P0 IMAD.MOV.U32 R13, RZ, RZ, R58 ;  /* 0x000000ffff0d8224 */ /* 0x000fc600078e003a */
[----:B------:R-:W4:Y:S04]  /*4f800*/  LDL.LU R60, [R1+0x154c] ;  /* 0x00154c00013c7983 */ /* 0x000f280000300800 */
[----:B---3--:R-:W3:Y:S01]  /*4f810*/  LDL.LU R58, [R1+0xa24] ;  /* 0x000a2400013a7983 */ /* 0x008ee20000300800 */
[----:B------:R-:W-:Y:S02]  /*4f820*/  PRMT R24, RZ, 0x7610, R24 ;  /* 0x00007610ff187816 */ /* 0x000fe40000000018 */
[----:B------:R-:W-:-:S04]  /*4f830*/  PRMT R23, RZ, 0x7610, R23 ;  /* 0x00007610ff177816 */ /* 0x000fc80000000017 */
[----:B------:R0:W3:Y:S01]  /*4f840*/  @!P0 LDG.E.U8 R24, desc[UR20][R12.64] ;  /* 0x000000140c188981 */ /* 0x0000e2000c1e1100 */
[----:B------:R-:W-:Y:S02]  /*4f850*/  PRMT R22, RZ, 0x7610, R22 ;  /* 0x00007610ff167816 */ /* 0x000fe40000000016 */
[----:B--2---:R-:W-:Y:S02]  /*4f860*/  IADD3 R53, P1, PT, R53, UR15, RZ ;  /* 0x0000000f35357c10 */ /* 0x004fe4000ff3e0ff */
[----:B----4-:R-:W-:Y:S02]  /*4f870*/  IADD3 R54, P4, PT, R54, UR15, RZ ;  /* 0x0000000f36367c10 */ /* 0x010fe4000ff9e0ff */
[----:B------:R-:W-:Y:S02]  /*4f880*/  IADD3 R59, P3, PT, R59, UR15, RZ ;  /* 0x0000000f3b3b7c10 */ /* 0x000fe4000ff7e0ff */
[----:B------:R-:W-:Y:S01]  /*4f890*/  IADD3.X R64, PT, PT, R64, UR58, RZ, P4, !PT ;  /* 0x0000003a40407c10 */ /* 0x000fe2000a7fe4ff */
[----:B0-----:R-:W-:Y:S01]  /*4f8a0*/  @!P0 IMAD.MOV.U32 R12, RZ, RZ, R54 ;  /* 0x000000ffff0c8224 */ /* 0x001fe200078e0036 */
[----:B------:R0:W-:Y:S01]  /*4f8b0*/  STL [R1+0xa80], R54 ;  /* 0x000a803601007387 */ /* 0x0001e20000100800 */
[----:B------:R-:W-:-:S02]  /*4f8c0*/  IADD3.X R60, PT, PT, R60, UR58, RZ, P3, !PT ;  /* 0x0000003a3c3c7c10 */ /* 0x000fc40009ffe4ff */
[----:B------:R-:W-:Y:S01]  /*4f8d0*/  @!P0 IMAD.MOV.U32 R13, RZ, RZ, R64 ;  /* 0x000000ffff0d8224 */ /* 0x000fe200078e0040 */
[----:B------:R-:W-:Y:S01]  /*4f8e0*/  STL [R1+0xa28], R53 ;  /* 0x000a283501007387 */ /* 0x000fe20000100800 */
[----:B---3--:R-:W-:-:S03]  /*4f8f0*/  IADD3.X R58, PT, PT, R58, UR58, RZ, P1, !PT ;  /* 0x0000003a3a3a7c10 */ /* 0x008fc60008ffe4ff */
[----:B------:R-:W-:Y:S04]  /*4f900*/  STL [R1+0x1550], R59 ;  /* 0x0015503b01007387 */ /* 0x000fe80000100800 */
[----:B------:R1:W2:Y:S04]  /*4f910*/  @!P0 LDG.E.U8 R23, desc[UR20][R12.64] ;  /* 0x000000140c178981 */ /* 0x0002a8000c1e1100 */
[----:B------:R-:W-:Y:S04]  /*4f920*/  STL [R1+0xa7c], R64 ;  /* 0x000a7c4001007387 */ /* 0x000fe80000100800 */
[----:B------:R3:W-:Y:S01]  /*4f930*/  STL [R1+0x154c], R60 ;  /* 0x00154c3c01007387 */ /* 0x0007e20000100800 */
[----:B-1----:R-:W-:-:S02]  /*4f940*/  @!P0 IMAD.MOV.U32 R12, RZ, RZ, R59 ;  /* 0x000000ffff0c8224 */ /* 0x002fc400078e003b */
[----:B------:R-:W-:Y:S01]  /*4f950*/  @!P0 IMAD.MOV.U32 R13, RZ, RZ, R60 ;  /* 0x000000ffff0d8224 */ /* 0x000fe200078e003c */
[----:B0-----:R-:W4:Y:S04]  /*4f960*/  LDL.LU R54, [R1+0x9a8] ;  /* 0x0009a80001367983 */ /* 0x001f280000300800 */
[----:B------:R0:W-:Y:S04]  /*4f970*/  STL [R1+0xa24], R58 ;  /* 0x000a243a01007387 */ /* 0x0001e80000100800 */
[----:B---3--:R-:W3:Y:S04]  /*4f980*/  LDL.LU R60, [R1+0xa00] ;  /* 0x000a0000013c7983 */ /* 0x008ee80000300800 */
[----:B------:R1:W2:Y:S02]  /*4f990*/  @!P0 LDG.E.U8 R22, desc[UR20][R12.64] ;  /* 0x000000140c168981 */ /* 0x0002a4000c1e1100 */
[----:B-1----:R-:W-:-:S02]  /*4f9a0*/  @!P0 IMAD.MOV.U32 R12, RZ, RZ, R53 ;  /* 0x000000ffff0c8224 */ /* 0x002fc400078e0035 */
[----:B------:R-:W2:Y:S04]  /*4f9b0*/  LDL.LU R53, [R1+0x1590] ;  /* 0x0015900001357983 */ /* 0x000ea80000300800 */
[----:B------:R-:W2:Y:S01]  /*4f9c0*/  LDL.LU R64, [R1+0x9fc] ;  /* 0x0009fc0001407983 */ /* 0x000ea20000300800 */
[----:B------:R-:W-:-:S03]  /*4f9d0*/  @!P0 IMAD.MOV.U32 R13, RZ, RZ, R58 ;  /* 0x000000ffff0d8224 */ /* 0x000fc600078e003a */
[----:B0-----:R-:W2:Y:S04]  /*4f9e0*/  LDL.LU R58, [R1+0x158c] ;  /* 0x00158c00013a7983 */ /* 0x001ea80000300800 */
[----:B------:R-:W2:Y:S01]  /*4f9f0*/  LDL.LU R59, [R1+0x9a4] ;  /* 0x0009a400013b7983 */ /* 0x000ea20000300800 */
[----:B------:R-:W-:Y:S02]  /*4fa00*/  PRMT R21, RZ, 0x7610, R21 ;  /* 0x00007610ff157816 */ /* 0x000fe40000000015 */
[----:B------:R-:W-:-:S04]  /*4fa10*/  PRMT R20, RZ, 0x7610, R20 ;  /* 0x00007610ff147816 */ /* 0x000fc80000000014 */
[----:B------:R0:W2:Y:S01]  /*4fa20*/  @!P0 LDG.E.U8 R21, desc[UR20][R12.64] ;  /* 0x000000140c158981 */ /* 0x0000a2000c1e1100 */
[----:B------:R-:W-:Y:S02]  /*4fa30*/  PRMT R19, RZ, 0x7610, R19 ;  /* 0x00007610ff137816 */ /* 0x000fe40000000013 */
[----:B----4-:R-:W-:Y:S02]  /*4fa40*/  IADD3 R54, P1, PT, R54, UR15, RZ ;  /* 0x0000000f36367c10 */ /* 0x010fe4000ff3e0ff */
[----:B---3--:R-:W-:-:S05]  /*4fa50*/  IADD3 R60, P4, PT, R60, UR15, RZ ;  /* 0x0000000f3c3c7c10 */ /* 0x008fca000ff9e0ff */
[----:B0-----:R-:W-:Y:S01]  /*4fa60*/  @!P0 IMAD.MOV.U32 R12, RZ, RZ, R60 ;  /* 0x000000ffff0c8224 */ /* 0x001fe200078e003c */
[----:B------:R-:W-:Y:S04]  /*4fa70*/  STL [R1+0xa00], R60 ;  /* 0x000a003c01007387 */ /* 0x000fe80000100800 */
[----:B------:R-:W-:Y:S01]  /*4fa80*/  STL [R1+0x9a8], R54 ;  /* 0x0009a83601007387 */ /* 0x000fe20000100800 */
[----:B--2---:R-:W-:Y:S02]  /*4fa90*/  IADD3 R53, P3, PT, R53, UR15, RZ ;  /* 0x0000000f35357c10 */ /* 0x004fe4000ff7e0ff */
[----:B------:R-:W-:-:S03]  /*4faa0*/  IADD3.X R64, PT, PT, R64, UR58, RZ, P4, !PT ;  /* 0x0000003a40407c10 */ /* 0x000fc6000a7fe4ff */
[----:B------:R0:W-:Y:S01]  /*4fab0*/  STL [R1+0x1590], R53 ;  /* 0x0015903501007387 */ /* 0x0001e20000100800 */
[----:B------:R-:W-:Y:S01]  /*4fac0*/  IADD3.X R58, PT, PT, R58, UR58, RZ, P3, !PT ;  /* 0x0000003a3a3a7c10 */ /* 0x000fe20009ffe4ff */
[----:B------:R-:W-:Y:S01]  /*4fad0*/  @!P0 IMAD.MOV.U32 R13, RZ, RZ, R64 ;  /* 0x000000ffff0d8224 */ /* 0x000fe200078e0040 */
[----:B------:R-:W-:Y:S01]  /*4fae0*/  IADD3.X R59, PT, PT, R59, UR58, RZ, P1, !PT ;  /* 0x0000003a3b3b7c10 */ /* 0x000fe20008ffe4ff */
[----:B------:R-:W-:Y:S04]  /*4faf0*/  STL [R1+0x9fc], R64 ;  /* 0x0009fc4001007387 */ /* 0x000fe80000100800 */
[----:B------:R1:W-:Y:S04]  /*4fb00*/  STL [R1+0x158c], R58 ;  /* 0x00158c3a01007387 */ /* 0x0003e80000100800 */
[----:B------:R2:W3:Y:S04]  /*4fb10*/  @!P0 LDG.E.U8 R20, desc[UR20][R12.64] ;  /* 0x000000140c148981 */ /* 0x0004e8000c1e1100 */
[----:B------:R4:W-:Y:S01]  /*4fb20*/  STL [R1+0x9a4], R59 ;  /* 0x0009a43b01007387 */ /* 0x0009e20000100800 */
[----:B--2---:R-:W-:-:S03]  /*4fb30*/  @!P0 IMAD.MOV.U32 R12, RZ, RZ, R53 ;  /* 0x000000ffff0c8224 */ /* 0x004fc600078e0035 */
[----:B0-----:R-:W2:Y:S01]  /*4fb40*/  LDL.LU R53, [R1+0x640] ;  /* 0x0006400001357983 */ /* 0x001ea20000300800 */
[----:B------:R-:W-:-:S03]  /*4fb50*/  @!P0 IMAD.MOV.U32 R13, RZ, RZ, R58 ;  /* 0x000000ffff0d8224 */ /* 0x000fc600078e003a */
[----:B------:R-:W2:Y:S04]  /*4fb60*/  LDL.LU R60, [R1+0x5c0] ;  /* 0x0005c000013c7983 */ /* 0x000ea80000300800 */
[----:B-1----:R-:W3:Y:S04]  /*4fb70*/  LDL.LU R58, [R1+0x600] ;  /* 0x00060000013a7983 */ /* 0x002ee80000300800 */
        /* <DEDUP_REMOVED lines=9> */
[----:B------:R-:W-:Y:S01]  /*4fc10*/  PRMT R16, RZ, 0x7610, R16 ;  /* 0x00007610ff107816 */ /* 0x000fe20000000010 */
[----:B------:R-:W-:Y:S02]  /*4fc20*/  IMAD.MOV.U32 R70, RZ, RZ, R76 ;  /* 0x000000ffff467224 */ /* 0x000fe400078e004c */
[----:B------:R-:W-:Y:S02]  /*4fc30*/  IMAD.MOV.U32 R76, RZ, RZ, R46 ;  /* 0x000000ffff4c7224 */ /* 0x000fe400078e002e */
[----:B------:R-:W-:Y:S02]  /*4fc40*/  IMAD.MOV.U32 R66, RZ, RZ, R71 ;  /* 0x000000ffff427224 */ /* 0x000fe400078e0047 */
[----:B------:R-:W-:Y:S02]  /*4fc50*/  IMAD.MOV.U32 R71, RZ, RZ, R77 ;  /* 0x000000ffff477224 */ /* 0x000fe400078e004d */
[----:B------:R-:W-:-:S02]  /*4fc60*/  IMAD.MOV.U32 R77, RZ, RZ, R78 ;  /* 0x000000ffff4d7224 */ /* 0x000fc400078e004e */
[----:B------:R-:W-:Y:S01]  /*4fc70*/  IMAD.MOV.U32 R78, RZ, RZ, R47 ;  /* 0x000000ffff4e7224 */ /* 0x000fe200078e002f */
[----:B--2---:R-:W-:Y:S02]  /*4fc80*/  IADD3 R60, P4, PT, R60, UR15, RZ ;  /* 0x0000000f3c3c7c10 */ /* 0x004fe4000ff9e0ff */
[----:B---3--:R-:W-:Y:S02]  /*4fc90*/  IADD3 R58, P3, PT, R58, UR15, RZ ;  /* 0x0000000f3a3a7c10 */ /* 0x008fe4000ff7e0ff */
[----:B------:R-:W-:Y:S01]  /*4fca0*/  IADD3.X R64, PT, PT, R64, UR58, RZ, P4, !PT ;  /* 0x0000003a40407c10 */ /* 0x000fe2000a7fe4ff */
[----:B0-----:R-:W-:Y:S01]  /*4fcb0*/  @!P0 IMAD.MOV.U32 R12, RZ, RZ, R60 ;  /* 0x000000ffff0c8224 */ /* 0x001fe200078e003c */
[----:B------:R-:W-:-:S03]  /*4fcc0*/  IADD3 R53, P1, PT, R53, UR15, RZ ;  /* 0x0000000f35357c10 */ /* 0x000fc6000ff3e0ff */
[----:B------:R-:W-:Y:S01]  /*4fcd0*/  @!P0 IMAD.MOV.U32 R13, RZ, RZ, R64 ;  /* 0x000000ffff0d8224 */ /* 0x000fe200078e0040 */
[----:B------:R-:W-:Y:S04]  /*4fce0*/  STL [R1+0x5c0], R60 ;  /* 0x0005c03c01007387 */ /* 0x000fe80000100800 */
[----:B------:R0:W2:Y:S01]  /*4fcf0*/  @!P0 LDG.E.U8 R17, desc[UR20][R12.64] ;  /* 0x000000140c118981 */ /* 0x0000a2000c1e1100 */
[----:B----4-:R-:W-:-:S03]  /*4fd00*/  IADD3.X R59, PT, PT, R59, UR58, RZ, P3, !PT ;  /* 0x0000003a3b3b7c10 */ /* 0x010fc60009ffe4ff */
[----:B------:R1:W-:Y:S01]  /*4fd10*/  STL [R1+0x640], R53 ;  /* 0x0006403501007387 */ /* 0x0003e20000100800 */
[----:B0-----:R-:W-:Y:S01]  /*4fd20*/  @!P0 IMAD.MOV.U32 R12, RZ, RZ, R58 ;  /* 0x000000ffff0c8224 */ /* 0x001fe200078e003a */
[----:B------:R-:W-:Y:S01]  /*4fd30*/  IADD3.X R54, PT, PT, R54, UR58, RZ, P1, !PT ;  /* 0x0000003a36367c10 */ /* 0x000fe20008ffe4ff */
[----:B------:R-:W-:Y:S01]  /*4fd40*/  @!P0 IMAD.MOV.U32 R13, RZ, RZ, R59 ;  /* 0x000000ffff0d8224 */ /* 0x000fe200078e003b */
[----:B------:R0:W-:Y:S04]  /*4fd50*/  STL [R1+0x600], R58 ;  /* 0x0006003a01007387 */ /* 0x0001e80000100800 */
[----:B------:R-:W-:Y:S04]  /*4fd60*/  STL [R1+0x5bc], R64 ;  /* 0x0005bc4001007387 */ /* 0x000fe80000100800 */
[----:B------:R3:W-:Y:S04]  /*4fd70*/  STL [R1+0x5fc], R59 ;  /* 0x0005fc3b01007387 */ /* 0x0007e80000100800 */
[----:B------:R4:W2:Y:S04]  /*4fd80*/  @!P0 LDG.E.U8 R16, desc[UR20][R12.64] ;  /* 0x000000140c108981 */ /* 0x0008a8000c1e1100 */
[----:B------:R0:W-:Y:S01]  /*4fd90*/  STL [R1+0x63c], R54 ;  /* 0x00063c3601007387 */ /* 0x0001e20000100800 */
[----:B----4-:R-:W-:-:S03]  /*4fda0*/  @!P0 IMAD.MOV.U32 R12, RZ, RZ, R53 ;  /* 0x000000ffff0c8224 */ /* 0x010fc600078e0035 */
[----:B-1----:R-:W4:Y:S04]  /*4fdb0*/  LDL.LU R53, [R1+0x720] ;  /* 0x0007200001357983 */ /* 0x002f280000300800 */
[----:B------:R-:W2:Y:S04]  /*4fdc0*/  LDL.LU R46, [R1+0x680] ;  /* 0x00068000012e7983 */ /* 0x000ea80000300800 */
[----:B0-----:R-:W2:Y:S04]  /*4fdd0*/  LDL.LU R58, [R1+0x6c0] ;  /* 0x0006c000013a7983 */ /* 0x001ea80000300800 */
[----:B------:R-:W2:Y:S04]  /*4fde0*/  LDL.LU R47, [R1+0x67c] ;  /* 0x00067c00012f7983 */ /* 0x000ea80000300800 */
[----:B---3--:R-:W3:Y:S01]  /*4fdf0*/  LDL.LU R59, [R1+0x6bc] ;  /* 0x0006bc00013b7983 */ /* 0x008ee20000300800 */
[----:B------:R-:W-:-:S03]  /*4fe00*/  @!P0 IMAD.MOV.U32 R13, RZ, RZ, R54 ;  /* 0x000000ffff0d8224 */ /* 0x000fc600078e0036 */
[----:B------:R-:W3:Y:S01]  /*4fe10*/  LDL.LU R54, [R1+0x71c] ;  /* 0x00071c0001367983 */ /* 0x000ee20000300800 */
[----:B------:R-:W-:Y:S02]  /*4fe20*/  PRMT R15, RZ, 0x7610, R15 ;  /* 0x00007610ff0f7816 */ /* 0x000fe4000000000f */
[----:B------:R-:W-:-:S04]  /*4fe30*/  PRMT R14, RZ, 0x7610, R14 ;  /* 0x00007610ff0e7816 */ /* 0x000fc8000000000e */
[----:B------:R0:W3:Y:S02]  /*4fe40*/  @!P0 LDG.E.U8 R15, desc[UR20][R12.64] ;  /* 0x000000140c0f8981 */ /* 0x0000e4000c1e1100 */
[----:B0-----:R-:W-:Y:S02]  /*4fe50*/  PRMT R13, RZ, 0x7610, R13 ;  /* 0x00007610ff0d7816 */ /* 0x001fe4000000000d */
[----:B----4-:R-:W-:Y:S02]  /*4fe60*/  IADD3 R53, P1, PT, R53, UR15, RZ ;  /* 0x0000000f35357c10 */ /* 0x010fe4000ff3e0ff */
[----:B--2---:R-:W-:Y:S02]  /*4fe70*/  IADD3 R46, P4, PT, R46, UR15, RZ ;  /* 0x0000000f2e2e7c10 */ /* 0x004fe4000ff9e0ff */
[----:B------:R-:W-:-:S03]  /*4fe80*/  IADD3 R58, P3, PT, R58, UR15, RZ ;  /* 0x0000000f3a3a7c10 */ /* 0x000fc6000ff7e0ff */
[----:B------:R0:W-:Y:S01]  /*4fe90*/  STL [R1+0x680], R46 ;  /* 0x0006802e01007387 */ /* 0x0001e20000100800 */
[----:B------:R-:W-:-:S03]  /*4fea0*/  IADD3.X R47, PT, PT, R47, UR58, RZ, P4, !PT ;  /* 0x0000003a2f2f7c10 */ /* 0x000fc6000a7fe4ff */
[----:B------:R-:W-:Y:S01]  /*4feb0*/  STL [R1+0x720], R53 ;  /* 0x0007203501007387 */ /* 0x000fe20000100800 */
[----:B---3--:R-:W-:-:S03]  /*4fec0*/  IADD3.X R59, PT, PT, R59, UR58, RZ, P3, !PT ;  /* 0x0000003a3b3b7c10 */ /* 0x008fc60009ffe4ff */
[----:B------:R-:W-:Y:S04]  /*4fed0*/  STL [R1+0x6c0], R58 ;  /* 0x0006c03a01007387 */ /* 0x000fe80000100800 */
[----:B------:R1:W-:Y:S01]  /*4fee0*/  STL [R1+0x67c], R47 ;  /* 0x00067c2f01007387 */ /* 0x0003e20000100800 */
[----:B------:R-:W-:-:S03]  /*4fef0*/  IADD3.X R54, PT, PT, R54, UR58, RZ, P1, !PT ;  /* 0x0000003a36367c10 */ /* 0x000fc60008ffe4ff */
[----:B------:R0:W2:Y:S04]  /*4ff00*/  @!P0 LDG.E.U8 R14, desc[UR20][R46.64] ;  /* 0x000000142e0e8981 */ /* 0x0000a8000c1e1100 */
[----:B------:R3:W-:Y:S01]  /*4ff10*/  STL [R1+0x6bc], R59 ;  /* 0x0006bc3b01007387 */ /* 0x0007e20000100800 */
[----:B0-----:R-:W-:Y:S02]  /*4ff20*/  @!P0 IMAD.MOV.U32 R46, RZ, RZ, R58 ;  /* 0x000000ffff2e8224 */ /* 0x001fe400078e003a */
[----:B-1----:R-:W-:Y:S01]  /*4ff30*/  @!P0 IMAD.MOV.U32 R47, RZ, RZ, R59 ;  /* 0x000000ffff2f8224 */ /* 0x002fe200078e003b */
[----:B------:R0:W-:Y:S04]  /*4ff40*/  STL [R1+0x71c], R54 ;  /* 0x00071c3601007387 */ /* 0x0001e80000100800 */
[----:B------:R1:W4:Y:S02]  /*4ff50*/  @!P0 LDG.E.U8 R13, desc[UR20][R46.64] ;  /* 0x000000142e0d8981 */ /* 0x000324000c1e1100 */
[----:B-1----:R-:W-:-:S02]  /*4ff60*/  @!P0 IMAD.MOV.U32 R46, RZ, RZ, R53 ;  /* 0x000000ffff2e8224 */ /* 0x002fc400078e0035 */
[----:B------:R-:W2:Y:S04]  /*4ff70*/  LDL.LU R53, [R1+0x7e0] ;  /* 0x0007e00001357983 */ /* 0x000ea80000300800 */
[----:B------:R-:W2:Y:S04]  /*4ff80*/  LDL.LU R60, [R1+0x760] ;  /* 0x00076000013c7983 */ /* 0x000ea80000300800 */
[----:B------:R-:W4:Y:S04]  /*4ff90*/  LDL.LU R58, [R1+0x7a0] ;  /* 0x0007a000013a7983 */ /* 0x000f280000300800 */
[----:B------:R-:W4:Y:S04]  /*4ffa0*/  LDL.LU R64, [R1+0x75c] ;  /* 0x00075c0001407983 */ /* 0x000f280000300800 */
[----:B---3--:R-:W3:Y:S01]  /*4ffb0*/  LDL.LU R59, [R1+0x79c] ;  /* 0x00079c00013b7983 */ /* 0x008ee20000300800 */
[----:B------:R-:W-:-:S03]  /*4ffc0*/  @!P0 IMAD.MOV.U32 R47, RZ, RZ, R54 ;  /* 0x000000ffff2f8224 */ /* 0x000fc600078e0036 */
[----:B0-----:R-:W3:Y:S01]  /*4ffd0*/  LDL.LU R54, [R1+0x7dc] ;  /* 0x0007dc0001367983 */ /* 0x001ee20000300800 */
[----:B------:R-:W-:Y:S02]  /*4ffe0*/  PRMT R12, RZ, 0x7610, R12 ;  /* 0x00007610ff0c7816 */ /* 0x000fe4000000000c */
[----:B------:R-:W-:-:S04]  /*4fff0*/  PRMT R49, RZ, 0x7610, R49 ;  /* 0x00007610ff317816 */ /* 0x000fc80000000031 */
[----:B------:R0:W3:Y:S01]  /*50000*/  @!P0 LDG.E.U8 R12, desc[UR20][R46.64] ;  /* 0x000000142e0c8981 */ /* 0x0000e2000c1e1100 */
[----:B------:R-:W-:Y:S02]  /*50010*/  PRMT R50, RZ, 0x7610, R50 ;  /* 0x00007610ff327816 */ /* 0x000fe40000000032 */
[----:B--2---:R-:W-:Y:S02]  /*50020*/  IADD3 R60, P4, PT, R60, UR15, RZ ;  /* 0x0000000f3c3c7c10 */ /* 0x004fe4000ff9e0ff */
[----:B----4-:R-:W-:Y:S02]  /*50030*/  IADD3 R58, P3, PT, R58, UR15, RZ ;  /* 0x0000000f3a3a7c10 */ /* 0x010fe4000ff7e0ff */
[----:B------:R-:W-:Y:S01]  /*50040*/  IADD3.X R64, PT, PT, R64, UR58, RZ, P4, !PT ;  /* 0x0000003a40407c10 */ /* 0x000fe2000a7fe4ff */
[----:B0-----:R-:W-:Y:S01]  /*50050*/  @!P0 IMAD.MOV.U32 R46, RZ, RZ, R60 ;  /* 0x000000ffff2e8224 */ /* 0x001fe200078e003c */
[----:B------:R-:W-:Y:S02]  /*50060*/  IADD3 R53, P1, PT, R53, UR15, RZ ;  /* 0x0000000f35357c10 */ /* 0x000fe4000ff3e0ff */
[----:B---3--:R-:W-:Y:S01]  /*50070*/  IADD3.X R59, PT, PT, R59, UR58, RZ, P3, !PT ;  /* 0x0000003a3b3b7c10 */ /* 0x008fe20009ffe4ff */
[----:B------:R-:W-:Y:S01]  /*50080*/  @!P0 IMAD.MOV.U32 R47, RZ, RZ, R64 ;  /* 0x000000ffff2f8224 */ /* 0x000fe200078e0040 */
[----:B------:R-:W-:Y:S01]  /*50090*/  STL [R1+0x760], R60 ;  /* 0x0007603c01007387 */ /* 0x000fe20000100800 */
[----:B------:R-:W-:-:S03]  /*500a0*/  IADD3.X R54, PT, PT, R54, UR58, RZ, P1, !PT ;  /* 0x0000003a36367c10 */ /* 0x000fc60008ffe4ff */
[----:B------:R0:W2:Y:S04]  /*500b0*/  @!P0 LDG.E.U8 R49, desc[UR20][R46.64] ;  /* 0x000000142e318981 */ /* 0x0000a8000c1e1100 */
[----:B------:R1:W-:Y:S01]  /*500c0*/  STL [R1+0x7e0], R53 ;  /* 0x0007e03501007387 */ /* 0x0003e20000100800 */
[----:B0-----:R-:W-:Y:S02]  /*500d0*/  @!P0 IMAD.MOV.U32 R46, RZ, RZ, R58 ;  /* 0x000000ffff2e8224 */ /* 0x001fe400078e003a */
[----:B------:R-:W-:Y:S01]  /*500e0*/  @!P0 IMAD.MOV.U32 R47, RZ, RZ, R59 ;  /* 0x000000ffff2f8224 */ /* 0x000fe200078e003b */
[----:B------:R0:W-:Y:S04]  /*500f0*/  STL [R1+0x7a0], R58 ;  /* 0x0007a03a01007387 */ /* 0x0001e80000100800 */
[----:B------:R3:W-:Y:S04]  /*50100*/  STL [R1+0x75c], R64 ;  /* 0x00075c4001007387 */ /* 0x0007e80000100800 */
[----:B------:R4:W-:Y:S04]  /*50110*/  STL [R1+0x79c], R59 ;  /* 0x00079c3b01007387 */ /* 0x0009e80000100800 */
[----:B------:R0:W2:Y:S04]  /*50120*/  @!P0 LDG.E.U8 R50, desc[UR20][R46.64] ;  /* 0x000000142e328981 */ /* 0x0000a8000c1e1100 */
[----:B------:R3:W-:Y:S01]  /*50130*/  STL [R1+0x7dc], R54 ;  /* 0x0007dc3601007387 */ /* 0x0007e20000100800 */
[----:B0-----:R-:W-:-:S03]  /*50140*/  @!P0 IMAD.MOV.U32 R46, RZ, RZ, R53 ;  /* 0x000000ffff2e8224 */ /* 0x001fc600078e0035 */
[----:B-1----:R-:W2:Y:S04]  /*50150*/  LDL.LU R53, [R1+0x8a0] ;  /* 0x0008a00001357983 */ /* 0x002ea80000300800 */
[----:B------:R-:W2:Y:S04]  /*50160*/  LDL.LU R60, [R1+0x820] ;  /* 0x00082000013c7983 */ /* 0x000ea80000300800 */
[----:B------:R-:W2:Y:S04]  /*50170*/  LDL.LU R58, [R1+0x860] ;  /* 0x00086000013a7983 */ /* 0x000ea80000300800 */
[----:B---3--:R-:W3:Y:S04]  /*50180*/  LDL.LU R64, [R1+0x81c] ;  /* 0x00081c0001407983 */ /* 0x008ee80000300800 */
        /* <DEDUP_REMOVED lines=9> */
[----:B---3--:R-:W-:Y:S01]  /*50220*/  IADD3.X R64, PT, PT, R64, UR58, RZ, P4, !PT ;  /* 0x0000003a40407c10 */ /* 0x008fe2000a7fe4ff */
[----:B0-----:R-:W-:Y:S01]  /*50230*/  @!P0 IMAD.MOV.U32 R46, RZ, RZ, R60 ;  /* 0x000000ffff2e8224 */ /* 0x001fe200078e003c */
[----:B------:R-:W-:Y:S02]  /*50240*/  IADD3 R53, P1, PT, R53, UR15, RZ ;  /* 0x0000000f35357c10 */ /* 0x000fe4000ff3e0ff */
[----:B----4-:R-:W-:Y:S01]  /*50250*/  IADD3.X R59, PT, PT, R59, UR58, RZ, P3, !PT ;  /* 0x0000003a3b3b7c10 */ /* 0x010fe20009ffe4ff */
        /* <DEDUP_REMOVED lines=46> */
[----:B---3--:R-:W3:Y:S01]  /*50540*/  LDL.LU R64, [R1+0x15bc] ;  /* 0x0015bc0001407983 */ /* 0x008ee20000300800 */
[----:B------:R-:W-:-:S03]  /*50550*/  @!P0 IMAD.MOV.U32 R47, RZ, RZ, R54 ;  /* 0x000000ffff2f8224 */ /* 0x000fc600078e0036 */
[----:B----4-:R-:W4:Y:S04]  /*50560*/  LDL.LU R59, [R1+0x15fc] ;  /* 0x0015fc00013b7983 */ /* 0x010f280000300800 */
        /* <DEDUP_REMOVED lines=12> */
[----:B------:R0:W-:Y:S01]  /*50630*/  STL [R1+0x15c0], R60 ;  /* 0x0015c03c01007387 */ /* 0x0001e20000100800 */
[----:B------:R-:W-:-:S03]  /*50640*/  IADD3.X R54, PT, PT, R54, UR58, RZ, P1, !PT ;  /* 0x0000003a36367c10 */ /* 0x000fc60008ffe4ff */
[----:B------:R-:W-:Y:S04]  /*50650*/  STL [R1+0x1640], R53 ;  /* 0x0016403501007387 */ /* 0x000fe80000100800 */
[----:B------:R1:W2:Y:S04]  /*50660*/  @!P0 LDG.E.U8 R67, desc[UR20][R46.64] ;  /* 0x000000142e438981 */ /* 0x0002a8000c1e1100 */
[----:B------:R3:W-:Y:S04]  /*50670*/  STL [R1+0x1600], R58 ;  /* 0x0016003a01007387 */ /* 0x0007e80000100800 */
[----:B------:R4:W-:Y:S01]  /*50680*/  STL [R1+0x15bc], R64 ;  /* 0x0015bc4001007387 */ /* 0x0009e20000100800 */
[----:B-1----:R-:W-:-:S02]  /*50690*/  @!P0 IMAD.MOV.U32 R46, RZ, RZ, R58 ;  /* 0x000000ffff2e8224 */ /* 0x002fc400078e003a */
[----:B------:R-:W-:Y:S01]  /*506a0*/  @!P0 IMAD.MOV.U32 R47, RZ, RZ, R59 ;  /* 0x000000ffff2f8224 */ /* 0x000fe200078e003b */
[----:B------:R1:W-:Y:S04]  /*506b0*/  STL [R1+0x15fc], R59 ;  /* 0x0015fc3b01007387 */ /* 0x0003e80000100800 */
[----:B------:R1:W-:Y:S04]  /*506c0*/  STL [R1+0x163c], R54 ;  /* 0x00163c3601007387 */ /* 0x0003e80000100800 */
[----:B0-----:R-:W2:Y:S04]  /*506d0*/  LDL.LU R60, [R1+0x1680] ;  /* 0x00168000013c7983 */ /* 0x001ea80000300800 */
[----:B------:R0:W2:Y:S04]  /*506e0*/  @!P0 LDG.E.U8 R68, desc[UR20][R46.64] ;  /* 0x000000142e448981 */ /* 0x0000a8000c1e1100 */
[----:B---3--:R-:W3:Y:S01]  /*506f0*/  LDL.LU R58, [R1+0x16c0] ;  /* 0x0016c000013a7983 */ /* 0x008ee20000300800 */
[----:B0-----:R-:W-:-:S03]  /*50700*/  @!P0 IMAD.MOV.U32 R46, RZ, RZ, R53 ;  /* 0x000000ffff2e8224 */ /* 0x001fc600078e0035 */
[----:B------:R-:W3:Y:S04]  /*50710*/  LDL.LU R53, [R1+0x19a0] ;  /* 0x0019a00001357983 */ /* 0x000ee80000300800 */
[----:B----4-:R-:W4:Y:S04]  /*50720*/  LDL.LU R64, [R1+0x167c] ;  /* 0x00167c0001407983 */ /* 0x010f280000300800 */
[----:B-1----:R-:W4:Y:S01]  /*50730*/  LDL.LU R59, [R1+0x16bc] ;  /* 0x0016bc00013b7983 */ /* 0x002f220000300800 */
[----:B------:R-:W-:-:S03]  /*50740*/  @!P0 IMAD.MOV.U32 R47, RZ, RZ, R54 ;  /* 0x000000ffff2f8224 */ /* 0x000fc600078e0036 */
[----:B------:R-:W4:Y:S01]  /*50750*/  LDL.LU R54, [R1+0xed4] ;  /* 0x000ed40001367983 */ /* 0x000f220000300800 */
[----:B------:R-:W-:Y:S02]  /*50760*/  PRMT R69, RZ, 0x7610, R69 ;  /* 0x00007610ff457816 */ /* 0x000fe40000000045 */
[----:B------:R-:W-:-:S04]  /*50770*/  PRMT R73, RZ, 0x7610, R73 ;  /* 0x00007610ff497816 */ /* 0x000fc80000000049 */
[----:B------:R0:W4:Y:S01]  /*50780*/  @!P0 LDG.E.U8 R69, desc[UR20][R46.64] ;  /* 0x000000142e458981 */ /* 0x000122000c1e1100 */
[----:B------:R-:W-:Y:S02]  /*50790*/  PRMT R74, RZ, 0x7610, R74 ;  /* 0x00007610ff4a7816 */ /* 0x000fe4000000004a */
[----:B--2---:R-:W-:-:S05]  /*507a0*/  IADD3 R60, P3, PT, R60, UR15, RZ ;  /* 0x0000000f3c3c7c10 */ /* 0x004fca000ff7e0ff */
[----:B0-----:R-:W-:Y:S01]  /*507b0*/  @!P0 IMAD.MOV.U32 R46, RZ, RZ, R60 ;  /* 0x000000ffff2e8224 */ /* 0x001fe200078e003c */
[----:B---3--:R-:W-:Y:S02]  /*507c0*/  IADD3 R58, P1, PT, R58, UR15, RZ ;  /* 0x0000000f3a3a7c10 */ /* 0x008fe4000ff3e0ff */
[----:B----4-:R-:W-:Y:S02]  /*507d0*/  IADD3.X R64, PT, PT, R64, UR58, RZ, P3, !PT ;  /* 0x0000003a40407c10 */ /* 0x010fe40009ffe4ff */
[----:B------:R-:W-:Y:S02]  /*507e0*/  IADD3 R53, P4, PT, R53, UR15, RZ ;  /* 0x0000000f35357c10 */ /* 0x000fe4000ff9e0ff */
[----:B------:R-:W-:Y:S01]  /*507f0*/  IADD3.X R59, PT, PT, R59, UR58, RZ, P1, !PT ;  /* 0x0000003a3b3b7c10 */ /* 0x000fe20008ffe4ff */
[----:B------:R-:W-:Y:S01]  /*50800*/  @!P0 IMAD.MOV.U32 R47, RZ, RZ, R64 ;  /* 0x000000ffff2f8224 */ /* 0x000fe200078e0040 */
[----:B------:R-:W-:Y:S01]  /*50810*/  STL [R1+0x1680], R60 ;  /* 0x0016803c01007387 */ /* 0x000fe20000100800 */
[----:B------:R-:W-:-:S03]  /*50820*/  IADD3.X R54, PT, PT, R54, UR58, RZ, P4, !PT ;  /* 0x0000003a36367c10 */ /* 0x000fc6000a7fe4ff */
[----:B------:R0:W2:Y:S04]  /*50830*/  @!P0 LDG.E.U8 R73, desc[UR20][R46.64] ;  /* 0x000000142e498981 */ /* 0x0000a8000c1e1100 */
[----:B------:R-:W-:Y:S01]  /*50840*/  STL [R1+0x16c0], R58 ;  /* 0x0016c03a01007387 */ /* 0x000fe20000100800 */
[----:B0-----:R-:W-:Y:S02]  /*50850*/  @!P0 IMAD.MOV.U32 R46, RZ, RZ, R58 ;  /* 0x000000ffff2e8224 */ /* 0x001fe400078e003a */
[----:B------:R-:W-:Y:S01]  /*50860*/  @!P0 IMAD.MOV.U32 R47, RZ, RZ, R59 ;  /* 0x000000ffff2f8224 */ /* 0x000fe200078e003b */
[----:B------:R0:W-:Y:S04]  /*50870*/  STL [R1+0x19a0], R53 ;  /* 0x0019a03501007387 */ /* 0x0001e80000100800 */
[----:B------:R1:W-:Y:S04]  /*50880*/  STL [R1+0x167c], R64 ;  /* 0x00167c4001007387 */ /* 0x0003e80000100800 */
[----:B------:R3:W-:Y:S04]  /*50890*/  STL [R1+0x16bc], R59 ;  /* 0x0016bc3b01007387 */ /* 0x0007e80000100800 */
[----:B------:R4:W2:Y:S04]  /*508a0*/  @!P0 LDG.E.U8 R74, desc[UR20][R46.64] ;  /* 0x000000142e4a8981 */ /* 0x0008a8000c1e1100 */
[----:B------:R1:W-:Y:S01]  /*508b0*/  STL [R1+0xed4], R54 ;  /* 0x000ed43601007387 */ /* 0x0003e20000100800 */
[----:B----4-:R-:W-:-:S03]  /*508c0*/  @!P0 IMAD.MOV.U32 R46, RZ, RZ, R53 ;  /* 0x000000ffff2e8224 */ /* 0x010fc600078e0035 */
[----:B0-----:R-:W4:Y:S04]  /*508d0*/  LDL.LU R53, [R1+0x1938] ;  /* 0x0019380001357983 */ /* 0x001f280000300800 */
[----:B------:R-:W2:Y:S04]  /*508e0*/  LDL.LU R60, [R1+0x1974] ;  /* 0x00197400013c7983 */ /* 0x000ea80000300800 */
[----:B------:R-:W4:Y:S04]  /*508f0*/  LDL.LU R58, [R1+0x1954] ;  /* 0x00195400013a7983 */ /* 0x000f280000300800 */
[----:B-1----:R-:W4:Y:S01]  /*50900*/  LDL.LU R64, [R1+0xef0] ;  /* 0x000ef00001407983 */ /* 0x002f220000300800 */
[----:B------:R-:W-:-:S03]  /*50910*/  @!P0 IMAD.MOV.U32 R47, RZ, RZ, R54 ;  /* 0x000000ffff2f8224 */ /* 0x000fc600078e0036 */
[----:B---3--:R-:W3:Y:S04]  /*50920*/  LDL.LU R59, [R1+0xf14] ;  /* 0x000f1400013b7983 */ /* 0x008ee80000300800 */
[----:B------:R-:W3:Y:S01]  /*50930*/  LDL.LU R54, [R1+0xf30] ;  /* 0x000f300001367983 */ /* 0x000ee20000300800 */
[----:B------:R-:W-:Y:S02]  /*50940*/  PRMT R75, RZ, 0x7610, R75 ;  /* 0x00007610ff4b7816 */ /* 0x000fe4000000004b */
[----:B------:R-:W-:-:S04]  /*50950*/  PRMT R79, RZ, 0x7610, R79 ;  /* 0x00007610ff4f7816 */ /* 0x000fc8000000004f */
[----:B------:R0:W3:Y:S01]  /*50960*/  @!P0 LDG.E.U8 R75, desc[UR20][R46.64] ;  /* 0x000000142e4b8981 */ /* 0x0000e2000c1e1100 */
[----:B------:R-:W-:Y:S02]  /*50970*/  PRMT R80, RZ, 0x7610, R80 ;  /* 0x00007610ff507816 */ /* 0x000fe40000000050 */
[----:B------:R-:W-:Y:S02]  /*50980*/  PRMT R81, RZ, 0x7610, R81 ;  /* 0x00007610ff517816 */ /* 0x000fe40000000051 */
[----:B--2---:R-:W-:Y:S02]  /*50990*/  IADD3 R60, P4, PT, R60, UR15, RZ ;  /* 0x0000000f3c3c7c10 */ /* 0x004fe4000ff9e0ff */
[----:B----4-:R-:W-:Y:S02]  /*509a0*/  IADD3 R58, P3, PT, R58, UR15, RZ ;  /* 0x0000000f3a3a7c10 */ /* 0x010fe4000ff7e0ff */
[----:B------:R-:W-:Y:S01]  /*509b0*/  IADD3.X R64, PT, PT, R64, UR58, RZ, P4, !PT ;  /* 0x0000003a40407c10 */ /* 0x000fe2000a7fe4ff */
[----:B0-----:R-:W-:Y:S01]  /*509c0*/  @!P0 IMAD.MOV.U32 R46, RZ, RZ, R60 ;  /* 0x000000ffff2e8224 */ /* 0x001fe200078e003c */
[----:B------:R-:W-:-:S02]  /*509d0*/  IADD3 R53, P1, PT, R53, UR15, RZ ;  /* 0x0000000f35357c10 */ /* 0x000fc4000ff3e0ff */
[----:B---3--:R-:W-:Y:S01]  /*509e0*/  IADD3.X R59, PT, PT, R59, UR58, RZ, P3, !PT ;  /* 0x0000003a3b3b7c10 */ /* 0x008fe20009ffe4ff */
[----:B------:R-:W-:Y:S01]  /*509f0*/  @!P0 IMAD.MOV.U32 R47, RZ, RZ, R64 ;  /* 0x000000ffff2f8224 */ /* 0x000fe200078e0040 */
[----:B------:R-:W-:Y:S01]  /*50a00*/  STL [R1+0x1974], R60 ;  /* 0x0019743c01007387 */ /* 0x000fe20000100800 */
[----:B------:R-:W-:-:S03]  /*50a10*/  IADD3.X R54, PT, PT, R54, UR58, RZ, P1, !PT ;  /* 0x0000003a36367c10 */ /* 0x000fc60008ffe4ff */
[----:B------:R0:W2:Y:S04]  /*50a20*/  @!P0 LDG.E.U8 R79, desc[UR20][R46.64] ;  /* 0x000000142e4f8981 */ /* 0x0000a8000c1e1100 */
[----:B------:R-:W-:Y:S04]  /*50a30*/  STL [R1+0x1938], R53 ;  /* 0x0019383501007387 */ /* 0x000fe80000100800 */
[----:B------:R1:W-:Y:S01]  /*50a40*/  STL [R1+0x1954], R58 ;  /* 0x0019543a01007387 */ /* 0x0003e20000100800 */
[----:B0-----:R-:W-:Y:S02]  /*50a50*/  @!P0 IMAD.MOV.U32 R46, RZ, RZ, R58 ;  /* 0x000000ffff2e8224 */ /* 0x001fe400078e003a */
[----:B------:R-:W-:Y:S01]  /*50a60*/  @!P0 IMAD.MOV.U32 R47, RZ, RZ, R59 ;  /* 0x000000ffff2f8224 */ /* 0x000fe200078e003b */
[----:B------:R0:W-:Y:S04]  /*50a70*/  STL [R1+0xef0], R64 ;  /* 0x000ef04001007387 */ /* 0x0001e80000100800 */
[----:B------:R3:W-:Y:S04]  /*50a80*/  STL [R1+0xf14], R59 ;  /* 0x000f143b01007387 */ /* 0x0007e80000100800 */
[----:B------:R4:W-:Y:S04]  /*50a90*/  STL [R1+0xf30], R54 ;  /* 0x000f303601007387 */ /* 0x0009e80000100800 */
[----:B------:R0:W2:Y:S04]  /*50aa0*/  @!P0 LDG.E.U8 R80, desc[UR20][R46.64] ;  /* 0x000000142e508981 */ /* 0x0000a8000c1e1100 */
[----:B-1----:R-:W2:Y:S04]  /*50ab0*/  LDL.LU R58, [R1+0x18a8] ;  /* 0x0018a800013a7983 */ /* 0x002ea80000300800 */
[----:B------:R-:W2:Y:S01]  /*50ac0*/  LDL.LU R65, [R1+0x1914] ;  /* 0x0019140001417983 */ /* 0x000ea20000300800 */
[----:B0-----:R-:W-:-:S02]  /*50ad0*/  @!P0 IMAD.MOV.U32 R46, RZ, RZ, R53 ;  /* 0x000000ffff2e8224 */ /* 0x001fc400078e0035 */
[----:B------:R-:W-:Y:S01]  /*50ae0*/  @!P0 IMAD.MOV.U32 R47, RZ, RZ, R54 ;  /* 0x000000ffff2f8224 */ /* 0x000fe200078e0036 */
[----:B------:R-:W2:Y:S04]  /*50af0*/  LDL.LU R60, [R1+0x18e8] ;  /* 0x0018e800013c7983 */ /* 0x000ea80000300800 */
[----:B------:R-:W2:Y:S04]  /*50b00*/  LDL.LU R64, [R1+0x18e0] ;  /* 0x0018e00001407983 */ /* 0x000ea80000300800 */
[----:B---3--:R-:W3:Y:S04]  /*50b10*/  LDL.LU R59, [R1+0x18a4] ;  /* 0x0018a400013b7983 */ /* 0x008ee80000300800 */
[----:B----4-:R-:W4:Y:S04]  /*50b20*/  LDL.LU R54, [R1+0x6e4] ;  /* 0x0006e40001367983 */ /* 0x010f280000300800 */
[----:B------:R-:W4:Y:S04]  /*50b30*/  LDL.LU R53, [R1+0x6e8] ;  /* 0x0006e80001357983 */ /* 0x000f280000300800 */
[----:B------:R0:W4:Y:S04]  /*50b40*/  @!P0 LDG.E.U8 R81, desc[UR20][R46.64] ;  /* 0x000000142e518981 */ /* 0x000128000c1e1100 */
[----:B------:R-:W4:Y:S01]  /*50b50*/  LDL.LU R47, [R1+0x1910] ;  /* 0x00191000012f7983 */ /* 0x000f220000300800 */
[----:B------:R-:W-:-:S02]  /*50b60*/  PRMT R85, RZ, 0x7610, R85 ;  /* 0x00007610ff557816 */ /* 0x000fc40000000055 */
[----:B------:R-:W-:Y:S02]  /*50b70*/  PRMT R86, RZ, 0x7610, R86 ;  /* 0x00007610ff567816 */ /* 0x000fe40000000056 */
[----:B------:R-:W-:Y:S02]  /*50b80*/  PRMT R87, RZ, 0x7610, R87 ;  /* 0x00007610ff577816 */ /* 0x000fe40000000057 */
[----:B------:R-:W-:Y:S02]  /*50b90*/  PRMT R0, RZ, 0x7610, R0 ;  /* 0x00007610ff007816 */ /* 0x000fe40000000000 */
[----:B--2---:R-:W-:Y:S02]  /*50ba0*/  IADD3 R58, P1, PT, R58, UR15, RZ ;  /* 0x0000000f3a3a7c10 */ /* 0x004fe4000ff3e0ff */
[----:B------:R-:W-:Y:S02]  /*50bb0*/  IADD3 R65, P4, PT, R65, UR15, RZ ;  /* 0x0000000f41417c10 */ /* 0x000fe4000ff9e0ff */
[----:B------:R-:W-:-:S03]  /*50bc0*/  IADD3 R60, P3, PT, R60, UR15, RZ ;  /* 0x0000000f3c3c7c10 */ /* 0x000fc6000ff7e0ff */
[----:B0-----:R-:W-:Y:S01]  /*50bd0*/  @!P0 IMAD.MOV.U32 R46, RZ, RZ, R65 ;  /* 0x000000ffff2e8224 */ /* 0x001fe200078e0041 */
[----:B------:R-:W-:Y:S01]  /*50be0*/  STL [R1+0x1914], R65 ;  /* 0x0019144101007387 */ /* 0x000fe20000100800 */
[----:B------:R-:W-:-:S03]  /*50bf0*/  IADD3.X R64, PT, PT, R64, UR58, RZ, P3, !PT ;  /* 0x0000003a40407c10 */ /* 0x000fc60009ffe4ff */
[----:B------:R-:W-:Y:S04]  /*50c00*/  STL [R1+0x18a8], R58 ;  /* 0x0018a83a01007387 */ /* 0x000fe80000100800 */
[----:B------:R-:W-:Y:S01]  /*50c10*/  STL [R1+0x18e8], R60 ;  /* 0x0018e83c01007387 */ /* 0x000fe20000100800 */
[----:B---3--:R-:W-:Y:S02]  /*50c20*/  IADD3.X R59, PT, PT, R59, UR58, RZ, P1, !PT ;  /* 0x0000003a3b3b7c10 */ /* 0x008fe40008ffe4ff */
[----:B----4-:R-:W-:Y:S02]  /*50c30*/  IADD3 R53, P1, PT, R53, UR15, RZ ;  /* 0x0000000f35357c10 */ /* 0x010fe4000ff3e0ff */
[----:B------:R-:W-:-:S05]  /*50c40*/  IADD3.X R47, PT, PT, R47, UR58, RZ, P4, !PT ;  /* 0x0000003a2f2f7c10 */ /* 0x000fca000a7fe4ff */
[----:B------:R0:W-:Y:S04]  /*50c50*/  STL [R1+0x1910], R47 ;  /* 0x0019102f01007387 */ /* 0x0001e80000100800 */
[----:B------:R1:W2:Y:S01]  /*50c60*/  @!P0 LDG.E.U8 R85, desc[UR20][R46.64] ;  /* 0x000000142e558981 */ /* 0x0002a2000c1e1100 */
[----:B------:R-:W-:Y:S01]  /*50c70*/  IADD3.X R54, PT, PT, R54, UR58, RZ, P1, !PT ;  /* 0x0000003a36367c10 */ /* 0x000fe20008ffe4ff */
[----:B-1----:R-:W-:Y:S02]  /*50c80*/  @!P0 IMAD.MOV.U32 R46, RZ, RZ, R60 ;  /* 0x000000ffff2e8224 */ /* 0x002fe400078e003c */
[----:B0-----:R-:W-:-:S05]  /*50c90*/  @!P0 IMAD.MOV.U32 R47, RZ, RZ, R64 ;  /* 0x000000ffff2f8224 */ /* 0x001fca00078e0040 */
[----:B------:R0:W3:Y:S02]  /*50ca0*/  @!P0 LDG.E.U8 R86, desc[UR20][R46.64] ;  /* 0x000000142e568981 */ /* 0x0000e4000c1e1100 */
[----:B0-----:R-:W-:Y:S02]  /*50cb0*/  @!P0 IMAD.MOV.U32 R46, RZ, RZ, R58 ;  /* 0x000000ffff2e8224 */ /* 0x001fe400078e003a */
[----:B------:R-:W-:-:S05]  /*50cc0*/  @!P0 IMAD.MOV.U32 R47, RZ, RZ, R59 ;  /* 0x000000ffff2f8224 */ /* 0x000fca00078e003b */
[----:B------:R0:W4:Y:S02]  /*50cd0*/  @!P0 LDG.E.U8 R87, desc[UR20][R46.64] ;  /* 0x000000142e578981 */ /* 0x000124000c1e1100 */
[----:B0-----:R-:W-:Y:S02]  /*50ce0*/  @!P0 IMAD.MOV.U32 R46, RZ, RZ, R53 ;  /* 0x000000ffff2e8224 */ /* 0x001fe400078e0035 */
[----:B------:R-:W-:-:S05]  /*50cf0*/  @!P0 IMAD.MOV.U32 R47, RZ, RZ, R54 ;  /* 0x000000ffff2f8224 */ /* 0x000fca00078e0036 */
[----:B------:R-:W2:Y:S04]  /*50d00*/  @!P0 LDG.E.U8 R0, desc[UR20][R46.64] ;  /* 0x000000142e008981 */ /* 0x000ea8000c1e1100 */
[----:B------:R-:W-:Y:S04]  /*50d10*/  STL [R1+0x18e0], R64 ;  /* 0x0018e04001007387 */ /* 0x000fe80000100800 */
[----:B------:R-:W-:Y:S04]  /*50d20*/  STL [R1+0x18a4], R59 ;  /* 0x0018a43b01007387 */ /* 0x000fe80000100800 */
[----:B------:R-:W-:Y:S04]  /*50d30*/  STL [R1+0x6e8], R53 ;  /* 0x0006e83501007387 */ /* 0x000fe80000100800 */
[----:B------:R-:W-:Y:S04]  /*50d40*/  STL [R1+0x6e4], R54 ;  /* 0x0006e43601007387 */ /* 0x000fe80000100800 */
[----:B------:R-:W-:Y:S01]  /*50d50*/  STL [R1+0x2a6c], R47 ;  /* 0x002a6c2f01007387 */ /* 0x000fe20000100800 */
[----:B------:R-:W0:Y:S03]  /*50d60*/  S2R R2, SR_TID.X ;  /* 0x0000000000027919 */ /* 0x000e260000002100 */
        /* <DEDUP_REMOVED lines=21> */
[----:B0-----:R-:W-:-:S05]  /*50ec0*/  LOP3.LUT R2, R2, 0x7f, RZ, 0xc0, !PT ;  /* 0x0000007f02027812 */ /* 0x001fca00078ec0ff */
[----:B------:R0:W-:Y:S04]  /*50ed0*/  STS.U8 [R2+UR8+0x27400], R8 ;  /* 0x0274000802007988 */ /* 0x0001e80008000008 */
[----:B------:R1:W-:Y:S01]  /*50ee0*/  STS.U8 [R2+UR8+0x27800], R7 ;  /* 0x0278000702007988 */ /* 0x0003e20008000008 */
[----:B0-----:R-:W-:-:S03]  /*50ef0*/  IMAD.MOV.U32 R8, RZ, RZ, R6 ;  /* 0x000000ffff087224 */ /* 0x001fc600078e0006 */
[----:B--2---:R-:W-:Y:S04]  /*50f00*/  STL [R1+0x2600], R0 ;  /* 0x0026000001007387 */ /* 0x004fe80000100800 */
        /* <DEDUP_REMOVED lines=16> */
[----:B-1----:R-:W2:Y:S04]  /*51010*/  LDL.LU R7, [R1+0x1b8] ;  /* 0x0001b80001077983 */ /* 0x002ea80000300800 */
[----:B------:R-:W3:Y:S04]  /*51020*/  LDL.LU R6, [R1+0x198] ;  /* 0x0001980001067983 */ /* 0x000ee80000300800 */
[----:B0-----:R-:W4:Y:S04]  /*51030*/  LDL.LU R0, [R1+0x138] ;  /* 0x0001380001007983 */ /* 0x001f280000300800 */
        /* <DEDUP_REMOVED lines=8> */
[----:B------:R0:W-:Y:S04]  /*510c0*/  STS.U8 [R2+UR8+0x24000], R66 ;  /* 0x0240004202007988 */ /* 0x0001e80008000008 */
[----:B------:R-:W4:Y:S04]  /*510d0*/  LDL.LU R65, [R1+0x1d4] ;  /* 0x0001d40001417983 */ /* 0x000f280000300800 */
[----:B------:R1:W-:Y:S04]  /*510e0*/  STS.U8 [R2+UR8+0x24400], R70 ;  /* 0x0244004602007988 */ /* 0x0003e80008000008 */
[----:B0-----:R-:W4:Y:S04]  /*510f0*/  LDL.LU R66, [R1+0x1b4] ;  /* 0x0001b40001427983 */ /* 0x001f280000300800 */
[----:B------:R0:W-:Y:S04]  /*51100*/  STS.U8 [R2+UR8+0x24800], R71 ;  /* 0x0248004702007988 */ /* 0x0001e80008000008 */
[----:B-1----:R-:W4:Y:S04]  /*51110*/  LDL.LU R70, [R1+0x194] ;  /* 0x0001940001467983 */ /* 0x002f280000300800 */
        /* <DEDUP_REMOVED lines=13> */
[----:B0-----:R-:W4:Y:S01]  /*511f0*/  LDL.LU R3, [R1+0xb4] ;  /* 0x0000b40001037983 */ /* 0x001f220000300800 */
[----:B------:R-:W-:-:S03]  /*51200*/  LOP3.LUT R5, R2, 0x10, RZ, 0x3c, !PT ;  /* 0x0000001002057812 */ /* 0x000fc600078e3cff */
        /* <DEDUP_REMOVED lines=8> */
[----:B-1----:R-:W4:Y:S04]  /*51290*/  LDL.LU R2, [R1+0x158] ;  /* 0x0001580001027983 */ /* 0x002f280000300800 */
[----:B------:R-:W-:Y:S04]  /*512a0*/  STL [R1+0x26d8], R92 ;  /* 0x0026d85c01007387 */ /* 0x000fe80000100800 */
[----:B------:R-:W-:Y:S04]  /*512b0*/  STL [R1+0x2708], R92 ;  /* 0x0027085c01007387 */ /* 0x000fe80000100800 */
[----:B------:R0:W-:Y:S04]  /*512c0*/  STL [R1+0x2718], R92 ;  /* 0x0027185c01007387 */ /* 0x0001e80000100800 */
[----:B------:R1:W-:Y:S04]  /*512d0*/  STS.U8 [R5+UR8+0x24080], R8 ;  /* 0x0240800805007988 */ /* 0x0003e80008000008 */
[----:B0-----:R-:W4:Y:S04]  /*512e0*/  LDL.LU R92, [R1+0x178] ;  /* 0x00017800015c7983 */ /* 0x001f280000300800 */
[----:B-1----:R-:W4:Y:S04]  /*512f0*/  LDL.LU R8, [R1+0x2bd4] ;  /* 0x002bd40001087983 */ /* 0x002f280000300800 */
[----:B--2---:R0:W-:Y:S04]  /*51300*/  STS.U8 [R5+UR8+0x24480], R7 ;  /* 0x0244800705007988 */ /* 0x0041e80008000008 */
[----:B---3--:R1:W-:Y:S04]  /*51310*/  STS.U8 [R5+UR8+0x24880], R6 ;  /* 0x0248800605007988 */ /* 0x0083e80008000008 */
[----:B0-----:R-:W2:Y:S04]  /*51320*/  LDL.LU R7, [R1+0x2bd0] ;  /* 0x002bd00001077983 */ /* 0x001ea80000300800 */
[----:B-1----:R-:W3:Y:S04]  /*51330*/  LDL.LU R6, [R1+0x2bcc] ;  /* 0x002bcc0001067983 */ /* 0x002ee80000300800 */
[----:B----4-:R-:W-:Y:S04]  /*51340*/  STS.U8 [R5+UR8+0x25480], R0 ;  /* 0x0254800005007988 */ /* 0x010fe80008000008 */
        /* <DEDUP_REMOVED lines=9> */
[----:B------:R-:W-:Y:S04]  /*513e0*/  STL [R1+0x26dc], R91 ;  /* 0x0026dc5b01007387 */ /* 0x000fe80000100800 */
[----:B------:R-:W-:Y:S04]  /*513f0*/  STS.U8 [R5+UR8+0x25080], R2 ;  /* 0x0250800205007988 */ /* 0x000fe80008000008 */
[----:B------:R-:W-:Y:S04]  /*51400*/  STS.U8 [R5+UR8+0x24c80], R92 ;  /* 0x024c805c05007988 */ /* 0x000fe80008000008 */
[----:B---3--:R0:W-:Y:S02]  /*51410*/  STS.U8 [R5+UR8+0x27880], R6 ;  /* 0x0278800605007988 */ /* 0x0081e40008000008 */
[----:B0-----:R-:W0:Y:S02]  /*51420*/  S2R R6, SR_TID.X ;  /* 0x0000000000067919 */ /* 0x001e240000002100 */
[----:B0-----:R-:W-:-:S04]  /*51430*/  LOP3.LUT R6, R6, 0x7f, RZ, 0xc0, !PT ;  /* 0x0000007f06067812 */ /* 0x001fc800078ec0ff */
[----:B------:R-:W-:-:S05]  /*51440*/  LOP3.LUT R6, R6, 0x20, RZ, 0x3c, !PT ;  /* 0x0000002006067812 */ /* 0x000fca00078e3cff */
[----:B------:R0:W-:Y:S04]  /*51450*/  STS.U8 [R6+UR8+0x24100], R65 ;  /* 0x0241004106007988 */ /* 0x0001e80008000008 */
[----:B------:R1:W-:Y:S04]  /*51460*/  STS.U8 [R6+UR8+0x24500], R66 ;  /* 0x0245004206007988 */ /* 0x0003e80008000008 */
[----:B------:R3:W-:Y:S04]  /*51470*/  STS.U8 [R6+UR8+0x24900], R70 ;  /* 0x0249004606007988 */ /* 0x0007e80008000008 */
[----:B0-----:R-:W4:Y:S04]  /*51480*/  LDL.LU R65, [R1+0x1d0] ;  /* 0x0001d00001417983 */ /* 0x001f280000300800 */
[----:B-1----:R-:W4:Y:S04]  /*51490*/  LDL.LU R66, [R1+0x1b0] ;  /* 0x0001b00001427983 */ /* 0x002f280000300800 */
[----:B------:R0:W-:Y:S04]  /*514a0*/  STS.U8 [R6+UR8+0x24d00], R71 ;  /* 0x024d004706007988 */ /* 0x0001e80008000008 */
[----:B---3--:R-:W3:Y:S04]  /*514b0*/  LDL.LU R70, [R1+0x190] ;  /* 0x0001900001467983 */ /* 0x008ee80000300800 */
[----:B------:R1:W-:Y:S04]  /*514c0*/  STS.U8 [R6+UR8+0x25100], R72 ;  /* 0x0251004806007988 */ /* 0x0003e80008000008 */
[----:B0-----:R-:W3:Y:S04]  /*514d0*/  LDL.LU R71, [R1+0x170] ;  /* 0x0001700001477983 */ /* 0x001ee80000300800 */
[----:B------:R0:W-:Y:S04]  /*514e0*/  STS.U8 [R6+UR8+0x25500], R76 ;  /* 0x0255004c06007988 */ /* 0x0001e80008000008 */
[----:B-1----:R-:W3:Y:S04]  /*514f0*/  LDL.LU R72, [R1+0x150] ;  /* 0x0001500001487983 */ /* 0x002ee80000300800 */
        /* <DEDUP_REMOVED lines=15> */
[----:B-1----:R-:W4:Y:S04]  /*515f0*/  LDL.LU R93, [R1+0x4c] ;  /* 0x00004c00015d7983 */ /* 0x002f280000300800 */
        /* <DEDUP_REMOVED lines=12> */
[----:B--2---:R0:W-:Y:S04]  /*516c0*/  STS.U8 [R6+UR8+0x27900], R7 ;  /* 0x0279000706007988 */ /* 0x0041e80008000008 */
[----:B------:R-:W-:Y:S04]  /*516d0*/  STL [R1+0x2af4], R90 ;  /* 0x002af45a01007387 */ /* 0x000fe80000100800 */
[----:B------:R-:W-:Y:S01]  /*516e0*/  STL [R1+0x2b1c], R90 ;  /* 0x002b1c5a01007387 */ /* 0x000fe20000100800 */
[----:B0-----:R-:W0:Y:S03]  /*516f0*/  S2R R7, SR_TID.X ;  /* 0x0000000000077919 */ /* 0x001e260000002100 */
        /* <DEDUP_REMOVED lines=28> */
[----:B0-----:R-:W-:-:S03]  /*518c0*/  LOP3.LUT R7, R7, 0x7f, RZ, 0xc0, !PT ;  /* 0x0000007f07077812 */ /* 0x001fc600078ec0ff */
[----:B------:R-:W-:Y:S04]  /*518d0*/  STL [R1+0x292c], R6 ;  /* 0x00292c0601007387 */ /* 0x000fe80000100800 */
[----:B------:R-:W-:Y:S04]  /*518e0*/  STL [R1+0x2934], R6 ;  /* 0x0029340601007387 */ /* 0x000fe80000100800 */
[----:B------:R-:W-:Y:S04]  /*518f0*/  STL [R1+0x295c], R6 ;  /* 0x00295c0601007387 */ /* 0x000fe80000100800 */
[----:B------:R-:W-:Y:S01]  /*51900*/  STL [R1+0x2964], R6 ;  /* 0x0029640601007387 */ /* 0x000fe20000100800 */
[----:B------:R-:W-:-:S03]  /*51910*/  LOP3.LUT R7, R7, 0x30, RZ, 0x3c, !PT ;  /* 0x0000003007077812 */ /* 0x000fc600078e3cff */
[----:B------:R-:W-:Y:S04]  /*51920*/  STL [R1+0x298c], R6 ;  /* 0x00298c0601007387 */ /* 0x000fe80000100800 */
[----:B------:R-:W-:Y:S04]  /*51930*/  STL [R1+0x2994], R6 ;  /* 0x0029940601007387 */ /* 0x000fe80000100800 */
[----:B------:R-:W-:Y:S04]  /*51940*/  STL [R1+0x29e8], R6 ;  /* 0x0029e80601007387 */ /* 0x000fe80000100800 */
[----:B------:R-:W-:Y:S04]  /*51950*/  STL [R1+0x29ec], R6 ;  /* 0x0029ec0601007387 */ /* 0x000fe80000100800 */
[----:B------:R-:W-:Y:S04]  /*51960*/  STL [R1+0x29fc], R6 ;  /* 0x0029fc0601007387 */ /* 0x000fe80000100800 */
[----:B------:R-:W-:Y:S04]  /*51970*/  STL [R1+0x2a30], R6 ;  /* 0x002a300601007387 */ /* 0x000fe80000100800 */
[----:B------:R-:W-:Y:S04]  /*51980*/  STL [R1+0x2a34], R6 ;  /* 0x002a340601007387 */ /* 0x000fe80000100800 */
[----:B------:R-:W-:Y:S04]  /*51990*/  STS.U8 [R6+UR8+0x27d00], R90 ;  /* 0x027d005a06007988 */ /* 0x000fe80008000008 */
[----:B------:R-:W-:Y:S04]  /*519a0*/  STL [R1+0x2a44], R6 ;  /* 0x002a440601007387 */ /* 0x000fe80000100800 */
[----:B------:R-:W-:Y:S04]  /*519b0*/  STL [R1+0x2a90], R6 ;  /* 0x002a900601007387 */ /* 0x000fe80000100800 */
[----:B---3--:R0:W-:Y:S04]  /*519c0*/  STS.U8 [R7+UR8+0x26d80], R83 ;  /* 0x026d805307007988 */ /* 0x0081e80008000008 */
[----:B0-----:R-:W2:Y:S04]  /*519d0*/  LDL.LU R83, [R1+0x1cc] ;  /* 0x0001cc0001537983 */ /* 0x001ea80000300800 */
[----:B----4-:R0:W-:Y:S04]  /*519e0*/  STS.U8 [R7+UR8+0x27580], R11 ;  /* 0x0275800b07007988 */ /* 0x0101e80008000008 */
[----:B0-----:R-:W3:Y:S04]  /*519f0*/  LDL.LU R11, [R1+0x1ac] ;  /* 0x0001ac00010b7983 */ /* 0x001ee80000300800 */
[----:B------:R-:W4:Y:S04]  /*51a00*/  LDL.LU R92, [R1+0x18c] ;  /* 0x00018c00015c7983 */ /* 0x000f280000300800 */
[----:B------:R-:W2:Y:S04]  /*51a10*/  LDL.LU R2, [R1+0x16c] ;  /* 0x00016c0001027983 */ /* 0x000ea80000300800 */
        /* <DEDUP_REMOVED lines=8> */
[----:B------:R0:W-:Y:S04]  /*51aa0*/  STS.U8 [R7+UR8+0x27180], R93 ;  /* 0x0271805d07007988 */ /* 0x0001e80008000008 */
[----:B------:R-:W2:Y:S04]  /*51ab0*/  LDL.LU R64, [R1+0x48] ;  /* 0x0000480001407983 */ /* 0x000ea80000300800 */
        /* <DEDUP_REMOVED lines=37> */
[----:B------:R0:W-:Y:S04]  /*51d10*/  STS.U8 [R7+UR8+0x27980], R8 ;  /* 0x0279800807007988 */ /* 0x0001e80008000008 */
        /* <DEDUP_REMOVED lines=33> */
[----:B------:R0:W-:Y:S04]  /*51f30*/  STS.U8 [R7+UR8+0x24180], R65 ;  /* 0x0241804107007988 */ /* 0x0001e80008000008 */
[----:B------:R-:W-:Y:S04]  /*51f40*/  STL [R1+0x2a48], R7 ;  /* 0x002a480701007387 */ /* 0x000fe80000100800 */
[----:B------:R1:W-:Y:S04]  /*51f50*/  STS.U8 [R7+UR8+0x24580], R66 ;  /* 0x0245804207007988 */ /* 0x0003e80008000008 */
[----:B0-----:R-:W4:Y:S04]  /*51f60*/  LDL.LU R65, [R1+0x1c8] ;  /* 0x0001c80001417983 */ /* 0x001f280000300800 */
[----:B------:R0:W-:Y:S04]  /*51f70*/  STS.U8 [R7+UR8+0x24980], R70 ;  /* 0x0249804607007988 */ /* 0x0001e80008000008 */
[----:B-1----:R-:W4:Y:S01]  /*51f80*/  LDL.LU R66, [R1+0x1a8] ;  /* 0x0001a80001427983 */ /* 0x002f220000300800 */
[----:B------:R-:W-:-:S03]  /*51f90*/  LOP3.LUT R8, R8, 0x40, RZ, 0x3c, !PT ;  /* 0x0000004008087812 */ /* 0x000fc600078e3cff */
        /* <DEDUP_REMOVED lines=15> */
[----:B------:R-:W-:Y:S04]  /*52090*/  STS.U8 [R7+UR8+0x27d80], R89 ;  /* 0x027d805907007988 */ /* 0x000fe80008000008 */
[----:B-1----:R-:W4:Y:S04]  /*520a0*/  LDL.LU R3, [R1+0xa8] ;  /* 0x0000a80001037983 */ /* 0x002f280000300800 */
[----:B--2---:R1:W-:Y:S04]  /*520b0*/  STS.U8 [R8+UR8+0x24200], R83 ;  /* 0x0242005308007988 */ /* 0x0043e80008000008 */
[----:B0-----:R-:W2:Y:S04]  /*520c0*/  LDL.LU R82, [R1+0x88] ;  /* 0x0000880001527983 */ /* 0x001ea80000300800 */
[----:B---3--:R0:W-:Y:S04]  /*520d0*/  STS.U8 [R8+UR8+0x24600], R11 ;  /* 0x0246000b08007988 */ /* 0x0081e80008000008 */
[----:B-1----:R-:W3:Y:S04]  /*520e0*/  LDL.LU R83, [R1+0x64] ;  /* 0x0000640001537983 */ /* 0x002ee80000300800 */
[----:B0-----:R-:W2:Y:S04]  /*520f0*/  LDL.LU R11, [R1+0x44] ;  /* 0x00004400010b7983 */ /* 0x001ea80000300800 */
[----:B------:R0:W-:Y:S02]  /*52100*/  STS.U8 [R8+UR8+0x27a00], R9 ;  /* 0x027a000908007988 */ /* 0x0001e40008000008 */
[----:B0-----:R-:W0:Y:S02]  /*52110*/  S2R R9, SR_TID.X ;  /* 0x0000000000097919 */ /* 0x001e240000002100 */
[----:B------:R1:W-:Y:S04]  /*52120*/  STS.U8 [R8+UR8+0x27600], R93 ;  /* 0x0276005d08007988 */ /* 0x0003e80008000008 */
[----:B-1----:R-:W2:Y:S04]  /*52130*/  LDL.LU R93, [R1+0x24] ;  /* 0x00002400015d7983 */ /* 0x002ea80000300800 */
[----:B------:R-:W-:Y:S04]  /*52140*/  STL [R1+0x29b8], R88 ;  /* 0x0029b85801007387 */ /* 0x000fe80000100800 */
[----:B------:R-:W-:Y:S04]  /*52150*/  STL [R1+0x2a00], R88 ;  /* 0x002a005801007387 */ /* 0x000fe80000100800 */
[----:B------:R1:W-:Y:S01]  /*52160*/  STS.U8 [R8+UR8+0x25e00], R53 ;  /* 0x025e003508007988 */ /* 0x0003e20008000008 */
[----:B0-----:R-:W-:-:S03]  /*52170*/  LOP3.LUT R9, R9, 0x7f, RZ, 0xc0, !PT ;  /* 0x0000007f09097812 */ /* 0x001fc600078ec0ff */
[----:B------:R-:W-:Y:S01]  /*52180*/  STL [R1+0x26f8], R8 ;  /* 0x0026f80801007387 */ /* 0x000fe20000100800 */
[----:B------:R-:W-:-:S03]  /*52190*/  LOP3.LUT R9, R9, 0x50, RZ, 0x3c, !PT ;  /* 0x0000005009097812 */ /* 0x000fc600078e3cff */
[----:B------:R0:W-:Y:S04]  /*521a0*/  STS.U8 [R8+UR8+0x26200], R54 ;  /* 0x0262003608007988 */ /* 0x0001e80008000008 */
[----:B-1----:R-:W2:Y:S04]  /*521b0*/  LDL.LU R53, [R1+0x1c4] ;  /* 0x0001c40001357983 */ /* 0x002ea80000300800 */
[----:B------:R1:W-:Y:S04]  /*521c0*/  STS.U8 [R8+UR8+0x26600], R58 ;  /* 0x0266003a08007988 */ /* 0x0003e80008000008 */
[----:B0-----:R-:W2:Y:S04]  /*521d0*/  LDL.LU R54, [R1+0x1a4] ;  /* 0x0001a40001367983 */ /* 0x001ea80000300800 */
[----:B------:R0:W-:Y:S04]  /*521e0*/  STS.U8 [R8+UR8+0x26a00], R59 ;  /* 0x026a003b08007988 */ /* 0x0001e80008000008 */
[----:B-1----:R-:W2:Y:S04]  /*521f0*/  LDL.LU R58, [R1+0x184] ;  /* 0x00018400013a7983 */ /* 0x002ea80000300800 */
[----:B------:R1:W-:Y:S04]  /*52200*/  STS.U8 [R8+UR8+0x26e00], R60 ;  /* 0x026e003c08007988 */ /* 0x0003e80008000008 */
[----:B0-----:R-:W2:Y:S04]  /*52210*/  LDL.LU R59, [R1+0x164] ;  /* 0x00016400013b7983 */ /* 0x001ea80000300800 */
[----:B----4-:R-:W-:Y:S04]  /*52220*/  STS.U8 [R8+UR8+0x24a00], R92 ;  /* 0x024a005c08007988 */ /* 0x010fe80008000008 */
[----:B------:R-:W-:Y:S04]  /*52230*/  STS.U8 [R8+UR8+0x24e00], R2 ;  /* 0x024e000208007988 */ /* 0x000fe80008000008 */
[----:B------:R-:W-:Y:S04]  /*52240*/  STS.U8 [R8+UR8+0x25200], R0 ;  /* 0x0252000008007988 */ /* 0x000fe80008000008 */
[----:B------:R-:W-:Y:S04]  /*52250*/  STS.U8 [R8+UR8+0x25600], R46 ;  /* 0x0256002e08007988 */ /* 0x000fe80008000008 */
[----:B------:R-:W-:Y:S04]  /*52260*/  STS.U8 [R8+UR8+0x25a00], R47 ;  /* 0x025a002f08007988 */ /* 0x000fe80008000008 */
[----:B------:R0:W-:Y:S04]  /*52270*/  STS.U8 [R8+UR8+0x27200], R64 ;  /* 0x0272004008007988 */ /* 0x0001e80008000008 */
[----:B------:R-:W-:Y:S04]  /*52280*/  STS.U8 [R8+UR8+0x27e00], R88 ;  /* 0x027e005808007988 */ /* 0x000fe80008000008 */
[----:B-1----:R-:W4:Y:S04]  /*52290*/  LDL.LU R60, [R1+0x144] ;  /* 0x00014400013c7983 */ /* 0x002f280000300800 */
[----:B0-----:R-:W4:Y:S04]  /*522a0*/  LDL.LU R64, [R1+0x124] ;  /* 0x0001240001407983 */ /* 0x001f280000300800 */
[----:B------:R0:W-:Y:S04]  /*522b0*/  STS.U8 [R9+UR8+0x24280], R65 ;  /* 0x0242804109007988 */ /* 0x0001e80008000008 */
        /* <DEDUP_REMOVED lines=11> */
[----:B---3--:R0:W-:Y:S04]  /*52370*/  STS.U8 [R9+UR8+0x26e80], R83 ;  /* 0x026e805309007988 */ /* 0x0081e80008000008 */
[----:B--2---:R1:W-:Y:S04]  /*52380*/  STS.U8 [R9+UR8+0x27280], R11 ;  /* 0x0272800b09007988 */ /* 0x0043e80008000008 */
[----:B0-----:R-:W2:Y:S04]  /*52390*/  LDL.LU R83, [R1+0x40] ;  /* 0x0000400001537983 */ /* 0x001ea80000300800 */
[----:B-1----:R-:W3:Y:S04]  /*523a0*/  LDL.LU R11, [R1+0x20] ;  /* 0x00002000010b7983 */ /* 0x002ee80000300800 */
[----:B------:R0:W-:Y:S02]  /*523b0*/  STS.U8 [R9+UR8+0x27a80], R10 ;  /* 0x027a800a09007988 */ /* 0x0001e40008000008 */
[----:B0-----:R-:W0:Y:S02]  /*523c0*/  S2R R10, SR_TID.X ;  /* 0x00000000000a7919 */ /* 0x001e240000002100 */
[----:B------:R1:W-:Y:S04]  /*523d0*/  STS.U8 [R9+UR8+0x25a80], R77 ;  /* 0x025a804d09007988 */ /* 0x0003e80008000008 */
[----:B------:R1:W-:Y:S04]  /*523e0*/  STS.U8 [R9+UR8+0x25e80], R78 ;  /* 0x025e804e09007988 */ /* 0x0003e80008000008 */
[----:B------:R1:W-:Y:S04]  /*523f0*/  STS.U8 [R9+UR8+0x26680], R3 ;  /* 0x0266800309007988 */ /* 0x0003e80008000008 */
[----:B-1----:R-:W3:Y:S04]  /*52400*/  LDL.LU R77, [R1+0x1c0] ;  /* 0x0001c000014d7983 */ /* 0x002ee80000300800 */
[----:B------:R-:W3:Y:S04]  /*52410*/  LDL.LU R78, [R1+0x1a0] ;  /* 0x0001a000014e7983 */ /* 0x000ee80000300800 */
[----:B------:R1:W-:Y:S04]  /*52420*/  STS.U8 [R9+UR8+0x26a80], R82 ;  /* 0x026a805209007988 */ /* 0x0003e80008000008 */
[----:B------:R-:W3:Y:S04]  /*52430*/  LDL.LU R3, [R1+0x180] ;  /* 0x0001800001037983 */ /* 0x000ee80000300800 */
[----:B------:R1:W-:Y:S01]  /*52440*/  STS.U8 [R9+UR8+0x27680], R93 ;  /* 0x0276805d09007988 */ /* 0x0003e20008000008 */
[----:B0-----:R-:W-:-:S03]  /*52450*/  LOP3.LUT R10, R10, 0x7f, RZ, 0xc0, !PT ;  /* 0x0000007f0a0a7812 */ /* 0x001fc600078ec0ff */
[----:B-1----:R-:W3:Y:S01]  /*52460*/  LDL.LU R82, [R1+0x160] ;  /* 0x0001600001527983 */ /* 0x002ee20000300800 */
[----:B------:R-:W-:-:S03]  /*52470*/  LOP3.LUT R10, R10, 0x60, RZ, 0x3c, !PT ;  /* 0x000000600a0a7812 */ /* 0x000fc600078e3cff */
        /* <DEDUP_REMOVED lines=8> */
[----:B------:R0:W-:Y:S04]  /*52500*/  STS.U8 [R9+UR8+0x26280], R4 ;  /* 0x0262800409007988 */ /* 0x0001e80008000008 */
[----:B------:R-:W3:Y:S04]  /*52510*/  LDL.LU R47, [R1+0x3c] ;  /* 0x00003c00012f7983 */ /* 0x000ee80000300800 */
[----:B------:R-:W-:Y:S04]  /*52520*/  STS.U8 [R9+UR8+0x27e80], R84 ;  /* 0x027e805409007988 */ /* 0x000fe80008000008 */
[----:B0-----:R-:W3:Y:S04]  /*52530*/  LDL.LU R4, [R1+0x1c] ;  /* 0x00001c0001047983 */ /* 0x001ee80000300800 */
[----:B------:R0:W-:Y:S04]  /*52540*/  STS.U8 [R10+UR8+0x24300], R53 ;  /* 0x024300350a007988 */ /* 0x0001e80008000008 */
[----:B------:R1:W-:Y:S04]  /*52550*/  STS.U8 [R10+UR8+0x24700], R54 ;  /* 0x024700360a007988 */ /* 0x0003e80008000008 */
[----:B------:R1:W-:Y:S04]  /*52560*/  STS.U8 [R10+UR8+0x24b00], R58 ;  /* 0x024b003a0a007988 */ /* 0x0003e80008000008 */
[----:B0-----:R-:W3:Y:S04]  /*52570*/  LDL.LU R53, [R1+0x2bc8] ;  /* 0x002bc80001357983 */ /* 0x001ee80000300800 */
[----:B-1----:R-:W3:Y:S04]  /*52580*/  LDL.LU R54, [R1+0x2bc4] ;  /* 0x002bc40001367983 */ /* 0x002ee80000300800 */
[----:B------:R-:W3:Y:S04]  /*52590*/  LDL.LU R58, [R1+0x2bc0] ;  /* 0x002bc000013a7983 */ /* 0x000ee80000300800 */
[----:B------:R0:W-:Y:S04]  /*525a0*/  STS.U8 [R10+UR8+0x24f00], R59 ;  /* 0x024f003b0a007988 */ /* 0x0001e80008000008 */
[----:B----4-:R1:W-:Y:S04]  /*525b0*/  STS.U8 [R10+UR8+0x25300], R60 ;  /* 0x0253003c0a007988 */ /* 0x0103e80008000008 */
[----:B------:R4:W-:Y:S04]  /*525c0*/  STS.U8 [R10+UR8+0x25700], R64 ;  /* 0x025700400a007988 */ /* 0x0009e80008000008 */
[----:B0-----:R-:W3:Y:S04]  /*525d0*/  LDL.LU R59, [R1+0x2bbc] ;  /* 0x002bbc00013b7983 */ /* 0x001ee80000300800 */
[----:B-1----:R-:W3:Y:S04]  /*525e0*/  LDL.LU R60, [R1+0x2bb8] ;  /* 0x002bb800013c7983 */ /* 0x002ee80000300800 */
[----:B----4-:R-:W4:Y:S04]  /*525f0*/  LDL.LU R64, [R1+0x2bb4] ;  /* 0x002bb40001407983 */ /* 0x010f280000300800 */
        /* <DEDUP_REMOVED lines=12> */
[----:B--2---:R0:W-:Y:S04]  /*526c0*/  STS.U8 [R10+UR8+0x27300], R83 ;  /* 0x027300530a007988 */ /* 0x0041e80008000008 */
[----:B---3--:R1:W-:Y:S04]  /*526d0*/  STS.U8 [R10+UR8+0x27700], R11 ;  /* 0x0277000b0a007988 */ /* 0x0083e80008000008 */
[----:B0-----:R-:W2:Y:S04]  /*526e0*/  LDL.LU R83, [R1+0x2b98] ;  /* 0x002b980001537983 */ /* 0x001ea80000300800 */
[----:B-1----:R-:W3:Y:S04]  /*526f0*/  LDL.LU R11, [R1+0x2b94] ;  /* 0x002b9400010b7983 */ /* 0x002ee80000300800 */
[----:B---3--:R0:W-:Y:S02]  /*52700*/  STS.U8 [R10+UR8+0x27b00], R11 ;  /* 0x027b000b0a007988 */ /* 0x0081e40008000008 */
[----:B0-----:R-:W0:Y:S02]  /*52710*/  S2R R11, SR_TID.X ;  /* 0x00000000000b7919 */ /* 0x001e240000002100 */
[----:B--2---:R-:W-:Y:S01]  /*52720*/  STS.U8 [R10+UR8+0x27f00], R83 ;  /* 0x027f00530a007988 */ /* 0x004fe20008000008 */
[----:B0-----:R-:W-:-:S04]  /*52730*/  LOP3.LUT R11, R11, 0x7f, RZ, 0xc0, !PT ;  /* 0x0000007f0b0b7812 */ /* 0x001fc800078ec0ff */
[----:B------:R-:W-:-:S05]  /*52740*/  LOP3.LUT R11, R11, 0x70, RZ, 0x3c, !PT ;  /* 0x000000700b0b7812 */ /* 0x000fca00078e3cff */
[----:B------:R0:W-:Y:S04]  /*52750*/  STS.U8 [R11+UR8+0x24380], R77 ;  /* 0x0243804d0b007988 */ /* 0x0001e80008000008 */
[----:B------:R1:W-:Y:S04]  /*52760*/  STS.U8 [R11+UR8+0x24780], R78 ;  /* 0x0247804e0b007988 */ /* 0x0003e80008000008 */
[----:B------:R2:W-:Y:S04]  /*52770*/  STS.U8 [R11+UR8+0x24b80], R3 ;  /* 0x024b80030b007988 */ /* 0x0005e80008000008 */
[----:B0-----:R-:W3:Y:S04]  /*52780*/  LDL.LU R77, [R1+0x2b90] ;  /* 0x002b9000014d7983 */ /* 0x001ee80000300800 */
[----:B-1----:R-:W3:Y:S04]  /*52790*/  LDL.LU R78, [R1+0x2b8c] ;  /* 0x002b8c00014e7983 */ /* 0x002ee80000300800 */
[----:B--2---:R-:W2:Y:S04]  /*527a0*/  LDL.LU R3, [R1+0x2b88] ;  /* 0x002b880001037983 */ /* 0x004ea80000300800 */
[----:B------:R0:W-:Y:S04]  /*527b0*/  STS.U8 [R11+UR8+0x24f80], R82 ;  /* 0x024f80520b007988 */ /* 0x0001e80008000008 */
[----:B------:R1:W-:Y:S04]  /*527c0*/  STS.U8 [R11+UR8+0x25380], R93 ;  /* 0x0253805d0b007988 */ /* 0x0003e80008000008 */
        /* <DEDUP_REMOVED lines=8> */
[----:B----4-:R-:W4:Y:S04]  /*52850*/  LDL.LU R46, [R1+0x199c] ;  /* 0x00199c00012e7983 */ /* 0x010f280000300800 */
[----:B------:R1:W-:Y:S04]  /*52860*/  STS.U8 [R11+UR8+0x26380], R91 ;  /* 0x0263805b0b007988 */ /* 0x0003e80008000008 */
[----:B------:R-:W4:Y:S01]  /*52870*/  LDL.LU R92, [R1+0xedc] ;  /* 0x000edc00015c7983 */ /* 0x000f220000300800 */
[----:B0-----:R-:W-:-:S03]  /*52880*/  LOP3.LUT R2, R2, 0x7f, RZ, 0xc0, !PT ;  /* 0x0000007f02027812 */ /* 0x001fc600078ec0ff */
[----:B------:R0:W-:Y:S04]  /*52890*/  STS.U8 [R11+UR8+0x26b80], R0 ;  /* 0x026b80000b007988 */ /* 0x0001e80008000008 */
[----:B-1----:R-:W4:Y:S04]  /*528a0*/  LDL.LU R91, [R1+0x1994] ;  /* 0x00199400015b7983 */ /* 0x002f280000300800 */
[----:B------:R1:W-:Y:S04]  /*528b0*/  STS.U8 [R11+UR8+0x27380], R47 ;  /* 0x0273802f0b007988 */ /* 0x0003e80008000008 */
[----:B0-----:R-:W4:Y:S04]  /*528c0*/  LDL.LU R0, [R1+0x198c] ;  /* 0x00198c0001007983 */ /* 0x001f280000300800 */
[----:B------:R-:W-:Y:S04]  /*528d0*/  STS.U8 [R11+UR8+0x25780], R5 ;  /* 0x025780050b007988 */ /* 0x000fe80008000008 */
[----:B------:R0:W-:Y:S04]  /*528e0*/  STS.U8 [R11+UR8+0x25f80], R89 ;  /* 0x025f80590b007988 */ /* 0x0001e80008000008 */
[----:B-1----:R-:W4:Y:S04]  /*528f0*/  LDL.LU R47, [R1+0xee8] ;  /* 0x000ee800012f7983 */ /* 0x002f280000300800 */
[----:B0-----:R-:W4:Y:S04]  /*52900*/  LDL.LU R89, [R1+0x1980] ;  /* 0x0019800001597983 */ /* 0x001f280000300800 */
[----:B--2---:R-:W-:Y:S04]  /*52910*/  STS.U8 [R11+UR8+0x27f80], R82 ;  /* 0x027f80520b007988 */ /* 0x004fe80008000008 */
[----:B---3--:R-:W-:Y:S04]  /*52920*/  STS.U8 [R11+UR8+0x27b80], R93 ;  /* 0x027b805d0b007988 */ /* 0x008fe80008000008 */
[----:B------:R0:W-:Y:S04]  /*52930*/  STS.U8 [R2+UR8+0x1c000], R13 ;  /* 0x01c0000d02007988 */ /* 0x0001e80008000008 */
[----:B------:R1:W-:Y:S04]  /*52940*/  STS.U8 [R2+UR8+0x1c400], R12 ;  /* 0x01c4000c02007988 */ /* 0x0003e80008000008 */
[----:B0-----:R-:W2:Y:S04]  /*52950*/  LDL.LU R13, [R1+0x1998] ;  /* 0x00199800010d7983 */ /* 0x001ea80000300800 */
[----:B-1----:R-:W3:Y:S01]  /*52960*/  LDL.LU R12, [R1+0xed8] ;  /* 0x000ed800010c7983 */ /* 0x002ee20000300800 */
[----:B------:R-:W0:Y:S01]  /*52970*/  S2R R5, SR_TID.X ;  /* 0x0000000000057919 */ /* 0x000e220000002100 */
[----:B------:R-:W-:-:S02]  /*52980*/  PRMT R90, RZ, 0x7610, R90 ;  /* 0x00007610ff5a7816 */ /* 0x000fc4000000005a */
[----:B----4-:R-:W-:Y:S01]  /*52990*/  IADD3 R46, P3, PT, R46, UR15, RZ ;  /* 0x0000000f2e2e7c10 */ /* 0x010fe2000ff7e0ff */
[----:B------:R-:W-:Y:S04]  /*529a0*/  STS.U8 [R2+UR8+0x10000], R78 ;  /* 0x0100004e02007988 */ /* 0x000fe80008000008 */
[----:B------:R-:W-:Y:S04]  /*529b0*/  STS.U8 [R2+UR8+0x10400], R77 ;  /* 0x0104004d02007988 */ /* 0x000fe80008000008 */
[----:B------:R-:W-:Y:S01]  /*529c0*/  STS.U8 [R2+UR8+0x10800], R76 ;  /* 0x0108004c02007988 */ /* 0x000fe20008000008 */
[----:B0-----:R-:W-:-:S04]  /*529d0*/  LOP3.LUT R5, R5, 0x7f, RZ, 0xc0, !PT ;  /* 0x0000007f05057812 */ /* 0x001fc800078ec0ff */
[----:B------:R-:W-:Y:S01]  /*529e0*/  LOP3.LUT R5, R5, 0x10, RZ, 0x3c, !PT ;  /* 0x0000001005057812 */ /* 0x000fe200078e3cff */
        /* <DEDUP_REMOVED lines=58> */
[----:B------:R-:W-:Y:S01]  /*52d90*/  STS.U8 [R2+UR8+0x1fc00], R74 ;  /* 0x01fc004a02007988 */ /* 0x000fe20008000008 */
[----:B--2---:R-:W-:-:S04]  /*52da0*/  IADD3 R13, P1, PT, R13, UR15, RZ ;  /* 0x0000000f0d0d7c10 */ /* 0x004fc8000ff3e0ff */
[----:B---3--:R-:W-:Y:S01]  /*52db0*/  IADD3.X R12, PT, PT, R12, UR58, RZ, P1, !PT ;  /* 0x0000003a0c0c7c10 */ /* 0x008fe20008ffe4ff */
[----:B------:R0:W-:Y:S04]  /*52dc0*/  STL [R1+0x1998], R13 ;  /* 0x0019980d01007387 */ /* 0x0001e80000100800 */
[----:B------:R-:W-:Y:S01]  /*52dd0*/  STL [R1+0x199c], R46 ;  /* 0x00199c2e01007387 */ /* 0x000fe20000100800 */
[----:B0-----:R-:W-:-:S03]  /*52de0*/  @!P0 LOP3.LUT R13, R13, R12, RZ, 0x3c, !PT ;  /* 0x0000000c0d0d8212 */ /* 0x001fc600078e3cff */
[----:B------:R0:W-:Y:S02]  /*52df0*/  STL [R1+0xed8], R12 ;  /* 0x000ed80c01007387 */ /* 0x0001e40000100800 */
[----:B0-----:R-:W-:-:S04]  /*52e00*/  @!P0 LOP3.LUT R12, R13, R12, RZ, 0x3c, !PT ;  /* 0x0000000c0d0c8212 */ /* 0x001fc800078e3cff */
[----:B------:R-:W-:Y:S01]  /*52e10*/  @!P0 LOP3.LUT R13, R13, R12, RZ, 0x3c, !PT ;  /* 0x0000000c0d0d8212 */ /* 0x000fe200078e3cff */
[----:B------:R-:W-:Y:S04]  /*52e20*/  STS.U8 [R5+UR8+0x10080], R75 ;  /* 0x0100804b05007988 */ /* 0x000fe80008000008 */
[----:B------:R-:W-:Y:S04]  /*52e30*/  STS.U8 [R5+UR8+0x10480], R79 ;  /* 0x0104804f05007988 */ /* 0x000fe80008000008 */
[----:B------:R-:W-:Y:S04]  /*52e40*/  STS.U8 [R5+UR8+0x10880], R80 ;  /* 0x0108805005007988 */ /* 0x000fe80008000008 */
[----:B------:R-:W-:Y:S04]  /*52e50*/  STS.U8 [R5+UR8+0x10c80], R81 ;  /* 0x010c805105007988 */ /* 0x000fe80008000008 */
[----:B------:R-:W-:Y:S04]  /*52e60*/  STS.U8 [R5+UR8+0x11080], R85 ;  /* 0x0110805505007988 */ /* 0x000fe80008000008 */
[----:B------:R-:W-:Y:S04]  /*52e70*/  STS.U8 [R5+UR8+0x11480], R86 ;  /* 0x0114805605007988 */ /* 0x000fe80008000008 */
[----:B------:R-:W-:Y:S04]  /*52e80*/  STS.U8 [R5+UR8+0x11880], R87 ;  /* 0x0118805705007988 */ /* 0x000fe80008000008 */
[----:B------:R0:W2:Y:S01]  /*52e90*/  @!P0 LDG.E.U8 R90, desc[UR20][R12.64] ;  /* 0x000000140c5a8981 */ /* 0x0000a2000c1e1100 */
[----:B------:R-:W-:-:S05]  /*52ea0*/  IADD3.X R4, PT, PT, R4, UR58, RZ, P3, !PT ;  /* 0x0000003a04047c10 */ /* 0x000fca0009ffe4ff */
[----:B0-----:R-:W-:Y:S02]  /*52eb0*/  IMAD.MOV.U32 R12, RZ, RZ, R4 ;  /* 0x000000ffff0c7224 */ /* 0x001fe400078e0004 */
[----:B------:R-:W-:Y:S01]  /*52ec0*/  IMAD.MOV.U32 R13, RZ, RZ, R46 ;  /* 0x000000ffff0d7224 */ /* 0x000fe200078e002e */
[----:B------:R-:W-:-:S04]  /*52ed0*/  IADD3 R91, P1, PT, R91, UR15, RZ ;  /* 0x0000000f5b5b7c10 */ /* 0x000fc8000ff3e0ff */
[----:B------:R-:W-:-:S04]  /*52ee0*/  @!P0 LOP3.LUT R13, R13, R12, RZ, 0x3c, !PT ;  /* 0x0000000c0d0d8212 */ /* 0x000fc800078e3cff */
[C---:B------:R-:W-:Y:S01]  /*52ef0*/  @!P0 LOP3.LUT R12, R13.reuse, R12, RZ, 0x3c, !PT ;  /* 0x0000000c0d0c8212 */ /* 0x040fe200078e3cff */
[----:B------:R-:W-:Y:S01]  /*52f00*/  STL [R1+0x1994], R91 ;  /* 0x0019945b01007387 */ /* 0x000fe20000100800 */
[----:B------:R-:W-:Y:S02]  /*52f10*/  PRMT R3, RZ, 0x7610, R3 ;  /* 0x00007610ff037816 */ /* 0x000fe40000000003 */
[----:B------:R-:W-:-:S05]  /*52f20*/  @!P0 LOP3.LUT R13, R13, R12, RZ, 0x3c, !PT ;  /* 0x0000000c0d0d8212 */ /* 0x000fca00078e3cff */
[----:B------:R0:W3:Y:S04]  /*52f30*/  @!P0 LDG.E.U8 R3, desc[UR20][R12.64] ;  /* 0x000000140c038981 */ /* 0x0000e8000c1e1100 */
[----:B--2---:R1:W-:Y:S04]  /*52f40*/  STL [R1+0x59c], R90 ;  /* 0x00059c5a01007387 */ /* 0x0043e80000100800 */
[----:B-1----:R-:W2:Y:S01]  /*52f50*/  LDL.LU R90, [R1+0x2b7c] ;  /* 0x002b7c00015a7983 */ /* 0x002ea20000300800 */
[----:B------:R-:W-:Y:S01]  /*52f60*/  IADD3.X R92, PT, PT, R92, UR58, RZ, P1, !PT ;  /* 0x0000003a5c5c7c10 */ /* 0x000fe20008ffe4ff */
[----:B0-----:R-:W-:-:S02]  /*52f70*/  @!P0 IMAD.MOV.U32 R12, RZ, RZ, R91 ;  /* 0x000000ffff0c8224 */ /* 0x001fc400078e005b */
[----:B------:R0:W-:Y:S02]  /*52f80*/  STL [R1+0x1990], R4 ;  /* 0x0019900401007387 */ /* 0x0001e40000100800 */
[----:B------:R-:W-:Y:S02]  /*52f90*/  IMAD.MOV.U32 R13, RZ, RZ, R92 ;  /* 0x000000ffff0d7224 */ /* 0x000fe400078e005c */
[----:B0-----:R-:W4:Y:S04]  /*52fa0*/  LDL.LU R4, [R1+0x2b78] ;  /* 0x002b780001047983 */ /* 0x001f280000300800 */
[----:B------:R-:W4:Y:S04]  /*52fb0*/  LDL.LU R46, [R1+0xee4] ;  /* 0x000ee400012e7983 */ /* 0x000f280000300800 */
[----:B---3--:R0:W-:Y:S04]  /*52fc0*/  STL [R1+0x598], R3 ;  /* 0x0005980301007387 */ /* 0x0081e80000100800 */
[----:B0-----:R-:W3:Y:S04]  /*52fd0*/  LDL.LU R3, [R1+0x2b74] ;  /* 0x002b740001037983 */ /* 0x001ee80000300800 */
[----:B------:R0:W-:Y:S04]  /*52fe0*/  STL [R1+0xedc], R92 ;  /* 0x000edc5c01007387 */ /* 0x0001e80000100800 */
[----:B0-----:R-:W3:Y:S01]  /*52ff0*/  LDL.LU R92, [R1+0x197c] ;  /* 0x00197c00015c7983 */ /* 0x001ee20000300800 */
[----:B--2---:R-:W-:-:S06]  /*53000*/  PRMT R90, RZ, 0x7610, R90 ;  /* 0x00007610ff5a7816 */ /* 0x004fcc000000005a */
[----:B------:R0:W2:Y:S04]  /*53010*/  @!P0 LDG.E.U8 R90, desc[UR20][R12.64] ;  /* 0x000000140c5a8981 */ /* 0x0000a8000c1e1100 */
[----:B------:R-:W3:Y:S01]  /*53020*/  LDL.LU R12, [R1+0xee0] ;  /* 0x000ee000010c7983 */ /* 0x000ee20000300800 */
[----:B------:R-:W-:Y:S02]  /*53030*/  IADD3 R0, P1, PT, R0, UR15, RZ ;  /* 0x0000000f00007c10 */ /* 0x000fe4000ff3e0ff */
[----:B------:R-:W-:-:S03]  /*53040*/  IADD3 R47, P3, PT, R47, UR15, RZ ;  /* 0x0000000f2f2f7c10 */ /* 0x000fc6000ff7e0ff */
[----:B0-----:R-:W-:Y:S01]  /*53050*/  IMAD.MOV.U32 R13, RZ, RZ, R0 ;  /* 0x000000ffff0d7224 */ /* 0x001fe200078e0000 */
[----:B------:R0:W-:Y:S01]  /*53060*/  STL [R1+0x198c], R0 ;  /* 0x00198c0001007387 */ /* 0x0001e20000100800 */
[----:B----4-:R-:W-:-:S03]  /*53070*/  PRMT R4, RZ, 0x7610, R4 ;  /* 0x00007610ff047816 */ /* 0x010fc60000000004 */
[----:B0-----:R-:W4:Y:S04]  /*53080*/  LDL.LU R0, [R1+0x1978] ;  /* 0x0019780001007983 */ /* 0x001f280000300800 */
[----:B--2---:R0:W-:Y:S01]  /*53090*/  STL [R1+0x594], R90 ;  /* 0x0005945a01007387 */ /* 0x0041e20000100800 */
[----:B---3--:R-:W-:-:S03]  /*530a0*/  IADD3.X R12, PT, PT, R12, UR58, RZ, P1, !PT ;  /* 0x0000003a0c0c7c10 */ /* 0x008fc60008ffe4ff */
[----:B0-----:R-:W2:Y:S01]  /*530b0*/  LDL.LU R90, [R1+0xefc] ;  /* 0x000efc00015a7983 */ /* 0x001ea20000300800 */
[----:B------:R-:W-:-:S03]  /*530c0*/  @!P0 LOP3.LUT R13, R13, R12, RZ, 0x3c, !PT ;  /* 0x0000000c0d0d8212 */ /* 0x000fc600078e3cff */
[----:B------:R-:W3:Y:S04]  /*530d0*/  LDL.LU R91, [R1+0x196c] ;  /* 0x00196c00015b7983 */ /* 0x000ee80000300800 */
[----:B------:R-:W-:Y:S04]  /*530e0*/  STL [R1+0xee8], R47 ;  /* 0x000ee82f01007387 */ /* 0x000fe80000100800 */
[----:B------:R0:W-:Y:S02]  /*530f0*/  STL [R1+0xee0], R12 ;  /* 0x000ee00c01007387 */ /* 0x0001e40000100800 */
[----:B0-----:R-:W-:-:S04]  /*53100*/  @!P0 LOP3.LUT R12, R13, R12, RZ, 0x3c, !PT ;  /* 0x0000000c0d0c8212 */ /* 0x001fc800078e3cff */
[----:B------:R-:W-:-:S05]  /*53110*/  @!P0 LOP3.LUT R13, R13, R12, RZ, 0x3c, !PT ;  /* 0x0000000c0d0d8212 */ /* 0x000fca00078e3cff */
        /* <DEDUP_REMOVED lines=26> */
[----:B----4-:R-:W-:Y:S02]  /*532c0*/  IADD3 R0, P1, PT, R0, UR15, RZ ;  /* 0x0000000f00007c10 */ /* 0x010fe4000ff3e0ff */
[----:B------:R-:W-:-:S03]  /*532d0*/  IADD3 R90, P3, PT, R90, UR15, RZ ;  /* 0x0000000f5a5a7c10 */ /* 0x000fc6000ff7e0ff */
[----:B0-----:R-:W-:Y:S01]  /*532e0*/  IMAD.MOV.U32 R13, RZ, RZ, R0 ;  /* 0x000000ffff0d7224 */ /* 0x001fe200078e0000 */
[----:B------:R0:W-:Y:S01]  /*532f0*/  STL [R1+0x1978], R0 ;  /* 0x0019780001007387 */ /* 0x0001e20000100800 */
[----:B------:R-:W-:-:S03]  /*53300*/  PRMT R46, RZ, 0x7610, R46 ;  /* 0x00007610ff2e7816 */ /* 0x000fc6000000002e */
        /* <DEDUP_REMOVED lines=326> */
[----:B------:R-:W-:Y:S01]  /*54770*/  STL [R1+0x18e4], R0 ;  /* 0x0018e40001007387 */ /* 0x000fe20000100800 */
[----:B------:R-:W-:-:S03]  /*54780*/  PRMT R46, RZ, 0x7610, R46 ;  /* 0x00007610ff2e7816 */ /* 0x000fc6000000002e */
[----:B--2---:R0:W-:Y:S01]  /*54790*/  STL [R1+0x528], R4 ;  /* 0x0005280401007387 */ /* 0x0041e20000100800 */
[----:B---3--:R-:W-:-:S03]  /*547a0*/  IADD3.X R12, PT, PT, R12, UR58, RZ, P1, !PT ;  /* 0x0000003a0c0c7c10 */ /* 0x008fc60008ffe4ff */
[----:B0-----:R-:W2:Y:S01]  /*547b0*/  LDL.LU R4, [R1+0x18c8] ;  /* 0x0018c80001047983 */ /* 0x001ea20000300800 */
[----:B------:R-:W-:-:S03]  /*547c0*/  @!P0 LOP3.LUT R13, R13, R12, RZ, 0x3c, !PT ;  /* 0x0000000c0d0d8212 */ /* 0x000fc600078e3cff */
[----:B------:R-:W3:Y:S04]  /*547d0*/  LDL.LU R0, [R1+0x18c4] ;  /* 0x0018c40001007983 */ /* 0x000ee80000300800 */
[----:B------:R-:W4:Y:S04]  /*547e0*/  LDL.LU R89, [R1+0x18bc] ;  /* 0x0018bc0001597983 */ /* 0x000f280000300800 */
        /* <DEDUP_REMOVED lines=33> */
[----:B------:R-:W-:Y:S01]  /*54a00*/  STL [R1+0x18c8], R4 ;  /* 0x0018c80401007387 */ /* 0x000fe20000100800 */
[----:B----4-:R-:W-:-:S03]  /*54a10*/  PRMT R47, RZ, 0x7610, R47 ;  /* 0x00007610ff2f7816 */ /* 0x010fc6000000002f */
        /* <DEDUP_REMOVED lines=42> */
[----:B------:R-:W4:Y:S04]  /*54cc0*/  LDL.LU R89, [R1+0x1880] ;  /* 0x0018800001597983 */ /* 0x000f280000300800 */
[----:B--2---:R0:W-:Y:S01]  /*54cd0*/  STL [R1+0x510], R47 ;  /* 0x0005102f01007387 */ /* 0x0041e20000100800 */
[----:B---3--:R-:W-:-:S03]  /*54ce0*/  IADD3.X R12, PT, PT, R12, UR58, RZ, P1, !PT ;  /* 0x0000003a0c0c7c10 */ /* 0x008fc60008ffe4ff */
[----:B0-----:R-:W2:Y:S01]  /*54cf0*/  LDL.LU R47, [R1+0x1884] ;  /* 0x00188400012f7983 */ /* 0x001ea20000300800 */
[----:B------:R-:W-:-:S03]  /*54d00*/  @!P0 LOP3.LUT R13, R13, R12, RZ, 0x3c, !PT ;  /* 0x0000000c0d0d8212 */ /* 0x000fc600078e3cff */
[----:B------:R-:W-:Y:S04]  /*54d10*/  STL [R1+0x189c], R4 ;  /* 0x00189c0401007387 */ /* 0x000fe80000100800 */
[----:B------:R0:W-:Y:S02]  /*54d20*/  STL [R1+0x1898], R12 ;  /* 0x0018980c01007387 */ /* 0x0001e40000100800 */
[----:B0-----:R-:W-:-:S04]  /*54d30*/  @!P0 LOP3.LUT R12, R13, R12, RZ, 0x3c, !PT ;  /* 0x0000000c0d0c8212 */ /* 0x001fc800078e3cff */
[----:B------:R-:W-:-:S05]  /*54d40*/  @!P0 LOP3.LUT R13, R13, R12, RZ, 0x3c, !PT ;  /* 0x0000000c0d0d8212 */ /* 0x000fca00078e3cff */
[----:B------:R0:W3:Y:S01]  /*54d50*/  @!P0 LDG.E.U8 R90, desc[UR20][R12.64] ;  /* 0x000000140c5a8981 */ /* 0x0000e2000c1e1100 */
        /* <DEDUP_REMOVED lines=9> */
[----:B------:R0:W2:Y:S04]  /*54df0*/  @!P0 LDG.E.U8 R3, desc[UR20][R12.64] ;  /* 0x000000140c038981 */ /* 0x0000a8000c1e1100 */
[----:B---3--:R1:W-:Y:S04]  /*54e00*/  STL [R1+0x50c], R90 ;  /* 0x00050c5a01007387 */ /* 0x0083e80000100800 */
[----:B-1----:R-:W3:Y:S01]  /*54e10*/  LDL.LU R90, [R1+0x2aec] ;  /* 0x002aec00015a7983 */ /* 0x002ee20000300800 */
[----:B------:R-:W-:Y:S01]  /*54e20*/  IADD3.X R92, PT, PT, R92, UR58, RZ, P1, !PT ;  /* 0x0000003a5c5c7c10 */ /* 0x000fe20008ffe4ff */
[----:B0-----:R-:W-:-:S02]  /*54e30*/  @!P0 IMAD.MOV.U32 R12, RZ, RZ, R91 ;  /* 0x000000ffff0c8224 */ /* 0x001fc400078e005b */
[----:B------:R0:W-:Y:S02]  /*54e40*/  STL [R1+0x1894], R0 ;  /* 0x0018940001007387 */ /* 0x0001e40000100800 */
[----:B------:R-:W-:Y:S02]  /*54e50*/  IMAD.MOV.U32 R13, RZ, RZ, R92 ;  /* 0x000000ffff0d7224 */ /* 0x000fe400078e005c */
[----:B0-----:R-:W4:Y:S04]  /*54e60*/  LDL.LU R0, [R1+0x2ae8] ;  /* 0x002ae80001007983 */ /* 0x001f280000300800 */
[----:B------:R-:W4:Y:S04]  /*54e70*/  LDL.LU R4, [R1+0x187c] ;  /* 0x00187c0001047983 */ /* 0x000f280000300800 */
[----:B--2---:R0:W-:Y:S04]  /*54e80*/  STL [R1+0x508], R3 ;  /* 0x0005080301007387 */ /* 0x0041e80000100800 */
[----:B0-----:R-:W2:Y:S04]  /*54e90*/  LDL.LU R3, [R1+0x2ae4] ;  /* 0x002ae40001037983 */ /* 0x001ea80000300800 */
[----:B------:R0:W-:Y:S04]  /*54ea0*/  STL [R1+0x1888], R92 ;  /* 0x0018885c01007387 */ /* 0x0001e80000100800 */
[----:B0-----:R-:W2:Y:S01]  /*54eb0*/  LDL.LU R92, [R1+0x1870] ;  /* 0x00187000015c7983 */ /* 0x001ea20000300800 */
[----:B---3--:R-:W-:-:S06]  /*54ec0*/  PRMT R90, RZ, 0x7610, R90 ;  /* 0x00007610ff5a7816 */ /* 0x008fcc000000005a */
[----:B------:R0:W3:Y:S04]  /*54ed0*/  @!P0 LDG.E.U8 R90, desc[UR20][R12.64] ;  /* 0x000000140c5a8981 */ /* 0x0000e8000c1e1100 */
[----:B------:R-:W2:Y:S01]  /*54ee0*/  LDL.LU R12, [R1+0x1878] ;  /* 0x00187800010c7983 */ /* 0x000ea20000300800 */
[----:B----4-:R-:W-:Y:S02]  /*54ef0*/  IADD3 R46, P1, PT, R46, UR15, RZ ;  /* 0x0000000f2e2e7c10 */ /* 0x010fe4000ff3e0ff */
[----:B------:R-:W-:-:S03]  /*54f00*/  IADD3 R89, P3, PT, R89, UR15, RZ ;  /* 0x0000000f59597c10 */ /* 0x000fc6000ff7e0ff */
[----:B0-----:R-:W-:Y:S01]  /*54f10*/  IMAD.MOV.U32 R13, RZ, RZ, R46 ;  /* 0x000000ffff0d7224 */ /* 0x001fe200078e002e */
[----:B------:R-:W-:Y:S01]  /*54f20*/  STL [R1+0x1890], R46 ;  /* 0x0018902e01007387 */ /* 0x000fe20000100800 */
[----:B------:R-:W-:-:S03]  /*54f30*/  PRMT R0, RZ, 0x7610, R0 ;  /* 0x00007610ff007816 */ /* 0x000fc60000000000 */
[----:B---3--:R0:W-:Y:S01]  /*54f40*/  STL [R1+0x504], R90 ;  /* 0x0005045a01007387 */ /* 0x0081e20000100800 */
[----:B--2---:R-:W-:-:S03]  /*54f50*/  IADD3.X R12, PT, PT, R12, UR58, RZ, P1, !PT ;  /* 0x0000003a0c0c7c10 */ /* 0x004fc60008ffe4ff */
        /* <DEDUP_REMOVED lines=9> */
[----:B------:R-:W-:Y:S02]  /*54ff0*/  IADD3.X R4, PT, PT, R4, UR58, RZ, P3, !PT ;  /* 0x0000003a04047c10 */ /* 0x000fe40009ffe4ff */
[----:B------:R-:W-:-:S03]  /*55000*/  IADD3 R47, P1, PT, R47, UR15, RZ ;  /* 0x0000000f2f2f7c10 */ /* 0x000fc6000ff3e0ff */
[----:B0-----:R-:W-:Y:S02]  /*55010*/  IMAD.MOV.U32 R12, RZ, RZ, R4 ;  /* 0x000000ffff0c7224 */ /* 0x001fe400078e0004 */
[----:B------:R-:W-:-:S05]  /*55020*/  IMAD.MOV.U32 R13, RZ, RZ, R89 ;  /* 0x000000ffff0d7224 */ /* 0x000fca00078e0059 */
[-C--:B------:R-:W-:Y:S01]  /*55030*/  @!P0 LOP3.LUT R13, R13, R12.reuse, RZ, 0x3c, !PT ;  /* 0x0000000c0d0d8212 */ /* 0x080fe200078e3cff */
[----:B------:R-:W-:Y:S03]  /*55040*/  STL [R1+0x1884], R47 ;  /* 0x0018842f01007387 */ /* 0x000fe60000100800 */
[C---:B------:R-:W-:Y:S02]  /*55050*/  @!P0 LOP3.LUT R12, R13.reuse, R12, RZ, 0x3c, !PT ;  /* 0x0000000c0d0c8212 */ /* 0x040fe400078e3cff */
        /* <DEDUP_REMOVED lines=8> */
[----:B------:R-:W-:Y:S02]  /*550e0*/  @!P0 IMAD.MOV.U32 R13, RZ, RZ, R92 ;  /* 0x000000ffff0d8224 */ /* 0x000fe400078e005c */
[----:B0-----:R-:W4:Y:S04]  /*550f0*/  LDL.LU R4, [R1+0x2adc] ;  /* 0x002adc0001047983 */ /* 0x001f280000300800 */
[----:B------:R-:W4:Y:S04]  /*55100*/  LDL.LU R89, [R1+0x1850] ;  /* 0x0018500001597983 */ /* 0x000f280000300800 */
[----:B------:R-:W-:Y:S04]  /*55110*/  STL [R1+0x1870], R92 ;  /* 0x0018705c01007387 */ /* 0x000fe80000100800 */
[----:B---3--:R0:W-:Y:S04]  /*55120*/  STL [R1+0x4fc], R3 ;  /* 0x0004fc0301007387 */ /* 0x0081e80000100800 */
[----:B0-----:R-:W3:Y:S01]  /*55130*/  LDL.LU R3, [R1+0x1858] ;  /* 0x0018580001037983 */ /* 0x001ee20000300800 */
[----:B--2---:R-:W-:-:S06]  /*55140*/  PRMT R0, RZ, 0x7610, R0 ;  /* 0x00007610ff007816 */ /* 0x004fcc0000000000 */
[----:B------:R0:W2:Y:S04]  /*55150*/  @!P0 LDG.E.U8 R0, desc[UR20][R12.64] ;  /* 0x000000140c008981 */ /* 0x0000a8000c1e1100 */
[----:B------:R-:W3:Y:S01]  /*55160*/  LDL.LU R13, [R1+0x1864] ;  /* 0x00186400010d7983 */ /* 0x000ee20000300800 */
[----:B------:R-:W-:Y:S02]  /*55170*/  IADD3 R90, P1, PT, R90, UR15, RZ ;  /* 0x0000000f5a5a7c10 */ /* 0x000fe4000ff3e0ff */
[----:B------:R-:W-:Y:S02]  /*55180*/  IADD3 R46, P3, PT, R46, UR15, RZ ;  /* 0x0000000f2e2e7c10 */ /* 0x000fe4000ff7e0ff */
[----:B------:R-:W-:Y:S01]  /*55190*/  PRMT R32, RZ, 0x7610, R32 ;  /* 0x00007610ff207816 */ /* 0x000fe20000000020 */
[----:B0-----:R-:W-:Y:S01]  /*551a0*/  @!P0 IMAD.MOV.U32 R12, RZ, RZ, R90 ;  /* 0x000000ffff0c8224 */ /* 0x001fe200078e005a */
[----:B----4-:R-:W-:-:S02]  /*551b0*/  IADD3.X R89, PT, PT, R89, UR58, RZ, P3, !PT ;  /* 0x0000003a59597c10 */ /* 0x010fc40009ffe4ff */
[----:B------:R-:W-:Y:S01]  /*551c0*/  PRMT R4, RZ, 0x7610, R4 ;  /* 0x00007610ff047816 */ /* 0x000fe20000000004 */
[----:B--2---:R0:W-:Y:S04]  /*551d0*/  STL [R1+0x4f8], R0 ;  /* 0x0004f80001007387 */ /* 0x0041e80000100800 */
[----:B0-----:R-:W2:Y:S01]  /*551e0*/  LDL.LU R0, [R1+0x1860] ;  /* 0x0018600001007983 */ /* 0x001ea20000300800 */
[----:B---3--:R-:W-:-:S03]  /*551f0*/  IADD3.X R13, PT, PT, R13, UR58, RZ, P1, !PT ;  /* 0x0000003a0d0d7c10 */ /* 0x008fc60008ffe4ff */
[----:B------:R-:W-:Y:S04]  /*55200*/  STL [R1+0x186c], R90 ;  /* 0x00186c5a01007387 */ /* 0x000fe80000100800 */
[----:B------:R-:W3:Y:S04]  /*55210*/  LDL.LU R47, [R1+0x1844] ;  /* 0x00184400012f7983 */ /* 0x000ee80000300800 */
[----:B------:R-:W4:Y:S04]  /*55220*/  LDL.LU R92, [R1+0x1848] ;  /* 0x00184800015c7983 */ /* 0x000f280000300800 */
[----:B------:R-:W-:Y:S04]  /*55230*/  STL [R1+0x1854], R46 ;  /* 0x0018542e01007387 */ /* 0x000fe80000100800 */
[----:B------:R0:W-:Y:S04]  /*55240*/  STL [R1+0x1864], R13 ;  /* 0x0018640d01007387 */ /* 0x0001e80000100800 */
[----:B------:R1:W2:Y:S02]  /*55250*/  @!P0 LDG.E.U8 R32, desc[UR20][R12.64] ;  /* 0x000000140c208981 */ /* 0x0002a4000c1e1100 */
[----:B-1----:R-:W-:-:S02]  /*55260*/  IMAD.MOV.U32 R12, RZ, RZ, R89 ;  /* 0x000000ffff0c7224 */ /* 0x002fc400078e0059 */
[----:B0-----:R-:W-:-:S05]  /*55270*/  IMAD.MOV.U32 R13, RZ, RZ, R46 ;  /* 0x000000ffff0d7224 */ /* 0x001fca00078e002e */
[----:B------:R-:W-:-:S04]  /*55280*/  @!P0 LOP3.LUT R13, R13, R12, RZ, 0x3c, !PT ;  /* 0x0000000c0d0d8212 */ /* 0x000fc800078e3cff */
[----:B------:R-:W-:-:S04]  /*55290*/  @!P0 LOP3.LUT R12, R13, R12, RZ, 0x3c, !PT ;  /* 0x0000000c0d0c8212 */ /* 0x000fc800078e3cff */
[----:B------:R-:W-:-:S05]  /*552a0*/  @!P0 LOP3.LUT R13, R13, R12, RZ, 0x3c, !PT ;  /* 0x0000000c0d0d8212 */ /* 0x000fca00078e3cff */
[----:B------:R0:W2:Y:S01]  /*552b0*/  @!P0 LDG.E.U8 R4, desc[UR20][R12.64] ;  /* 0x000000140c048981 */ /* 0x0000a2000c1e1100 */
[----:B------:R-:W-:-:S04]  /*552c0*/  IADD3 R91, P1, PT, R91, UR15, RZ ;  /* 0x0000000f5b5b7c10 */ /* 0x000fc8000ff3e0ff */
[----:B------:R-:W-:Y:S01]  /*552d0*/  IADD3.X R3, PT, PT, R3, UR58, RZ, P1, !PT ;  /* 0x0000003a03037c10 */ /* 0x000fe20008ffe4ff */
[----:B------:R-:W-:Y:S01]  /*552e0*/  STL [R1+0x185c], R91 ;  /* 0x00185c5b01007387 */ /* 0x000fe20000100800 */
[----:B------:R-:W-:-:S03]  /*552f0*/  PRMT R6, RZ, 0x7610, R6 ;  /* 0x00007610ff067816 */ /* 0x000fc60000000006 */
[----:B------:R-:W3:Y:S01]  /*55300*/  LDL.LU R90, [R1+0x1840] ;  /* 0x00184000015a7983 */ /* 0x000ee20000300800 */
[----:B0-----:R-:W-:Y:S02]  /*55310*/  IMAD.MOV.U32 R13, RZ, RZ, R3 ;  /* 0x000000ffff0d7224 */ /* 0x001fe400078e0003 */
[----:B------:R-:W-:Y:S01]  /*55320*/  @!P0 IMAD.MOV.U32 R12, RZ, RZ, R91 ;  /* 0x000000ffff0c8224 */ /* 0x000fe200078e005b */
[----:B------:R0:W-:Y:S04]  /*55330*/  STL [R1+0x1850], R89 ;  /* 0x0018505901007387 */ /* 0x0001e80000100800 */
[----:B------:R1:W3:Y:S04]  /*55340*/  @!P0 LDG.E.U8 R6, desc[UR20][R12.64] ;  /* 0x000000140c068981 */ /* 0x0002e8000c1e1100 */
[----:B0-----:R-:W3:Y:S04]  /*55350*/  LDL.LU R89, [R1+0x2ad8] ;  /* 0x002ad80001597983 */ /* 0x001ee80000300800 */
[----:B------:R-:W3:Y:S04]  /*55360*/  LDL.LU R46, [R1+0x2ad4] ;  /* 0x002ad400012e7983 */ /* 0x000ee80000300800 */
[----:B--2---:R0:W-:Y:S04]  /*55370*/  STL [R1+0x4f0], R4 ;  /* 0x0004f00401007387 */ /* 0x0041e80000100800 */
[----:B0-----:R-:W2:Y:S04]  /*55380*/  LDL.LU R4, [R1+0x2ad0] ;  /* 0x002ad00001047983 */ /* 0x001ea80000300800 */
[----:B------:R0:W-:Y:S04]  /*55390*/  STL [R1+0x1858], R3 ;  /* 0x0018580301007387 */ /* 0x0001e80000100800 */
[----:B0-----:R-:W4:Y:S04]  /*553a0*/  LDL.LU R3, [R1+0xf64] ;  /* 0x000f640001037983 */ /* 0x001f280000300800 */
[----:B------:R-:W4:Y:S01]  /*553b0*/  LDL.LU R12, [R1+0xf60] ;  /* 0x000f6000010c7983 */ /* 0x000f220000300800 */
[----:B------:R-:W-:-:S02]  /*553c0*/  IADD3 R0, P1, PT, R0, UR15, RZ ;  /* 0x0000000f00007c10 */ /* 0x000fc4000ff3e0ff */
[----:B---3--:R-:W-:-:S03]  /*553d0*/  IADD3 R47, P3, PT, R47, UR15, RZ ;  /* 0x0000000f2f2f7c10 */ /* 0x008fc6000ff7e0ff */
[----:B-1----:R-:W-:Y:S01]  /*553e0*/  IMAD.MOV.U32 R13, RZ, RZ, R0 ;  /* 0x000000ffff0d7224 */ /* 0x002fe200078e0000 */
[----:B------:R0:W-:Y:S04]  /*553f0*/  STL [R1+0x1860], R0 ;  /* 0x0018600001007387 */ /* 0x0001e80000100800 */
[----:B0-----:R-:W3:Y:S04]  /*55400*/  LDL.LU R0, [R1+0xf6c] ;  /* 0x000f6c0001007983 */ /* 0x001ee80000300800 */
[----:B------:R0:W-:Y:S04]  /*55410*/  STL [R1+0x4ec], R6 ;  /* 0x0004ec0601007387 */ /* 0x0001e80000100800 */
[----:B0-----:R-:W3:Y:S04]  /*55420*/  LDL.LU R6, [R1+0xf7c] ;  /* 0x000f7c0001067983 */ /* 0x001ee80000300800 */
[----:B------:R-:W3:Y:S04]  /*55430*/  LDL.LU R91, [R1+0xf84] ;  /* 0x000f8400015b7983 */ /* 0x000ee80000300800 */
[----:B------:R-:W-:Y:S01]  /*55440*/  STL [R1+0x1844], R47 ;  /* 0x0018442f01007387 */ /* 0x000fe20000100800 */
[----:B--2---:R-:W-:-:S02]  /*55450*/  PRMT R4, RZ, 0x7610, R4 ;  /* 0x00007610ff047816 */ /* 0x004fc40000000004 */
[----:B----4-:R-:W-:-:S04]  /*55460*/  IADD3.X R12, PT, PT, R12, UR58, RZ, P1, !PT ;  /* 0x0000003a0c0c7c10 */ /* 0x010fc80008ffe4ff */
[-C--:B------:R-:W-:Y:S01]  /*55470*/  @!P0 LOP3.LUT R13, R13, R12.reuse, RZ, 0x3c, !PT ;  /* 0x0000000c0d0d8212 */ /* 0x080fe200078e3cff */
[----:B------:R0:W-:Y:S03]  /*55480*/  STL [R1+0xf60], R12 ;  /* 0x000f600c01007387 */ /* 0x0001e60000100800 */
        /* <DEDUP_REMOVED lines=12> */
[----:B------:R0:W4:Y:S04]  /*55550*/  @!P0 LDG.E.U8 R46, desc[UR20][R12.64] ;  /* 0x000000140c2e8981 */ /* 0x000128000c1e1100 */
[----:B--2---:R1:W-:Y:S04]  /*55560*/  STL [R1+0x4e8], R4 ;  /* 0x0004e80401007387 */ /* 0x0043e80000100800 */
[----:B-1----:R-:W2:Y:S01]  /*55570*/  LDL.LU R4, [R1+0x2acc] ;  /* 0x002acc0001047983 */ /* 0x002ea20000300800 */
[----:B------:R-:W-:Y:S01]  /*55580*/  IADD3.X R3, PT, PT, R3, UR58, RZ, P1, !PT ;  /* 0x0000003a03037c10 */ /* 0x000fe20008ffe4ff */
[----:B0-----:R-:W-:-:S02]  /*55590*/  @!P0 IMAD.MOV.U32 R12, RZ, RZ, R92 ;  /* 0x000000ffff0c8224 */ /* 0x001fc400078e005c */
[----:B------:R0:W-:Y:S02]  /*555a0*/  STL [R1+0x1840], R90 ;  /* 0x0018405a01007387 */ /* 0x0001e40000100800 */
[----:B------:R-:W-:Y:S02]  /*555b0*/  IMAD.MOV.U32 R13, RZ, RZ, R3 ;  /* 0x000000ffff0d7224 */ /* 0x000fe400078e0003 */
[----:B0-----:R-:W3:Y:S04]  /*555c0*/  LDL.LU R90, [R1+0x2ac8] ;  /* 0x002ac800015a7983 */ /* 0x001ee80000300800 */
[----:B------:R-:W3:Y:S04]  /*555d0*/  LDL.LU R47, [R1+0xf78] ;  /* 0x000f7800012f7983 */ /* 0x000ee80000300800 */
[----:B----4-:R0:W-:Y:S04]  /*555e0*/  STL [R1+0x4e4], R46 ;  /* 0x0004e42e01007387 */ /* 0x0101e80000100800 */
[----:B0-----:R-:W4:Y:S04]  /*555f0*/  LDL.LU R46, [R1+0x2ac4] ;  /* 0x002ac400012e7983 */ /* 0x001f280000300800 */
[----:B------:R0:W-:Y:S04]  /*55600*/  STL [R1+0xf64], R3 ;  /* 0x000f640301007387 */ /* 0x0001e80000100800 */
[----:B0-----:R-:W4:Y:S01]  /*55610*/  LDL.LU R3, [R1+0xf80] ;  /* 0x000f800001037983 */ /* 0x001f220000300800 */
[----:B--2---:R-:W-:-:S06]  /*55620*/  PRMT R4, RZ, 0x7610, R4 ;  /* 0x00007610ff047816 */ /* 0x004fcc0000000004 */
[----:B------:R0:W2:Y:S04]  /*55630*/  @!P0 LDG.E.U8 R4, desc[UR20][R12.64] ;  /* 0x000000140c048981 */ /* 0x0000a8000c1e1100 */
[----:B------:R-:W2:Y:S01]  /*55640*/  LDL.LU R12, [R1+0xf68] ;  /* 0x000f6800010c7983 */ /* 0x000ea20000300800 */
[----:B---3--:R-:W-:Y:S02]  /*55650*/  IADD3 R0, P1, PT, R0, UR15, RZ ;  /* 0x0000000f00007c10 */ /* 0x008fe4000ff3e0ff */
[----:B------:R-:W-:-:S03]  /*55660*/  IADD3 R6, P3, PT, R6, UR15, RZ ;  /* 0x0000000f06067c10 */ /* 0x000fc6000ff7e0ff */
[----:B0-----:R-:W-:Y:S01]  /*55670*/  IMAD.MOV.U32 R13, RZ, RZ, R0 ;  /* 0x000000ffff0d7224 */ /* 0x001fe200078e0000 */
[----:B------:R0:W-:Y:S04]  /*55680*/  STL [R1+0xf6c], R0 ;  /* 0x000f6c0001007387 */ /* 0x0001e80000100800 */
[----:B0-----:R-:W3:Y:S01]  /*55690*/  LDL.LU R0, [R1+0xf8c] ;  /* 0x000f8c0001007983 */ /* 0x001ee20000300800 */
[----:B----4-:R-:W-:-:S03]  /*556a0*/  PRMT R46, RZ, 0x7610, R46 ;  /* 0x00007610ff2e7816 */ /* 0x010fc6000000002e */
[----:B--2---:R0:W-:Y:S01]  /*556b0*/  STL [R1+0x4e0], R4 ;  /* 0x0004e00401007387 */ /* 0x0041e20000100800 */
[----:B------:R-:W-:-:S03]  /*556c0*/  IADD3.X R12, PT, PT, R12, UR58, RZ, P1, !PT ;  /* 0x0000003a0c0c7c10 */ /* 0x000fc60008ffe4ff */
[----:B0-----:R-:W2:Y:S01]  /*556d0*/  LDL.LU R4, [R1+0xf94] ;  /* 0x000f940001047983 */ /* 0x001ea20000300800 */
[----:B------:R-:W-:-:S03]  /*556e0*/  @!P0 LOP3.LUT R13, R13, R12, RZ, 0x3c, !PT ;  /* 0x0000000c0d0d8212 */ /* 0x000fc600078e3cff */
[----:B------:R-:W4:Y:S04]  /*556f0*/  LDL.LU R92, [R1+0xf9c] ;  /* 0x000f9c00015c7983 */ /* 0x000f280000300800 */
[----:B------:R-:W-:Y:S04]  /*55700*/  STL [R1+0xf7c], R6 ;  /* 0x000f7c0601007387 */ /* 0x000fe80000100800 */
[----:B------:R0:W-:Y:S02]  /*55710*/  STL [R1+0xf68], R12 ;  /* 0x000f680c01007387 */ /* 0x0001e40000100800 */
[----:B0-----:R-:W-:-:S04]  /*55720*/  @!P0 LOP3.LUT R12, R13, R12, RZ, 0x3c, !PT ;  /* 0x0000000c0d0c8212 */ /* 0x001fc800078e3cff */
[----:B------:R-:W-:-:S05]  /*55730*/  @!P0 LOP3.LUT R13, R13, R12, RZ, 0x3c, !PT ;  /* 0x0000000c0d0d8212 */ /* 0x000fca00078e3cff */
[----:B------:R-:W2:Y:S01]  /*55740*/  @!P0 LDG.E.U8 R46, desc[UR20][R12.64] ;  /* 0x000000140c2e8981 */ /* 0x000ea2000c1e1100 */
[----:B------:R-:W-:-:S05]  /*55750*/  IADD3 R91, P1, PT, R91, UR15, RZ ;  /* 0x0000000f5b5b7c10 */ /* 0x000fca000ff3e0ff */
[----:B------:R-:W-:Y:S01]  /*55760*/  STL [R1+0xf84], R91 ;  /* 0x000f845b01007387 */ /* 0x000fe20000100800 */
[----:B------:R-:W-:-:S03]  /*55770*/  IADD3.X R47, PT, PT, R47, UR58, RZ, P3, !PT ;  /* 0x0000003a2f2f7c10 */ /* 0x000fc60009ffe4ff */
[----:B--2---:R0:W-:Y:S04]  /*55780*/  STL [R1+0x4dc], R46 ;  /* 0x0004dc2e01007387 */ /* 0x0041e80000100800 */
[----:B0-----:R-:W2:Y:S01]  /*55790*/  LDL.LU R46, [R1+0x2ac0] ;  /* 0x002ac000012e7983 */ /* 0x001ea20000300800 */
[----:B------:R-:W-:Y:S01]  /*557a0*/  PRMT R37, RZ, 0x7610, R37 ;  /* 0x00007610ff257816 */ /* 0x000fe20000000025 */
[----:B------:R-:W-:Y:S01]  /*557b0*/  IMAD.MOV.U32 R13, RZ, RZ, R47 ;  /* 0x000000ffff0d7224 */ /* 0x000fe200078e002f */
[----:B------:R-:W-:Y:S01]  /*557c0*/  IADD3.X R3, PT, PT, R3, UR58, RZ, P1, !PT ;  /* 0x0000003a03037c10 */ /* 0x000fe20008ffe4ff */
[----:B------:R-:W-:Y:S01]  /*557d0*/  @!P0 IMAD.MOV.U32 R12, RZ, RZ, R6 ;  /* 0x000000ffff0c8224 */ /* 0x000fe200078e0006 */
[----:B------:R0:W-:Y:S04]  /*557e0*/  STL [R1+0xf78], R47 ;  /* 0x000f782f01007387 */ /* 0x0001e80000100800 */
[----:B------:R1:W3:Y:S04]  /*557f0*/  @!P0 LDG.E.U8 R37, desc[UR20][R12.64] ;  /* 0x000000140c258981 */ /* 0x0002e8000c1e1100 */
[----:B0-----:R-:W3:Y:S01]  /*55800*/  LDL.LU R47, [R1+0xf90] ;  /* 0x000f9000012f7983 */ /* 0x001ee20000300800 */
[----:B-1----:R-:W-:-:S03]  /*55810*/  IMAD.MOV.U32 R13, RZ, RZ, R3 ;  /* 0x000000ffff0d7224 */ /* 0x002fc600078e0003 */
[----:B------:R-:W4:Y:S01]  /*55820*/  LDL.LU R6, [R1+0xf98] ;  /* 0x000f980001067983 */ /* 0x000f220000300800 */
[----:B------:R-:W-:-:S03]  /*55830*/  @!P0 IMAD.MOV.U32 R12, RZ, RZ, R91 ;  /* 0x000000ffff0c8224 */ /* 0x000fc600078e005b */
        /* <DEDUP_REMOVED lines=8> */
[----:B------:R-:W-:Y:S01]  /*558c0*/  STL [R1+0xf8c], R0 ;  /* 0x000f8c0001007387 */ /* 0x000fe20000100800 */
[----:B------:R-:W-:Y:S02]  /*558d0*/  PRMT R90, RZ, 0x7610, R90 ;  /* 0x00007610ff5a7816 */ /* 0x000fe4000000005a */
[----:B------:R-:W-:Y:S02]  /*558e0*/  IADD3.X R47, PT, PT, R47, UR58, RZ, P3, !PT ;  /* 0x0000003a2f2f7c10 */ /* 0x000fe40009ffe4ff */
[----:B----4-:R-:W-:Y:S01]  /*558f0*/  PRMT R3, RZ, 0x7610, R3 ;  /* 0x00007610ff037816 */ /* 0x010fe20000000003 */
[----:B--2---:R0:W-:Y:S01]  /*55900*/  STL [R1+0x4d4], R46 ;  /* 0x0004d42e01007387 */ /* 0x0041e20000100800 */
[----:B------:R-:W-:-:S03]  /*55910*/  IADD3.X R12, PT, PT, R12, UR58, RZ, P1, !PT ;  /* 0x0000003a0c0c7c10 */ /* 0x000fc60008ffe4ff */
        /* <DEDUP_REMOVED lines=8> */
[----:B------:R0:W2:Y:S02]  /*559a0*/  @!P0 LDG.E.U8 R90, desc[UR20][R12.64] ;  /* 0x000000140c5a8981 */ /* 0x0000a4000c1e1100 */
[----:B0-----:R-:W-:Y:S02]  /*559b0*/  IMAD.MOV.U32 R12, RZ, RZ, R47 ;  /* 0x000000ffff0c7224 */ /* 0x001fe400078e002f */
[----:B------:R-:W-:-:S05]  /*559c0*/  IMAD.MOV.U32 R13, RZ, RZ, R4 ;  /* 0x000000ffff0d7224 */ /* 0x000fca00078e0004 */
[----:B------:R-:W-:-:S04]  /*559d0*/  @!P0 LOP3.LUT R13, R13, R12, RZ, 0x3c, !PT ;  /* 0x0000000c0d0d8212 */ /* 0x000fc800078e3cff */
[----:B------:R-:W-:-:S04]  /*559e0*/  @!P0 LOP3.LUT R12, R13, R12, RZ, 0x3c, !PT ;  /* 0x0000000c0d0c8212 */ /* 0x000fc800078e3cff */
[----:B------:R-:W-:-:S05]  /*559f0*/  @!P0 LOP3.LUT R13, R13, R12, RZ, 0x3c, !PT ;  /* 0x0000000c0d0d8212 */ /* 0x000fca00078e3cff */
[----:B------:R0:W3:Y:S01]  /*55a00*/  @!P0 LDG.E.U8 R3, desc[UR20][R12.64] ;  /* 0x000000140c038981 */ /* 0x0000e2000c1e1100 */
[----:B------:R-:W-:-:S04]  /*55a10*/  IADD3 R92, P1, PT, R92, UR15, RZ ;  /* 0x0000000f5c5c7c10 */ /* 0x000fc8000ff3e0ff */
[----:B------:R-:W-:Y:S01]  /*55a20*/  IADD3.X R6, PT, PT, R6, UR58, RZ, P1, !PT ;  /* 0x0000003a06067c10 */ /* 0x000fe20008ffe4ff */
[----:B------:R-:W-:Y:S01]  /*55a30*/  STL [R1+0xf9c], R92 ;  /* 0x000f9c5c01007387 */ /* 0x000fe20000100800 */
[----:B------:R-:W-:-:S03]  /*55a40*/  PRMT R89, RZ, 0x7610, R89 ;  /* 0x00007610ff597816 */ /* 0x000fc60000000059 */
[----:B0-----:R-:W-:Y:S02]  /*55a50*/  IMAD.MOV.U32 R13, RZ, RZ, R6 ;  /* 0x000000ffff0d7224 */ /* 0x001fe400078e0006 */
[----:B------:R-:W-:-:S05]  /*55a60*/  @!P0 IMAD.MOV.U32 R12, RZ, RZ, R92 ;  /* 0x000000ffff0c8224 */ /* 0x000fca00078e005c */
[----:B------:R0:W4:Y:S04]  /*55a70*/  @!P0 LDG.E.U8 R89, desc[UR20][R12.64] ;  /* 0x000000140c598981 */ /* 0x000128000c1e1100 */
[----:B--2---:R1:W-:Y:S04]  /*55a80*/  STL [R1+0x4d0], R90 ;  /* 0x0004d05a01007387 */ /* 0x0043e80000100800 */
[----:B-1----:R-:W2:Y:S04]  /*55a90*/  LDL.LU R90, [R1+0x2ab8] ;  /* 0x002ab800015a7983 */ /* 0x002ea80000300800 */
[----:B------:R1:W-:Y:S04]  /*55aa0*/  STL [R1+0xf90], R47 ;  /* 0x000f902f01007387 */ /* 0x0003e80000100800 */
[----:B-1----:R-:W2:Y:S04]  /*55ab0*/  LDL.LU R47, [R1+0x2ab4] ;  /* 0x002ab400012f7983 */ /* 0x002ea80000300800 */
[----:B------:R-:W2:Y:S04]  /*55ac0*/  LDL.LU R4, [R1+0xfa8] ;  /* 0x000fa80001047983 */ /* 0x000ea80000300800 */
[----:B---3--:R1:W-:Y:S04]  /*55ad0*/  STL [R1+0x4cc], R3 ;  /* 0x0004cc0301007387 */ /* 0x0083e80000100800 */
[----:B-1----:R-:W3:Y:S04]  /*55ae0*/  LDL.LU R3, [R1+0x2ab0] ;  /* 0x002ab00001037983 */ /* 0x002ee80000300800 */
[----:B------:R1:W-:Y:S04]  /*55af0*/  STL [R1+0xf98], R6 ;  /* 0x000f980601007387 */ /* 0x0003e80000100800 */
[----:B-1----:R-:W3:Y:S04]  /*55b00*/  LDL.LU R6, [R1+0xfb8] ;  /* 0x000fb80001067983 */ /* 0x002ee80000300800 */
[----:B------:R-:W3:Y:S01]  /*55b10*/  LDL.LU R12, [R1+0xfa0] ;  /* 0x000fa000010c7983 */ /* 0x000ee20000300800 */
[----:B------:R-:W-:-:S02]  /*55b20*/  IADD3 R46, P1, PT, R46, UR15, RZ ;  /* 0x0000000f2e2e7c10 */ /* 0x000fc4000ff3e0ff */
[----:B------:R-:W-:-:S03]  /*55b30*/  IADD3 R91, P3, PT, R91, UR15, RZ ;  /* 0x0000000f5b5b7c10 */ /* 0x000fc6000ff7e0ff */
[----:B0-----:R-:W-:Y:S01]  /*55b40*/  IMAD.MOV.U32 R13, RZ, RZ, R46 ;  /* 0x000000ffff0d7224 */ /* 0x001fe200078e002e */
[----:B------:R-:W-:Y:S04]  /*55b50*/  STL [R1+0xfa4], R46 ;  /* 0x000fa42e01007387 */ /* 0x000fe80000100800 */
[----:B----4-:R0:W-:Y:S04]  /*55b60*/  STL [R1+0x4c8], R89 ;  /* 0x0004c85901007387 */ /* 0x0101e80000100800 */
[----:B0-----:R-:W4:Y:S04]  /*55b70*/  LDL.LU R89, [R1+0xfc4] ;  /* 0x000fc40001597983 */ /* 0x001f280000300800 */
[----:B------:R-:W4:Y:S04]  /*55b80*/  LDL.LU R46, [R1+0xfcc] ;  /* 0x000fcc00012e7983 */ /* 0x000f280000300800 */
[----:B------:R-:W4:Y:S04]  /*55b90*/  LDL.LU R92, [R1+0xfd4] ;  /* 0x000fd400015c7983 */ /* 0x000f280000300800 */
[----:B------:R-:W-:Y:S01]  /*55ba0*/  STL [R1+0xfac], R91 ;  /* 0x000fac5b01007387 */ /* 0x000fe20000100800 */
[----:B--2---:R-:W-:-:S02]  /*55bb0*/  PRMT R47, RZ, 0x7610, R47 ;  /* 0x00007610ff2f7816 */ /* 0x004fc4000000002f */
[----:B------:R-:W-:Y:S02]  /*55bc0*/  IADD3.X R4, PT, PT, R4, UR58, RZ, P3, !PT ;  /* 0x0000003a04047c10 */ /* 0x000fe40009ffe4ff */
[----:B---3--:R-:W-:Y:S02]  /*55bd0*/  PRMT R3, RZ, 0x7610, R3 ;  /* 0x00007610ff037816 */ /* 0x008fe40000000003 */
[----:B------:R-:W-:-:S04]  /*55be0*/  IADD3.X R12, PT, PT, R12, UR58, RZ, P1, !PT ;  /* 0x0000003a0c0c7c10 */ /* 0x000fc80008ffe4ff */
[-C--:B------:R-:W-:Y:S01]  /*55bf0*/  @!P0 LOP3.LUT R13, R13, R12.reuse, RZ, 0x3c, !PT ;  /* 0x0000000c0d0d8212 */ /* 0x080fe200078e3cff */
[----:B------:R0:W-:Y:S03]  /*55c00*/  STL [R1+0xfa0], R12 ;  /* 0x000fa00c01007387 */ /* 0x0001e60000100800 */
[----:B0-----:R-:W-:-:S04]  /*55c10*/  @!P0 LOP3.LUT R12, R13, R12, RZ, 0x3c, !PT ;  /* 0x0000000c0d0c8212 */ /* 0x001fc800078e3cff */
[----:B------:R-:W-:-:S05]  /*55c20*/  @!P0 LOP3.LUT R13, R13, R12, RZ, 0x3c, !PT ;  /* 0x0000000c0d0d8212 */ /* 0x000fca00078e3cff */
[----:B------:R0:W2:Y:S02]  /*55c30*/  @!P0 LDG.E.U8 R3, desc[UR20][R12.64] ;  /* 0x000000140c038981 */ /* 0x0000a4000c1e1100 */
[----:B0-----:R-:W-:Y:S02]  /*55c40*/  IMAD.MOV.U32 R13, RZ, RZ, R4 ;  /* 0x000000ffff0d7224 */ /* 0x001fe400078e0004 */
[----:B------:R-:W-:-:S05]  /*55c50*/  @!P0 IMAD.MOV.U32 R12, RZ, RZ, R91 ;  /* 0x000000ffff0c8224 */ /* 0x000fca00078e005b */
[----:B------:R0:W3:Y:S01]  /*55c60*/  @!P0 LDG.E.U8 R47, desc[UR20][R12.64] ;  /* 0x000000140c2f8981 */ /* 0x0000e2000c1e1100 */
[----:B------:R-:W-:-:S04]  /*55c70*/  IADD3 R0, P1, PT, R0, UR15, RZ ;  /* 0x0000000f00007c10 */ /* 0x000fc8000ff3e0ff */
[----:B------:R-:W-:Y:S01]  /*55c80*/  IADD3.X R6, PT, PT, R6, UR58, RZ, P1, !PT ;  /* 0x0000003a06067c10 */ /* 0x000fe20008ffe4ff */
[----:B------:R-:W-:Y:S01]  /*55c90*/  STL [R1+0xfbc], R0 ;  /* 0x000fbc0001007387 */ /* 0x000fe20000100800 */
[----:B------:R-:W-:Y:S02]  /*55ca0*/  PRMT R44, RZ, 0x7610, R44 ;  /* 0x00007610ff2c7816 */ /* 0x000fe4000000002c */
[----:B----4-:R-:W-:Y:S01]  /*55cb0*/  IADD3 R89, P1, PT, R89, UR15, RZ ;  /* 0x0000000f59597c10 */ /* 0x010fe2000ff3e0ff */
[----:B0-----:R-:W-:Y:S02]  /*55cc0*/  @!P0 IMAD.MOV.U32 R12, RZ, RZ, R0 ;  /* 0x000000ffff0c8224 */ /* 0x001fe400078e0000 */
[----:B------:R-:W-:-:S05]  /*55cd0*/  @!P0 IMAD.MOV.U32 R13, RZ, RZ, R6 ;  /* 0x000000ffff0d8224 */ /* 0x000fca00078e0006 */
[----:B------:R0:W4:Y:S02]  /*55ce0*/  @!P0 LDG.E.U8 R44, desc[UR20][R12.64] ;  /* 0x000000140c2c8981 */ /* 0x000124000c1e1100 */
[----:B0-----:R-:W-:Y:S02]  /*55cf0*/  IMAD.MOV.U32 R13, RZ, RZ, R89 ;  /* 0x000000ffff0d7224 */ /* 0x001fe400078e0059 */
[----:B--2---:R0:W-:Y:S04]  /*55d00*/  STL [R1+0x4c4], R3 ;  /* 0x0004c40301007387 */ /* 0x0041e80000100800 */
[----:B0-----:R-:W2:Y:S04]  /*55d10*/  LDL.LU R3, [R1+0x2aac] ;  /* 0x002aac0001037983 */ /* 0x001ea80000300800 */
[----:B------:R0:W-:Y:S04]  /*55d20*/  STL [R1+0xfa8], R4 ;  /* 0x000fa80401007387 */ /* 0x0001e80000100800 */
[----:B0-----:R-:W2:Y:S04]  /*55d30*/  LDL.LU R4, [R1+0xfc8] ;  /* 0x000fc80001047983 */ /* 0x001ea80000300800 */
[----:B------:R0:W-:Y:S04]  /*55d40*/  STL [R1+0xfb8], R6 ;  /* 0x000fb80601007387 */ /* 0x0001e80000100800 */
[----:B------:R-:W2:Y:S04]  /*55d50*/  LDL.LU R91, [R1+0xfd0] ;  /* 0x000fd000015b7983 */ /* 0x000ea80000300800 */
[----:B------:R-:W2:Y:S04]  /*55d60*/  LDL.LU R0, [R1+0xfdc] ;  /* 0x000fdc0001007983 */ /* 0x000ea80000300800 */
[----:B0-----:R-:W2:Y:S04]  /*55d70*/  LDL.LU R6, [R1+0xfe4] ;  /* 0x000fe40001067983 */ /* 0x001ea80000300800 */
[----:B------:R-:W-:Y:S04]  /*55d80*/  STL [R1+0xfc4], R89 ;  /* 0x000fc45901007387 */ /* 0x000fe80000100800 */
[----:B---3--:R0:W-:Y:S04]  /*55d90*/  STL [R1+0x4c0], R47 ;  /* 0x0004c02f01007387 */ /* 0x0081e80000100800 */
[----:B0-----:R-:W3:Y:S04]  /*55da0*/  LDL.LU R47, [R1+0xfec] ;  /* 0x000fec00012f7983 */ /* 0x001ee80000300800 */
[----:B------:R-:W2:Y:S04]  /*55db0*/  LDL.LU R89, [R1+0x2aa8] ;  /* 0x002aa80001597983 */ /* 0x000ea80000300800 */
[----:B------:R-:W2:Y:S01]  /*55dc0*/  LDL.LU R12, [R1+0xfc0] ;  /* 0x000fc000010c7983 */ /* 0x000ea20000300800 */
[----:B------:R-:W-:-:S05]  /*55dd0*/  IADD3 R46, P3, PT, R46, UR15, RZ ;  /* 0x0000000f2e2e7c10 */ /* 0x000fca000ff7e0ff */
[----:B------:R-:W-:Y:S01]  /*55de0*/  STL [R1+0xfcc], R46 ;  /* 0x000fcc2e01007387 */ /* 0x000fe20000100800 */
[----:B------:R-:W-:Y:S02]  /*55df0*/  PRMT R90, RZ, 0x7610, R90 ;  /* 0x00007610ff5a7816 */ /* 0x000fe4000000005a */
[----:B--2---:R-:W-:-:S04]  /*55e00*/  IADD3.X R12, PT, PT, R12, UR58, RZ, P1, !PT ;  /* 0x0000003a0c0c7c10 */ /* 0x004fc80008ffe4ff */
        /* <DEDUP_REMOVED lines=163> */
[----:B------:R0:W2:Y:S01]  /*56840*/  @!P0 LDG.E.U8 R0, desc[UR20][R12.64] ;  /* 0x000000140c008981 */ /* 0x0000a2000c1e1100 */
[----:B------:R-:W-:Y:S02]  /*56850*/  IADD3.X R47, PT, PT, R47, UR58, RZ, P3, !PT ;  /* 0x0000003a2f2f7c10 */ /* 0x000fe40009ffe4ff */
[----:B------:R-:W-:Y:S02]  /*56860*/  IADD3 R92, P1, PT, R92, UR15, RZ ;  /* 0x0000000f5c5c7c10 */ /* 0x000fe4000ff3e0ff */
[----:B------:R-:W-:Y:S02]  /*56870*/  PRMT R41, RZ, 0x7610, R41 ;  /* 0x00007610ff297816 */ /* 0x000fe40000000029 */
[----:B------:R-:W-:Y:S01]  /*56880*/  IADD3.X R3, PT, PT, R3, UR58, RZ, P1, !PT ;  /* 0x0000003a03037c10 */ /* 0x000fe20008ffe4ff */
[----:B0-----:R-:W-:Y:S02]  /*56890*/  IMAD.MOV.U32 R13, RZ, RZ, R47 ;  /* 0x000000ffff0d7224 */ /* 0x001fe400078e002f */
[----:B------:R-:W-:Y:S01]  /*568a0*/  @!P0 IMAD.MOV.U32 R12, RZ, RZ, R7 ;  /* 0x000000ffff0c8224 */ /* 0x000fe200078e0007 */
[----:B------:R-:W-:Y:S01]  /*568b0*/  STL [R1+0x17b4], R92 ;  /* 0x0017b45c01007387 */ /* 0x000fe20000100800 */
[----:B------:R-:W-:-:S03]  /*568c0*/  PRMT R6, RZ, 0x7610, R6 ;  /* 0x00007610ff067816 */ /* 0x000fc60000000006 */
[----:B------:R0:W3:Y:S02]  /*568d0*/  @!P0 LDG.E.U8 R41, desc[UR20][R12.64] ;  /* 0x000000140c298981 */ /* 0x0000e4000c1e1100 */
[----:B0-----:R-:W-:Y:S02]  /*568e0*/  IMAD.MOV.U32 R13, RZ, RZ, R3 ;  /* 0x000000ffff0d7224 */ /* 0x001fe400078e0003 */
[----:B------:R-:W-:-:S05]  /*568f0*/  @!P0 IMAD.MOV.U32 R12, RZ, RZ, R92 ;  /* 0x000000ffff0c8224 */ /* 0x000fca00078e005c */
[----:B------:R0:W3:Y:S04]  /*56900*/  @!P0 LDG.E.U8 R6, desc[UR20][R12.64] ;  /* 0x000000140c068981 */ /* 0x0000e8000c1e1100 */
[----:B--2---:R1:W-:Y:S04]  /*56910*/  STL [R1+0x488], R0 ;  /* 0x0004880001007387 */ /* 0x0043e80000100800 */
[----:B-1----:R-:W2:Y:S04]  /*56920*/  LDL.LU R0, [R1+0x2a78] ;  /* 0x002a780001007983 */ /* 0x002ea80000300800 */
[----:B------:R1:W-:Y:S04]  /*56930*/  STL [R1+0x17a8], R47 ;  /* 0x0017a82f01007387 */ /* 0x0003e80000100800 */
[----:B-1----:R-:W4:Y:S04]  /*56940*/  LDL.LU R47, [R1+0x17c0] ;  /* 0x0017c000012f7983 */ /* 0x002f280000300800 */
[----:B------:R-:W4:Y:S04]  /*56950*/  LDL.LU R7, [R1+0x17c8] ;  /* 0x0017c80001077983 */ /* 0x000f280000300800 */
[----:B------:R1:W-:Y:S04]  /*56960*/  STL [R1+0x17b0], R3 ;  /* 0x0017b00301007387 */ /* 0x0003e80000100800 */
[----:B-1----:R-:W4:Y:S04]  /*56970*/  LDL.LU R3, [R1+0x2a74] ;  /* 0x002a740001037983 */ /* 0x002f280000300800 */
[----:B------:R-:W4:Y:S01]  /*56980*/  LDL.LU R12, [R1+0x17b8] ;  /* 0x0017b800010c7983 */ /* 0x000f220000300800 */
[----:B---3--:R-:W-:-:S02]  /*56990*/  IADD3 R4, P1, PT, R4, UR15, RZ ;  /* 0x0000000f04047c10 */ /* 0x008fc4000ff3e0ff */
[----:B------:R-:W-:-:S03]  /*569a0*/  IADD3 R46, P3, PT, R46, UR15, RZ ;  /* 0x0000000f2e2e7c10 */ /* 0x000fc6000ff7e0ff */
[----:B0-----:R-:W-:Y:S01]  /*569b0*/  IMAD.MOV.U32 R13, RZ, RZ, R4 ;  /* 0x000000ffff0d7224 */ /* 0x001fe200078e0004 */
[----:B------:R0:W-:Y:S04]  /*569c0*/  STL [R1+0x17bc], R4 ;  /* 0x0017bc0401007387 */ /* 0x0001e80000100800 */
[----:B0-----:R-:W3:Y:S04]  /*569d0*/  LDL.LU R4, [R1+0x17d4] ;  /* 0x0017d40001047983 */ /* 0x001ee80000300800 */
[----:B------:R-:W3:Y:S04]  /*569e0*/  LDL.LU R92, [R1+0x17dc] ;  /* 0x0017dc00015c7983 */ /* 0x000ee80000300800 */
[----:B------:R0:W-:Y:S04]  /*569f0*/  STL [R1+0x480], R6 ;  /* 0x0004800601007387 */ /* 0x0001e80000100800 */
[----:B0-----:R-:W3:Y:S04]  /*56a00*/  LDL.LU R6, [R1+0x17ec] ;  /* 0x0017ec0001067983 */ /* 0x001ee80000300800 */
[----:B------:R-:W-:Y:S01]  /*56a10*/  STL [R1+0x17c4], R46 ;  /* 0x0017c42e01007387 */ /* 0x000fe20000100800 */
[----:B--2---:R-:W-:-:S02]  /*56a20*/  PRMT R0, RZ, 0x7610, R0 ;  /* 0x00007610ff007816 */ /* 0x004fc40000000000 */
[----:B----4-:R-:W-:Y:S02]  /*56a30*/  IADD3.X R47, PT, PT, R47, UR58, RZ, P3, !PT ;  /* 0x0000003a2f2f7c10 */ /* 0x010fe40009ffe4ff */
[----:B------:R-:W-:-:S04]  /*56a40*/  IADD3.X R12, PT, PT, R12, UR58, RZ, P1, !PT ;  /* 0x0000003a0c0c7c10 */ /* 0x000fc80008ffe4ff */
[-C--:B------:R-:W-:Y:S01]  /*56a50*/  @!P0 LOP3.LUT R13, R13, R12.reuse, RZ, 0x3c, !PT ;  /* 0x0000000c0d0d8212 */ /* 0x080fe200078e3cff */
[----:B------:R0:W-:Y:S03]  /*56a60*/  STL [R1+0x17b8], R12 ;  /* 0x0017b80c01007387 */ /* 0x0001e60000100800 */
[----:B0-----:R-:W-:-:S04]  /*56a70*/  @!P0 LOP3.LUT R12, R13, R12, RZ, 0x3c, !PT ;  /* 0x0000000c0d0c8212 */ /* 0x001fc800078e3cff */
[----:B------:R-:W-:-:S05]  /*56a80*/  @!P0 LOP3.LUT R13, R13, R12, RZ, 0x3c, !PT ;  /* 0x0000000c0d0d8212 */ /* 0x000fca00078e3cff */
[----:B------:R0:W2:Y:S02]  /*56a90*/  @!P0 LDG.E.U8 R0, desc[UR20][R12.64] ;  /* 0x000000140c008981 */ /* 0x0000a4000c1e1100 */
[----:B0-----:R-:W-:Y:S02]  /*56aa0*/  IMAD.MOV.U32 R12, RZ, RZ, R47 ;  /* 0x000000ffff0c7224 */ /* 0x001fe400078e002f */
[----:B------:R-:W-:-:S05]  /*56ab0*/  IMAD.MOV.U32 R13, RZ, RZ, R46 ;  /* 0x000000ffff0d7224 */ /* 0x000fca00078e002e */
[----:B------:R-:W-:-:S04]  /*56ac0*/  @!P0 LOP3.LUT R13, R13, R12, RZ, 0x3c, !PT ;  /* 0x0000000c0d0d8212 */ /* 0x000fc800078e3cff */
[C---:B------:R-:W-:Y:S02]  /*56ad0*/  @!P0 LOP3.LUT R12, R13.reuse, R12, RZ, 0x3c, !PT ;  /* 0x0000000c0d0c8212 */ /* 0x040fe400078e3cff */
[----:B------:R-:W-:Y:S02]  /*56ae0*/  PRMT R3, RZ, 0x7610, R3 ;  /* 0x00007610ff037816 */ /* 0x000fe40000000003 */
[----:B------:R-:W-:-:S05]  /*56af0*/  @!P0 LOP3.LUT R13, R13, R12, RZ, 0x3c, !PT ;  /* 0x0000000c0d0d8212 */ /* 0x000fca00078e3cff */
[----:B------:R0:W4:Y:S01]  /*56b00*/  @!P0 LDG.E.U8 R3, desc[UR20][R12.64] ;  /* 0x000000140c038981 */ /* 0x000122000c1e1100 */
[----:B------:R-:W-:-:S04]  /*56b10*/  IADD3 R91, P1, PT, R91, UR15, RZ ;  /* 0x0000000f5b5b7c10 */ /* 0x000fc8000ff3e0ff */
[----:B------:R-:W-:Y:S01]  /*56b20*/  IADD3.X R7, PT, PT, R7, UR58, RZ, P1, !PT ;  /* 0x0000003a07077c10 */ /* 0x000fe20008ffe4ff */
[----:B------:R-:W-:Y:S01]  /*56b30*/  STL [R1+0x17cc], R91 ;  /* 0x0017cc5b01007387 */ /* 0x000fe20000100800 */
[----:B------:R-:W-:-:S03]  /*56b40*/  PRMT R89, RZ, 0x7610, R89 ;  /* 0x00007610ff597816 */ /* 0x000fc60000000059 */
[----:B0-----:R-:W-:Y:S02]  /*56b50*/  IMAD.MOV.U32 R13, RZ, RZ, R7 ;  /* 0x000000ffff0d7224 */ /* 0x001fe400078e0007 */
[----:B------:R-:W-:-:S05]  /*56b60*/  @!P0 IMAD.MOV.U32 R12, RZ, RZ, R91 ;  /* 0x000000ffff0c8224 */ /* 0x000fca00078e005b */
[----:B------:R0:W3:Y:S04]  /*56b70*/  @!P0 LDG.E.U8 R89, desc[UR20][R12.64] ;  /* 0x000000140c598981 */ /* 0x0000e8000c1e1100 */
[----:B--2---:R1:W-:Y:S04]  /*56b80*/  STL [R1+0x47c], R0 ;  /* 0x00047c0001007387 */ /* 0x0043e80000100800 */
[----:B-1----:R-:W2:Y:S04]  /*56b90*/  LDL.LU R0, [R1+0x2a70] ;  /* 0x002a700001007983 */ /* 0x002ea80000300800 */
[----:B------:R1:W-:Y:S04]  /*56ba0*/  STL [R1+0x17c0], R47 ;  /* 0x0017c02f01007387 */ /* 0x0003e80000100800 */
[----:B-1----:R-:W2:Y:S04]  /*56bb0*/  LDL.LU R47, [R1+0x2a6c] ;  /* 0x002a6c00012f7983 */ /* 0x002ea80000300800 */
[----:B------:R-:W2:Y:S04]  /*56bc0*/  LDL.LU R46, [R1+0x17d8] ;  /* 0x0017d800012e7983 */ /* 0x000ea80000300800 */
[----:B----4-:R1:W-:Y:S04]  /*56bd0*/  STL [R1+0x478], R3 ;  /* 0x0004780301007387 */ /* 0x0103e80000100800 */
[----:B-1----:R-:W4:Y:S04]  /*56be0*/  LDL.LU R3, [R1+0x2a68] ;  /* 0x002a680001037983 */ /* 0x002f280000300800 */
[----:B------:R1:W-:Y:S04]  /*56bf0*/  STL [R1+0x17c8], R7 ;  /* 0x0017c80701007387 */ /* 0x0003e80000100800 */
[----:B-1----:R-:W4:Y:S04]  /*56c00*/  LDL.LU R7, [R1+0x17e8] ;  /* 0x0017e80001077983 */ /* 0x002f280000300800 */
[----:B------:R-:W4:Y:S01]  /*56c10*/  LDL.LU R12, [R1+0x17d0] ;  /* 0x0017d000010c7983 */ /* 0x000f220000300800 */
[----:B---3--:R-:W-:-:S02]  /*56c20*/  IADD3 R4, P1, PT, R4, UR15, RZ ;  /* 0x0000000f04047c10 */ /* 0x008fc4000ff3e0ff */
[----:B------:R-:W-:-:S03]  /*56c30*/  IADD3 R92, P3, PT, R92, UR15, RZ ;  /* 0x0000000f5c5c7c10 */ /* 0x000fc6000ff7e0ff */
[----:B0-----:R-:W-:Y:S01]  /*56c40*/  IMAD.MOV.U32 R13, RZ, RZ, R4 ;  /* 0x000000ffff0d7224 */ /* 0x001fe200078e0004 */
[----:B------:R-:W-:Y:S04]  /*56c50*/  STL [R1+0x17d4], R4 ;  /* 0x0017d40401007387 */ /* 0x000fe80000100800 */
[----:B------:R0:W-:Y:S04]  /*56c60*/  STL [R1+0x474], R89 ;  /* 0x0004745901007387 */ /* 0x0001e80000100800 */
[----:B0-----:R-:W3:Y:S04]  /*56c70*/  LDL.LU R89, [R1+0x17f4] ;  /* 0x0017f40001597983 */ /* 0x001ee80000300800 */
[----:B------:R-:W3:Y:S04]  /*56c80*/  LDL.LU R4, [R1+0x17fc] ;  /* 0x0017fc0001047983 */ /* 0x000ee80000300800 */
[----:B------:R-:W3:Y:S04]  /*56c90*/  LDL.LU R91, [R1+0x1804] ;  /* 0x00180400015b7983 */ /* 0x000ee80000300800 */
[----:B------:R-:W-:Y:S01]  /*56ca0*/  STL [R1+0x17dc], R92 ;  /* 0x0017dc5c01007387 */ /* 0x000fe20000100800 */
[----:B------:R-:W-:-:S02]  /*56cb0*/  PRMT R90, RZ, 0x7610, R90 ;  /* 0x00007610ff5a7816 */ /* 0x000fc4000000005a */
[----:B--2---:R-:W-:Y:S02]  /*56cc0*/  IADD3.X R46, PT, PT, R46, UR58, RZ, P3, !PT ;  /* 0x0000003a2e2e7c10 */ /* 0x004fe40009ffe4ff */
[----:B----4-:R-:W-:Y:S02]  /*56cd0*/  PRMT R3, RZ, 0x7610, R3 ;  /* 0x00007610ff037816 */ /* 0x010fe40000000003 */
        /* <DEDUP_REMOVED lines=8> */
[----:B------:R0:W4:Y:S01]  /*56d60*/  @!P0 LDG.E.U8 R90, desc[UR20][R12.64] ;  /* 0x000000140c5a8981 */ /* 0x000122000c1e1100 */
[----:B------:R-:W-:-:S04]  /*56d70*/  IADD3 R6, P1, PT, R6, UR15, RZ ;  /* 0x0000000f06067c10 */ /* 0x000fc8000ff3e0ff */
[----:B------:R-:W-:Y:S01]  /*56d80*/  IADD3.X R7, PT, PT, R7, UR58, RZ, P1, !PT ;  /* 0x0000003a07077c10 */ /* 0x000fe20008ffe4ff */
[----:B------:R-:W-:Y:S01]  /*56d90*/  STL [R1+0x17ec], R6 ;  /* 0x0017ec0601007387 */ /* 0x000fe20000100800 */
[----:B------:R-:W-:Y:S02]  /*56da0*/  PRMT R47, RZ, 0x7610, R47 ;  /* 0x00007610ff2f7816 */ /* 0x000fe4000000002f */
[----:B---3--:R-:W-:Y:S01]  /*56db0*/  IADD3 R89, P1, PT, R89, UR15, RZ ;  /* 0x0000000f59597c10 */ /* 0x008fe2000ff3e0ff */
[----:B0-----:R-:W-:Y:S02]  /*56dc0*/  @!P0 IMAD.MOV.U32 R12, RZ, RZ, R6 ;  /* 0x000000ffff0c8224 */ /* 0x001fe400078e0006 */
[----:B------:R-:W-:-:S05]  /*56dd0*/  @!P0 IMAD.MOV.U32 R13, RZ, RZ, R7 ;  /* 0x000000ffff0d8224 */ /* 0x000fca00078e0007 */
[----:B------:R0:W3:Y:S02]  /*56de0*/  @!P0 LDG.E.U8 R47, desc[UR20][R12.64] ;  /* 0x000000140c2f8981 */ /* 0x0000e4000c1e1100 */
[----:B0-----:R-:W-:Y:S02]  /*56df0*/  IMAD.MOV.U32 R13, RZ, RZ, R89 ;  /* 0x000000ffff0d7224 */ /* 0x001fe400078e0059 */
[----:B--2---:R0:W-:Y:S04]  /*56e00*/  STL [R1+0x470], R3 ;  /* 0x0004700301007387 */ /* 0x0041e80000100800 */
[----:B0-----:R-:W2:Y:S04]  /*56e10*/  LDL.LU R3, [R1+0x2a64] ;  /* 0x002a640001037983 */ /* 0x001ea80000300800 */
[----:B------:R0:W-:Y:S04]  /*56e20*/  STL [R1+0x17d8], R46 ;  /* 0x0017d82e01007387 */ /* 0x0001e80000100800 */
[----:B0-----:R-:W2:Y:S04]  /*56e30*/  LDL.LU R46, [R1+0x17f8] ;  /* 0x0017f800012e7983 */ /* 0x001ea80000300800 */
[----:B------:R0:W-:Y:S04]  /*56e40*/  STL [R1+0x17e8], R7 ;  /* 0x0017e80701007387 */ /* 0x0001e80000100800 */
[----:B------:R-:W3:Y:S04]  /*56e50*/  LDL.LU R92, [R1+0x1800] ;  /* 0x00180000015c7983 */ /* 0x000ee80000300800 */
[----:B------:R-:W3:Y:S04]  /*56e60*/  LDL.LU R6, [R1+0x180c] ;  /* 0x00180c0001067983 */ /* 0x000ee80000300800 */
[----:B0-----:R-:W3:Y:S04]  /*56e70*/  LDL.LU R7, [R1+0x1814] ;  /* 0x0018140001077983 */ /* 0x001ee80000300800 */
[----:B------:R-:W-:Y:S04]  /*56e80*/  STL [R1+0x17f4], R89 ;  /* 0x0017f45901007387 */ /* 0x000fe80000100800 */
[----:B----4-:R0:W-:Y:S04]  /*56e90*/  STL [R1+0x46c], R90 ;  /* 0x00046c5a01007387 */ /* 0x0101e80000100800 */
[----:B0-----:R-:W4:Y:S04]  /*56ea0*/  LDL.LU R90, [R1+0x181c] ;  /* 0x00181c00015a7983 */ /* 0x001f280000300800 */
[----:B------:R-:W3:Y:S04]  /*56eb0*/  LDL.LU R89, [R1+0x2a60] ;  /* 0x002a600001597983 */ /* 0x000ee80000300800 */
[----:B------:R-:W3:Y:S01]  /*56ec0*/  LDL.LU R12, [R1+0x17f0] ;  /* 0x0017f000010c7983 */ /* 0x000ee20000300800 */
[----:B------:R-:W-:-:S05]  /*56ed0*/  IADD3 R4, P3, PT, R4, UR15, RZ ;  /* 0x0000000f04047c10 */ /* 0x000fca000ff7e0ff */
[----:B------:R-:W-:Y:S01]  /*56ee0*/  STL [R1+0x17fc], R4 ;  /* 0x0017fc0401007387 */ /* 0x000fe20000100800 */
[----:B------:R-:W-:Y:S02]  /*56ef0*/  PRMT R0, RZ, 0x7610, R0 ;  /* 0x00007610ff007816 */ /* 0x000fe40000000000 */
[----:B--2---:R-:W-:Y:S02]  /*56f00*/  IADD3.X R46, PT, PT, R46, UR58, RZ, P3, !PT ;  /* 0x0000003a2e2e7c10 */ /* 0x004fe40009ffe4ff */
[----:B------:R-:W-:Y:S02]  /*56f10*/  PRMT R3, RZ, 0x7610, R3 ;  /* 0x00007610ff037816 */ /* 0x000fe40000000003 */
[----:B---3--:R-:W-:-:S04]  /*56f20*/  IADD3.X R12, PT, PT, R12, UR58, RZ, P1, !PT ;  /* 0x0000003a0c0c7c10 */ /* 0x008fc80008ffe4ff */
        /* <DEDUP_REMOVED lines=51> */
[----:B------:R0:W3:Y:S01]  /*57260*/  @!P0 LDG.E.U8 R3, desc[UR20][R12.64] ;  /* 0x000000140c038981 */ /* 0x0000e2000c1e1100 */
[----:B------:R-:W-:-:S04]  /*57270*/  IADD3 R90, P1, PT, R90, UR15, RZ ;  /* 0x0000000f5a5a7c10 */ /* 0x000fc8000ff3e0ff */
[----:B------:R-:W-:Y:S01]  /*57280*/  IADD3.X R92, PT, PT, R92, UR58, RZ, P1, !PT ;  /* 0x0000003a5c5c7c10 */ /* 0x000fe20008ffe4ff */
[----:B------:R-:W-:Y:S01]  /*57290*/  STL [R1+0x181c], R90 ;  /* 0x00181c5a01007387 */ /* 0x000fe20000100800 */
[----:B------:R-:W-:Y:S01]  /*572a0*/  PRMT R0, RZ, 0x7610, R0 ;  /* 0x00007610ff007816 */ /* 0x000fe20000000000 */
[----:B0-----:R-:W-:Y:S02]  /*572b0*/  @!P0 IMAD.MOV.U32 R12, RZ, RZ, R90 ;  /* 0x000000ffff0c8224 */ /* 0x001fe400078e005a */
[----:B------:R-:W-:-:S05]  /*572c0*/  @!P0 IMAD.MOV.U32 R13, RZ, RZ, R92 ;  /* 0x000000ffff0d8224 */ /* 0x000fca00078e005c */
[----:B------:R-:W4:Y:S04]  /*572d0*/  @!P0 LDG.E.U8 R0, desc[UR20][R12.64] ;  /* 0x000000140c008981 */ /* 0x000f28000c1e1100 */
[----:B--2---:R0:W-:Y:S04]  /*572e0*/  STL [R1+0x458], R46 ;  /* 0x0004582e01007387 */ /* 0x0041e80000100800 */
[----:B0-----:R-:W2:Y:S04]  /*572f0*/  LDL.LU R46, [R1+0x2a50] ;  /* 0x002a5000012e7983 */ /* 0x001ea80000300800 */
[----:B------:R0:W-:Y:S04]  /*57300*/  STL [R1+0x1810], R4 ;  /* 0x0018100401007387 */ /* 0x0001e80000100800 */
[----:B0-----:R-:W2:Y:S04]  /*57310*/  LDL.LU R4, [R1+0x2a4c] ;  /* 0x002a4c0001047983 */ /* 0x001ea80000300800 */
[----:B------:R-:W2:Y:S04]  /*57320*/  LDL.LU R7, [R1+0x1830] ;  /* 0x0018300001077983 */ /* 0x000ea80000300800 */
[----:B------:R-:W-:Y:S04]  /*57330*/  STL [R1+0x1818], R92 ;  /* 0x0018185c01007387 */ /* 0x000fe80000100800 */
[----:B---3--:R0:W-:Y:S04]  /*57340*/  STL [R1+0x454], R3 ;  /* 0x0004540301007387 */ /* 0x0081e80000100800 */
[----:B0-----:R-:W3:Y:S04]  /*57350*/  LDL.LU R3, [R1+0x1838] ;  /* 0x0018380001037983 */ /* 0x001ee80000300800 */
[----:B------:R-:W3:Y:S01]  /*57360*/  LDL.LU R13, [R1+0x1828] ;  /* 0x00182800010d7983 */ /* 0x000ee20000300800 */
[----:B----4-:R-:W-:-:S02]  /*57370*/  IADD3 R89, P1, PT, R89, UR15, RZ ;  /* 0x0000000f59597c10 */ /* 0x010fc4000ff3e0ff */
[----:B------:R-:W-:Y:S01]  /*57380*/  IADD3 R6, P3, PT, R6, UR15, RZ ;  /* 0x0000000f06067c10 */ /* 0x000fe2000ff7e0ff */
[----:B------:R0:W-:Y:S02]  /*57390*/  STL [R1+0x450], R0 ;  /* 0x0004500001007387 */ /* 0x0001e40000100800 */
[----:B------:R-:W-:Y:S02]  /*573a0*/  @!P0 IMAD.MOV.U32 R12, RZ, RZ, R89 ;  /* 0x000000ffff0c8224 */ /* 0x000fe400078e0059 */
[----:B0-----:R-:W4:Y:S04]  /*573b0*/  LDL.LU R0, [R1+0x177c] ;  /* 0x00177c0001007983 */ /* 0x001f280000300800 */
[----:B------:R-:W-:Y:S04]  /*573c0*/  STL [R1+0x182c], R89 ;  /* 0x00182c5901007387 */ /* 0x000fe80000100800 */
[----:B------:R-:W4:Y:S04]  /*573d0*/  LDL.LU R90, [R1+0x1784] ;  /* 0x00178400015a7983 */ /* 0x000f280000300800 */
[----:B------:R-:W4:Y:S04]  /*573e0*/  LDL.LU R92, [R1+0x178c] ;  /* 0x00178c00015c7983 */ /* 0x000f280000300800 */
[----:B------:R-:W-:Y:S01]  /*573f0*/  STL [R1+0x1834], R6 ;  /* 0x0018340601007387 */ /* 0x000fe20000100800 */
[----:B--2---:R-:W-:-:S02]  /*57400*/  PRMT R46, RZ, 0x7610, R46 ;  /* 0x00007610ff2e7816 */ /* 0x004fc4000000002e */
[----:B------:R-:W-:Y:S02]  /*57410*/  IADD3.X R7, PT, PT, R7, UR58, RZ, P3, !PT ;  /* 0x0000003a07077c10 */ /* 0x000fe40009ffe4ff */
[----:B------:R-:W-:Y:S02]  /*57420*/  PRMT R4, RZ, 0x7610, R4 ;  /* 0x00007610ff047816 */ /* 0x000fe40000000004 */
[----:B---3--:R-:W-:-:S05]  /*57430*/  IADD3.X R13, PT, PT, R13, UR58, RZ, P1, !PT ;  /* 0x0000003a0d0d7c10 */ /* 0x008fca0008ffe4ff */
[----:B------:R0:W-:Y:S04]  /*57440*/  STL [R1+0x1828], R13 ;  /* 0x0018280d01007387 */ /* 0x0001e80000100800 */
[----:B------:R1:W2:Y:S02]  /*57450*/  @!P0 LDG.E.U8 R46, desc[UR20][R12.64] ;  /* 0x000000140c2e8981 */ /* 0x0002a4000c1e1100 */
[----:B-1----:R-:W-:Y:S02]  /*57460*/  IMAD.MOV.U32 R12, RZ, RZ, R7 ;  /* 0x000000ffff0c7224 */ /* 0x002fe400078e0007 */
[----:B0-----:R-:W-:-:S05]  /*57470*/  IMAD.MOV.U32 R13, RZ, RZ, R6 ;  /* 0x000000ffff0d7224 */ /* 0x001fca00078e0006 */
        /* <DEDUP_REMOVED lines=8> */
[----:B------:R-:W2:Y:S01]  /*57500*/  LDL.LU R89, [R1+0x1780] ;  /* 0x0017800001597983 */ /* 0x000ea20000300800 */
[----:B0-----:R-:W-:Y:S02]  /*57510*/  IMAD.MOV.U32 R13, RZ, RZ, R3 ;  /* 0x000000ffff0d7224 */ /* 0x001fe400078e0003 */
[----:B------:R-:W-:Y:S01]  /*57520*/  @!P0 IMAD.MOV.U32 R12, RZ, RZ, R91 ;  /* 0x000000ffff0c8224 */ /* 0x000fe200078e005b */
[----:B------:R0:W-:Y:S04]  /*57530*/  STL [R1+0x1830], R7 ;  /* 0x0018300701007387 */ /* 0x0001e80000100800 */
[----:B------:R1:W2:Y:S04]  /*57540*/  @!P0 LDG.E.U8 R88, desc[UR20][R12.64] ;  /* 0x000000140c588981 */ /* 0x0002a8000c1e1100 */
[----:B0-----:R-:W2:Y:S04]  /*57550*/  LDL.LU R7, [R1+0x2a48] ;  /* 0x002a480001077983 */ /* 0x001ea80000300800 */
[----:B------:R-:W2:Y:S04]  /*57560*/  LDL.LU R6, [R1+0x2a44] ;  /* 0x002a440001067983 */ /* 0x000ea80000300800 */
[----:B---3--:R0:W-:Y:S04]  /*57570*/  STL [R1+0x448], R4 ;  /* 0x0004480401007387 */ /* 0x0081e80000100800 */
[----:B0-----:R-:W3:Y:S04]  /*57580*/  LDL.LU R4, [R1+0x2a40] ;  /* 0x002a400001047983 */ /* 0x001ee80000300800 */
[----:B------:R0:W-:Y:S04]  /*57590*/  STL [R1+0x1838], R3 ;  /* 0x0018380301007387 */ /* 0x0001e80000100800 */
[----:B0-----:R-:W3:Y:S04]  /*575a0*/  LDL.LU R3, [R1+0x1788] ;  /* 0x0017880001037983 */ /* 0x001ee80000300800 */
[----:B------:R-:W3:Y:S01]  /*575b0*/  LDL.LU R12, [R1+0x1778] ;  /* 0x00177800010c7983 */ /* 0x000ee20000300800 */
[----:B----4-:R-:W-:-:S02]  /*575c0*/  IADD3 R0, P1, PT, R0, UR15, RZ ;  /* 0x0000000f00007c10 */ /* 0x010fc4000ff3e0ff */
[----:B------:R-:W-:-:S03]  /*575d0*/  IADD3 R90, P3, PT, R90, UR15, RZ ;  /* 0x0000000f5a5a7c10 */ /* 0x000fc6000ff7e0ff */
[----:B-1----:R-:W-:Y:S01]  /*575e0*/  IMAD.MOV.U32 R13, RZ, RZ, R0 ;  /* 0x000000ffff0d7224 */ /* 0x002fe200078e0000 */
[----:B------:R0:W-:Y:S04]  /*575f0*/  STL [R1+0x177c], R0 ;  /* 0x00177c0001007387 */ /* 0x0001e80000100800 */
[----:B0-----:R-:W4:Y:S04]  /*57600*/  LDL.LU R0, [R1+0x176c] ;  /* 0x00176c0001007983 */ /* 0x001f280000300800 */
[----:B--2---:R0:W-:Y:S04]  /*57610*/  STL [R1+0x444], R88 ;  /* 0x0004445801007387 */ /* 0x0041e80000100800 */
[----:B0-----:R-:W2:Y:S04]  /*57620*/  LDL.LU R88, [R1+0x1768] ;  /* 0x0017680001587983 */ /* 0x001ea80000300800 */
[----:B------:R-:W2:Y:S04]  /*57630*/  LDL.LU R91, [R1+0x175c] ;  /* 0x00175c00015b7983 */ /* 0x000ea80000300800 */
[----:B------:R-:W-:Y:S01]  /*57640*/  STL [R1+0x1784], R90 ;  /* 0x0017845a01007387 */ /* 0x000fe20000100800 */
[----:B---3--:R-:W-:-:S02]  /*57650*/  PRMT R4, RZ, 0x7610, R4 ;  /* 0x00007610ff047816 */ /* 0x008fc40000000004 */
[----:B------:R-:W-:-:S04]  /*57660*/  IADD3.X R12, PT, PT, R12, UR58, RZ, P1, !PT ;  /* 0x0000003a0c0c7c10 */ /* 0x000fc80008ffe4ff */
[-C--:B------:R-:W-:Y:S01]  /*57670*/  @!P0 LOP3.LUT R13, R13, R12.reuse, RZ, 0x3c, !PT ;  /* 0x0000000c0d0d8212 */ /* 0x080fe200078e3cff */
[----:B------:R0:W-:Y:S03]  /*57680*/  STL [R1+0x1778], R12 ;  /* 0x0017780c01007387 */ /* 0x0001e60000100800 */
        /* <DEDUP_REMOVED lines=27> */
[----:B------:R-:W3:Y:S01]  /*57840*/  LDL.LU R12, [R1+0x1754] ;  /* 0x00175400010c7983 */ /* 0x000ee20000300800 */
[----:B----4-:R-:W-:Y:S02]  /*57850*/  IADD3 R0, P1, PT, R0, UR15, RZ ;  /* 0x0000000f00007c10 */ /* 0x010fe4000ff3e0ff */
[----:B------:R-:W-:-:S03]  /*57860*/  IADD3 R88, P3, PT, R88, UR15, RZ ;  /* 0x0000000f58587c10 */ /* 0x000fc6000ff7e0ff */
[----:B0-----:R-:W-:Y:S01]  /*57870*/  IMAD.MOV.U32 R13, RZ, RZ, R0 ;  /* 0x000000ffff0d7224 */ /* 0x001fe200078e0000 */
[----:B------:R-:W-:Y:S01]  /*57880*/  STL [R1+0x176c], R0 ;  /* 0x00176c0001007387 */ /* 0x000fe20000100800 */
[----:B--2---:R-:W-:-:S03]  /*57890*/  PRMT R6, RZ, 0x7610, R6 ;  /* 0x00007610ff067816 */ /* 0x004fc60000000006 */
[----:B---3--:R0:W-:Y:S01]  /*578a0*/  STL [R1+0x438], R4 ;  /* 0x0004380401007387 */ /* 0x0081e20000100800 */
        /* <DEDUP_REMOVED lines=30> */
[----:B------:R-:W-:Y:S02]  /*57a90*/  IADD3 R4, P1, PT, R4, UR15, RZ ;  /* 0x0000000f04047c10 */ /* 0x000fe4000ff3e0ff */
[----:B---3--:R-:W-:-:S03]  /*57aa0*/  IADD3 R0, P3, PT, R0, UR15, RZ ;  /* 0x0000000f00007c10 */ /* 0x008fc6000ff7e0ff */
[----:B0-----:R-:W-:Y:S01]  /*57ab0*/  IMAD.MOV.U32 R13, RZ, RZ, R4 ;  /* 0x000000ffff0d7224 */ /* 0x001fe200078e0004 */
[----:B------:R0:W-:Y:S01]  /*57ac0*/  STL [R1+0x1748], R4 ;  /* 0x0017480401007387 */ /* 0x0001e20000100800 */
[----:B------:R-:W-:-:S03]  /*57ad0*/  PRMT R89, RZ, 0x7610, R89 ;  /* 0x00007610ff597816 */ /* 0x000fc60000000059 */
[----:B0-----:R-:W3:Y:S04]  /*57ae0*/  LDL.LU R4, [R1+0x1730] ;  /* 0x0017300001047983 */ /* 0x001ee80000300800 */
[----:B------:R-:W3:Y:S01]  /*57af0*/  LDL.LU R91, [R1+0x1738] ;  /* 0x00173800015b7983 */ /* 0x000ee20000300800 */
[----:B------:R-:W-:Y:S02]  /*57b00*/  IADD3.X R90, PT, PT, R90, UR58, RZ, P3, !PT ;  /* 0x0000003a5a5a7c10 */ /* 0x000fe40009ffe4ff */
[----:B----4-:R-:W-:Y:S01]  /*57b10*/  PRMT R3, RZ, 0x7610, R3 ;  /* 0x00007610ff037816 */ /* 0x010fe20000000003 */
[----:B--2---:R0:W-:Y:S01]  /*57b20*/  STL [R1+0x42c], R6 ;  /* 0x00042c0601007387 */ /* 0x0041e20000100800 */
[----:B------:R-:W-:-:S03]  /*57b30*/  IADD3.X R12, PT, PT, R12, UR58, RZ, P1, !PT ;  /* 0x0000003a0c0c7c10 */ /* 0x000fc60008ffe4ff */
[----:B0-----:R-:W2:Y:S01]  /*57b40*/  LDL.LU R6, [R1+0x1728] ;  /* 0x0017280001067983 */ /* 0x001ea20000300800 */
[----:B------:R-:W-:-:S03]  /*57b50*/  @!P0 LOP3.LUT R13, R13, R12, RZ, 0x3c, !PT ;  /* 0x0000000c0d0d8212 */ /* 0x000fc600078e3cff */
[----:B------:R-:W-:Y:S04]  /*57b60*/  STL [R1+0x1750], R0 ;  /* 0x0017500001007387 */ /* 0x000fe80000100800 */
[----:B------:R0:W-:Y:S02]  /*57b70*/  STL [R1+0x173c], R12 ;  /* 0x00173c0c01007387 */ /* 0x0001e40000100800 */
[----:B0-----:R-:W-:-:S04]  /*57b80*/  @!P0 LOP3.LUT R12, R13, R12, RZ, 0x3c, !PT ;  /* 0x0000000c0d0c8212 */ /* 0x001fc800078e3cff */
[----:B------:R-:W-:-:S05]  /*57b90*/  @!P0 LOP3.LUT R13, R13, R12, RZ, 0x3c, !PT ;  /* 0x0000000c0d0d8212 */ /* 0x000fca00078e3cff */
[----:B------:R0:W4:Y:S02]  /*57ba0*/  @!P0 LDG.E.U8 R89, desc[UR20][R12.64] ;  /* 0x000000140c598981 */ /* 0x000124000c1e1100 */
[----:B0-----:R-:W-:Y:S02]  /*57bb0*/  IMAD.MOV.U32 R12, RZ, RZ, R90 ;  /* 0x000000ffff0c7224 */ /* 0x001fe400078e005a */
[----:B------:R-:W-:-:S05]  /*57bc0*/  IMAD.MOV.U32 R13, RZ, RZ, R0 ;  /* 0x000000ffff0d7224 */ /* 0x000fca00078e0000 */
        /* <DEDUP_REMOVED lines=8> */
[----:B0-----:R-:W-:Y:S02]  /*57c50*/  IMAD.MOV.U32 R13, RZ, RZ, R88 ;  /* 0x000000ffff0d7224 */ /* 0x001fe400078e0058 */
[----:B------:R-:W-:-:S05]  /*57c60*/  @!P0 IMAD.MOV.U32 R12, RZ, RZ, R92 ;  /* 0x000000ffff0c8224 */ /* 0x000fca00078e005c */
[----:B------:R0:W3:Y:S04]  /*57c70*/  @!P0 LDG.E.U8 R7, desc[UR20][R12.64] ;  /* 0x000000140c078981 */ /* 0x0000e8000c1e1100 */
[----:B----4-:R1:W-:Y:S04]  /*57c80*/  STL [R1+0x428], R89 ;  /* 0x0004285901007387 */ /* 0x0103e80000100800 */
[----:B-1----:R-:W4:Y:S04]  /*57c90*/  LDL.LU R89, [R1+0x2a28] ;  /* 0x002a280001597983 */ /* 0x002f280000300800 */
[----:B------:R1:W-:Y:S04]  /*57ca0*/  STL [R1+0x174c], R90 ;  /* 0x00174c5a01007387 */ /* 0x0003e80000100800 */
[----:B-1----:R-:W4:Y:S04]  /*57cb0*/  LDL.LU R90, [R1+0x2a24] ;  /* 0x002a2400015a7983 */ /* 0x002f280000300800 */
[----:B------:R-:W4:Y:S04]  /*57cc0*/  LDL.LU R0, [R1+0x1734] ;  /* 0x0017340001007983 */ /* 0x000f280000300800 */
[----:B--2---:R1:W-:Y:S04]  /*57cd0*/  STL [R1+0x424], R3 ;  /* 0x0004240301007387 */ /* 0x0043e80000100800 */
[----:B-1----:R-:W2:Y:S04]  /*57ce0*/  LDL.LU R3, [R1+0x2a20] ;  /* 0x002a200001037983 */ /* 0x002ea80000300800 */
[----:B------:R1:W-:Y:S04]  /*57cf0*/  STL [R1+0x1740], R88 ;  /* 0x0017405801007387 */ /* 0x0003e80000100800 */
[----:B-1----:R-:W2:Y:S04]  /*57d00*/  LDL.LU R88, [R1+0x1718] ;  /* 0x0017180001587983 */ /* 0x002ea80000300800 */
[----:B------:R-:W2:Y:S01]  /*57d10*/  LDL.LU R12, [R1+0x172c] ;  /* 0x00172c00010c7983 */ /* 0x000ea20000300800 */
        /* <DEDUP_REMOVED lines=9> */
[----:B----4-:R-:W-:-:S02]  /*57db0*/  PRMT R90, RZ, 0x7610, R90 ;  /* 0x00007610ff5a7816 */ /* 0x010fc4000000005a */
[----:B------:R-:W-:Y:S02]  /*57dc0*/  IADD3.X R0, PT, PT, R0, UR58, RZ, P3, !PT ;  /* 0x0000003a00007c10 */ /* 0x000fe40009ffe4ff */
[----:B--2---:R-:W-:Y:S02]  /*57dd0*/  PRMT R3, RZ, 0x7610, R3 ;  /* 0x00007610ff037816 */ /* 0x004fe40000000003 */
        /* <DEDUP_REMOVED lines=27> */
[----:B----4-:R0:W-:Y:S04]  /*57f90*/  STL [R1+0x418], R90 ;  /* 0x0004185a01007387 */ /* 0x0101e80000100800 */
[----:B0-----:R-:W4:Y:S04]  /*57fa0*/  LDL.LU R90, [R1+0x16e8] ;  /* 0x0016e800015a7983 */ /* 0x001f280000300800 */
        /* <DEDUP_REMOVED lines=158> */
[----:B----4-:R-:W-:-:S03]  /*58990*/  PRMT R6, RZ, 0x7610, R6 ;  /* 0x00007610ff067816 */ /* 0x010fc60000000006 */
        /* <DEDUP_REMOVED lines=30> */
[----:B------:R-:W4:Y:S01]  /*58b80*/  LDL.LU R12, [R1+0x1064] ;  /* 0x00106400010c7983 */ /* 0x000f220000300800 */
[----:B------:R-:W-:Y:S02]  /*58b90*/  IADD3 R4, P1, PT, R4, UR15, RZ ;  /* 0x0000000f04047c10 */ /* 0x000fe4000ff3e0ff */
[----:B---3--:R-:W-:-:S03]  /*58ba0*/  IADD3 R0, P3, PT, R0, UR15, RZ ;  /* 0x0000000f00007c10 */ /* 0x008fc6000ff7e0ff */
[----:B0-----:R-:W-:Y:S01]  /*58bb0*/  IMAD.MOV.U32 R13, RZ, RZ, R4 ;  /* 0x000000ffff0d7224 */ /* 0x001fe200078e0004 */
[----:B------:R0:W-:Y:S01]  /*58bc0*/  STL [R1+0x1068], R4 ;  /* 0x0010680401007387 */ /* 0x0001e20000100800 */
[----:B------:R-:W-:-:S03]  /*58bd0*/  PRMT R89, RZ, 0x7610, R89 ;  /* 0x00007610ff597816 */ /* 0x000fc60000000059 */
[----:B0-----:R-:W3:Y:S04]  /*58be0*/  LDL.LU R4, [R1+0x1080] ;  /* 0x0010800001047983 */ /* 0x001ee80000300800 */
[----:B------:R-:W3:Y:S04]  /*58bf0*/  LDL.LU R92, [R1+0x1088] ;  /* 0x00108800015c7983 */ /* 0x000ee80000300800 */
[----:B--2---:R0:W-:Y:S01]  /*58c00*/  STL [R1+0x3d8], R6 ;  /* 0x0003d80601007387 */ /* 0x0041e20000100800 */
[----:B----4-:R-:W-:-:S03]  /*58c10*/  IADD3.X R12, PT, PT, R12, UR58, RZ, P1, !PT ;  /* 0x0000003a0c0c7c10 */ /* 0x010fc60008ffe4ff */
[----:B0-----:R-:W2:Y:S01]  /*58c20*/  LDL.LU R6, [R1+0x1098] ;  /* 0x0010980001067983 */ /* 0x001ea20000300800 */
[----:B------:R-:W-:-:S03]  /*58c30*/  @!P0 LOP3.LUT R13, R13, R12, RZ, 0x3c, !PT ;  /* 0x0000000c0d0d8212 */ /* 0x000fc600078e3cff */
[----:B------:R-:W-:Y:S04]  /*58c40*/  STL [R1+0x1070], R0 ;  /* 0x0010700001007387 */ /* 0x000fe80000100800 */
[----:B------:R0:W-:Y:S02]  /*58c50*/  STL [R1+0x1064], R12 ;  /* 0x0010640c01007387 */ /* 0x0001e40000100800 */
[----:B0-----:R-:W-:-:S04]  /*58c60*/  @!P0 LOP3.LUT R12, R13, R12, RZ, 0x3c, !PT ;  /* 0x0000000c0d0c8212 */ /* 0x001fc800078e3cff */
[----:B------:R-:W-:-:S05]  /*58c70*/  @!P0 LOP3.LUT R13, R13, R12, RZ, 0x3c, !PT ;  /* 0x0000000c0d0d8212 */ /* 0x000fca00078e3cff */
[----:B------:R0:W4:Y:S01]  /*58c80*/  @!P0 LDG.E.U8 R89, desc[UR20][R12.64] ;  /* 0x000000140c598981 */ /* 0x000122000c1e1100 */
        /* <DEDUP_REMOVED lines=10> */
[----:B----4-:R1:W-:Y:S04]  /*58d30*/  STL [R1+0x3d4], R89 ;  /* 0x0003d45901007387 */ /* 0x0103e80000100800 */
[----:B-1----:R-:W4:Y:S01]  /*58d40*/  LDL.LU R89, [R1+0x29e0] ;  /* 0x0029e00001597983 */ /* 0x002f220000300800 */
[----:B------:R-:W-:Y:S01]  /*58d50*/  IADD3.X R7, PT, PT, R7, UR58, RZ, P1, !PT ;  /* 0x0000003a07077c10 */ /* 0x000fe20008ffe4ff */
[----:B0-----:R-:W-:-:S02]  /*58d60*/  @!P0 IMAD.MOV.U32 R12, RZ, RZ, R91 ;  /* 0x000000ffff0c8224 */ /* 0x001fc400078e005b */
[----:B------:R0:W-:Y:S02]  /*58d70*/  STL [R1+0x106c], R90 ;  /* 0x00106c5a01007387 */ /* 0x0001e40000100800 */
[----:B------:R-:W-:Y:S02]  /*58d80*/  IMAD.MOV.U32 R13, RZ, RZ, R7 ;  /* 0x000000ffff0d7224 */ /* 0x000fe400078e0007 */
[----:B0-----:R-:W3:Y:S04]  /*58d90*/  LDL.LU R90, [R1+0x29dc] ;  /* 0x0029dc00015a7983 */ /* 0x001ee80000300800 */
[----:B------:R-:W3:Y:S04]  /*58da0*/  LDL.LU R0, [R1+0x1084] ;  /* 0x0010840001007983 */ /* 0x000ee80000300800 */
[----:B--2---:R0:W-:Y:S04]  /*58db0*/  STL [R1+0x3d0], R3 ;  /* 0x0003d00301007387 */ /* 0x0041e80000100800 */
[----:B0-----:R-:W2:Y:S04]  /*58dc0*/  LDL.LU R3, [R1+0x29d8] ;  /* 0x0029d80001037983 */ /* 0x001ea80000300800 */
[----:B------:R0:W-:Y:S04]  /*58dd0*/  STL [R1+0x1074], R7 ;  /* 0x0010740701007387 */ /* 0x0001e80000100800 */
[----:B0-----:R-:W2:Y:S01]  /*58de0*/  LDL.LU R7, [R1+0x1094] ;  /* 0x0010940001077983 */ /* 0x001ea20000300800 */
[----:B----4-:R-:W-:-:S06]  /*58df0*/  PRMT R89, RZ, 0x7610, R89 ;  /* 0x00007610ff597816 */ /* 0x010fcc0000000059 */
[----:B------:R0:W4:Y:S04]  /*58e00*/  @!P0 LDG.E.U8 R89, desc[UR20][R12.64] ;  /* 0x000000140c598981 */ /* 0x000128000c1e1100 */
[----:B------:R-:W4:Y:S01]  /*58e10*/  LDL.LU R12, [R1+0x107c] ;  /* 0x00107c00010c7983 */ /* 0x000f220000300800 */
[----:B---3--:R-:W-:Y:S02]  /*58e20*/  IADD3 R4, P1, PT, R4, UR15, RZ ;  /* 0x0000000f04047c10 */ /* 0x008fe4000ff3e0ff */
[----:B------:R-:W-:-:S03]  /*58e30*/  IADD3 R92, P3, PT, R92, UR15, RZ ;  /* 0x0000000f5c5c7c10 */ /* 0x000fc6000ff7e0ff */
[----:B0-----:R-:W-:Y:S01]  /*58e40*/  IMAD.MOV.U32 R13, RZ, RZ, R4 ;  /* 0x000000ffff0d7224 */ /* 0x001fe200078e0004 */
[----:B------:R-:W-:Y:S01]  /*58e50*/  STL [R1+0x1080], R4 ;  /* 0x0010800401007387 */ /* 0x000fe20000100800 */
[----:B------:R-:W-:Y:S02]  /*58e60*/  IADD3.X R0, PT, PT, R0, UR58, RZ, P3, !PT ;  /* 0x0000003a00007c10 */ /* 0x000fe40009ffe4ff */
[----:B--2---:R-:W-:Y:S02]  /*58e70*/  PRMT R3, RZ, 0x7610, R3 ;  /* 0x00007610ff037816 */ /* 0x004fe40000000003 */
[----:B------:R-:W-:Y:S01]  /*58e80*/  PRMT R88, RZ, 0x7610, R88 ;  /* 0x00007610ff587816 */ /* 0x000fe20000000058 */
[----:B----4-:R0:W-:Y:S01]  /*58e90*/  STL [R1+0x3cc], R89 ;  /* 0x0003cc5901007387 */ /* 0x0101e20000100800 */
        /* <DEDUP_REMOVED lines=9> */
[----:B------:R0:W3:Y:S02]  /*58f30*/  @!P0 LDG.E.U8 R3, desc[UR20][R12.64] ;  /* 0x000000140c038981 */ /* 0x0000e4000c1e1100 */
[----:B0-----:R-:W-:Y:S02]  /*58f40*/  IMAD.MOV.U32 R13, RZ, RZ, R0 ;  /* 0x000000ffff0d7224 */ /* 0x001fe400078e0000 */
[----:B------:R-:W-:-:S05]  /*58f50*/  @!P0 IMAD.MOV.U32 R12, RZ, RZ, R92 ;  /* 0x000000ffff0c8224 */ /* 0x000fca00078e005c */
[----:B------:R0:W4:Y:S01]  /*58f60*/  @!P0 LDG.E.U8 R88, desc[UR20][R12.64] ;  /* 0x000000140c588981 */ /* 0x000122000c1e1100 */
[----:B------:R-:W-:-:S04]  /*58f70*/  IADD3 R6, P1, PT, R6, UR15, RZ ;  /* 0x0000000f06067c10 */ /* 0x000fc8000ff3e0ff */
[----:B------:R-:W-:Y:S01]  /*58f80*/  IADD3.X R7, PT, PT, R7, UR58, RZ, P1, !PT ;  /* 0x0000003a07077c10 */ /* 0x000fe20008ffe4ff */
[----:B------:R-:W-:Y:S01]  /*58f90*/  STL [R1+0x1098], R6 ;  /* 0x0010980601007387 */ /* 0x000fe20000100800 */
[----:B------:R-:W-:Y:S01]  /*58fa0*/  PRMT R39, RZ, 0x7610, R39 ;  /* 0x00007610ff277816 */ /* 0x000fe20000000027 */
[----:B0-----:R-:W-:Y:S02]  /*58fb0*/  @!P0 IMAD.MOV.U32 R12, RZ, RZ, R6 ;  /* 0x000000ffff0c8224 */ /* 0x001fe400078e0006 */
[----:B------:R-:W-:-:S05]  /*58fc0*/  @!P0 IMAD.MOV.U32 R13, RZ, RZ, R7 ;  /* 0x000000ffff0d8224 */ /* 0x000fca00078e0007 */
[----:B------:R0:W4:Y:S01]  /*58fd0*/  @!P0 LDG.E.U8 R39, desc[UR20][R12.64] ;  /* 0x000000140c278981 */ /* 0x000122000c1e1100 */
[----:B--2---:R-:W-:-:S05]  /*58fe0*/  IADD3 R89, P1, PT, R89, UR15, RZ ;  /* 0x0000000f59597c10 */ /* 0x004fca000ff3e0ff */
[----:B0-----:R-:W-:Y:S01]  /*58ff0*/  IMAD.MOV.U32 R13, RZ, RZ, R89 ;  /* 0x000000ffff0d7224 */ /* 0x001fe200078e0059 */
[----:B---3--:R0:W-:Y:S04]  /*59000*/  STL [R1+0x3c8], R3 ;  /* 0x0003c80301007387 */ /* 0x0081e80000100800 */
[----:B0-----:R-:W2:Y:S04]  /*59010*/  LDL.LU R3, [R1+0x29d4] ;  /* 0x0029d40001037983 */ /* 0x001ea80000300800 */
[----:B------:R0:W-:Y:S04]  /*59020*/  STL [R1+0x1084], R0 ;  /* 0x0010840001007387 */ /* 0x0001e80000100800 */
[----:B0-----:R-:W3:Y:S04]  /*59030*/  LDL.LU R0, [R1+0x10a4] ;  /* 0x0010a40001007983 */ /* 0x001ee80000300800 */
[----:B------:R0:W-:Y:S04]  /*59040*/  STL [R1+0x1094], R7 ;  /* 0x0010940701007387 */ /* 0x0001e80000100800 */
[----:B------:R-:W2:Y:S04]  /*59050*/  LDL.LU R92, [R1+0x10ac] ;  /* 0x0010ac00015c7983 */ /* 0x000ea80000300800 */
[----:B0-----:R-:W2:Y:S04]  /*59060*/  LDL.LU R7, [R1+0x10b8] ;  /* 0x0010b80001077983 */ /* 0x001ea80000300800 */
[----:B----4-:R0:W-:Y:S04]  /*59070*/  STL [R1+0x3c4], R88 ;  /* 0x0003c45801007387 */ /* 0x0101e80000100800 */
[----:B0-----:R-:W4:Y:S04]  /*59080*/  LDL.LU R88, [R1+0x10c0] ;  /* 0x0010c00001587983 */ /* 0x001f280000300800 */
[----:B------:R0:W-:Y:S04]  /*59090*/  STL [R1+0x10a0], R89 ;  /* 0x0010a05901007387 */ /* 0x0001e80000100800 */
[----:B------:R-:W4:Y:S04]  /*590a0*/  LDL.LU R6, [R1+0x10c8] ;  /* 0x0010c80001067983 */ /* 0x000f280000300800 */
[----:B0-----:R-:W4:Y:S04]  /*590b0*/  LDL.LU R89, [R1+0x29d0] ;  /* 0x0029d00001597983 */ /* 0x001f280000300800 */
[----:B------:R-:W4:Y:S01]  /*590c0*/  LDL.LU R12, [R1+0x109c] ;  /* 0x00109c00010c7983 */ /* 0x000f220000300800 */
[----:B------:R-:W-:-:S05]  /*590d0*/  IADD3 R4, P3, PT, R4, UR15, RZ ;  /* 0x0000000f04047c10 */ /* 0x000fca000ff7e0ff */
[----:B------:R-:W-:Y:S01]  /*590e0*/  STL [R1+0x10a8], R4 ;  /* 0x0010a80401007387 */ /* 0x000fe20000100800 */
[----:B------:R-:W-:Y:S02]  /*590f0*/  PRMT R90, RZ, 0x7610, R90 ;  /* 0x00007610ff5a7816 */ /* 0x000fe4000000005a */
[----:B---3--:R-:W-:Y:S02]  /*59100*/  IADD3.X R0, PT, PT, R0, UR58, RZ, P3, !PT ;  /* 0x0000003a00007c10 */ /* 0x008fe40009ffe4ff */
[----:B--2---:R-:W-:Y:S02]  /*59110*/  PRMT R3, RZ, 0x7610, R3 ;  /* 0x00007610ff037816 */ /* 0x004fe40000000003 */
[----:B----4-:R-:W-:-:S04]  /*59120*/  IADD3.X R12, PT, PT, R12, UR58, RZ, P1, !PT ;  /* 0x0000003a0c0c7c10 */ /* 0x010fc80008ffe4ff */
        /* <DEDUP_REMOVED lines=31> */
[----:B------:R0:W-:Y:S04]  /*59320*/  STL [R1+0x10b8], R7 ;  /* 0x0010b80701007387 */ /* 0x0001e80000100800 */
[----:B0-----:R-:W3:Y:S04]  /*59330*/  LDL.LU R7, [R1+0x10d8] ;  /* 0x0010d80001077983 */ /* 0x001ee80000300800 */
[----:B----4-:R0:W-:Y:S04]  /*59340*/  STL [R1+0x3b4], R89 ;  /* 0x0003b45901007387 */ /* 0x0101e80000100800 */
[----:B0-----:R-:W4:Y:S04]  /*59350*/  LDL.LU R89, [R1+0x10e0] ;  /* 0x0010e00001597983 */ /* 0x001f280000300800 */
[----:B------:R-:W4:Y:S04]  /*59360*/  LDL.LU R91, [R1+0x10e8] ;  /* 0x0010e800015b7983 */ /* 0x000f280000300800 */
[----:B------:R-:W-:Y:S01]  /*59370*/  STL [R1+0x10c0], R88 ;  /* 0x0010c05801007387 */ /* 0x000fe20000100800 */
[----:B--2---:R-:W-:-:S02]  /*59380*/  PRMT R0, RZ, 0x7610, R0 ;  /* 0x00007610ff007816 */ /* 0x004fc40000000000 */
[----:B---3--:R-:W-:-:S04]  /*59390*/  IADD3.X R12, PT, PT, R12, UR58, RZ, P1, !PT ;  /* 0x0000003a0c0c7c10 */ /* 0x008fc80008ffe4ff */
[-C--:B------:R-:W-:Y:S01]  /*593a0*/  @!P0 LOP3.LUT R13, R13, R12.reuse, RZ, 0x3c, !PT ;  /* 0x0000000c0d0d8212 */ /* 0x080fe200078e3cff */
[----:B------:R0:W-:Y:S03]  /*593b0*/  STL [R1+0x10b4], R12 ;  /* 0x0010b40c01007387 */ /* 0x0001e60000100800 */
        /* <DEDUP_REMOVED lines=28> */
[----:B----4-:R-:W-:Y:S02]  /*59580*/  IADD3 R89, P3, PT, R89, UR15, RZ ;  /* 0x0000000f59597c10 */ /* 0x010fe4000ff7e0ff */
[----:B------:R-:W-:Y:S01]  /*59590*/  PRMT R33, RZ, 0x7610, R33 ;  /* 0x00007610ff217816 */ /* 0x000fe20000000021 */
[----:B0-----:R-:W-:Y:S01]  /*595a0*/  @!P0 IMAD.MOV.U32 R12, RZ, RZ, R7 ;  /* 0x000000ffff0c8224 */ /* 0x001fe200078e0007 */
[----:B------:R-:W-:-:S02]  /*595b0*/  IADD3.X R88, PT, PT, R88, UR58, RZ, P3, !PT ;  /* 0x0000003a58587c10 */ /* 0x000fc40009ffe4ff */
        /* <DEDUP_REMOVED lines=30> */
[----:B0-----:R-:W2:Y:S04]  /*597a0*/  LDL.LU R3, [R1+0x10fc] ;  /* 0x0010fc0001037983 */ /* 0x001ea80000300800 */
[----:B------:R-:W2:Y:S01]  /*597b0*/  LDL.LU R12, [R1+0x10ec] ;  /* 0x0010ec00010c7983 */ /* 0x000ea20000300800 */
[----:B------:R-:W-:-:S02]  /*597c0*/  IADD3 R0, P1, PT, R0, UR15, RZ ;  /* 0x0000000f00007c10 */ /* 0x000fc4000ff3e0ff */
[----:B---3--:R-:W-:-:S03]  /*597d0*/  IADD3 R6, P3, PT, R6, UR15, RZ ;  /* 0x0000000f06067c10 */ /* 0x008fc6000ff7e0ff */
[----:B-1----:R-:W-:Y:S01]  /*597e0*/  IMAD.MOV.U32 R13, RZ, RZ, R0 ;  /* 0x000000ffff0d7224 */ /* 0x002fe200078e0000 */
[----:B------:R0:W-:Y:S01]  /*597f0*/  STL [R1+0x10f0], R0 ;  /* 0x0010f00001007387 */ /* 0x0001e20000100800 */
[----:B------:R-:W-:-:S03]  /*59800*/  PRMT R89, RZ, 0x7610, R89 ;  /* 0x00007610ff597816 */ /* 0x000fc60000000059 */
[----:B0-----:R-:W3:Y:S04]  /*59810*/  LDL.LU R0, [R1+0x1108] ;  /* 0x0011080001007983 */ /* 0x001ee80000300800 */
[----:B------:R-:W3:Y:S04]  /*59820*/  LDL.LU R91, [R1+0x1118] ;  /* 0x00111800015b7983 */ /* 0x000ee80000300800 */
[----:B------:R0:W-:Y:S04]  /*59830*/  STL [R1+0x39c], R90 ;  /* 0x00039c5a01007387 */ /* 0x0001e80000100800 */
[----:B0-----:R-:W3:Y:S04]  /*59840*/  LDL.LU R90, [R1+0x1120] ;  /* 0x00112000015a7983 */ /* 0x001ee80000300800 */
[----:B------:R-:W-:Y:S01]  /*59850*/  STL [R1+0x10f8], R6 ;  /* 0x0010f80601007387 */ /* 0x000fe20000100800 */
        /* <DEDUP_REMOVED lines=9> */
[----:B----4-:R-:W-:-:S04]  /*598f0*/  IADD3 R92, P1, PT, R92, UR15, RZ ;  /* 0x0000000f5c5c7c10 */ /* 0x010fc8000ff3e0ff */
        /* <DEDUP_REMOVED lines=97> */
[----:B------:R-:W4:Y:S01]  /*59f10*/  LDL.LU R12, [R1+0x113c] ;  /* 0x00113c00010c7983 */ /* 0x000f220000300800 */
[----:B---3--:R-:W-:Y:S02]  /*59f20*/  IADD3 R0, P1, PT, R0, UR15, RZ ;  /* 0x0000000f00007c10 */ /* 0x008fe4000ff3e0ff */
[----:B------:R-:W-:-:S03]  /*59f30*/  IADD3 R7, P3, PT, R7, UR15, RZ ;  /* 0x0000000f07077c10 */ /* 0x000fc6000ff7e0ff */
[----:B0-----:R-:W-:Y:S01]  /*59f40*/  IMAD.MOV.U32 R13, RZ, RZ, R0 ;  /* 0x000000ffff0d7224 */ /* 0x001fe200078e0000 */
[----:B------:R0:W-:Y:S01]  /*59f50*/  STL [R1+0x1140], R0 ;  /* 0x0011400001007387 */ /* 0x0001e20000100800 */
[----:B------:R-:W-:-:S03]  /*59f60*/  PRMT R6, RZ, 0x7610, R6 ;  /* 0x00007610ff067816 */ /* 0x000fc60000000006 */
[----:B0-----:R-:W3:Y:S04]  /*59f70*/  LDL.LU R0, [R1+0x1160] ;  /* 0x0011600001007983 */ /* 0x001ee80000300800 */
[----:B--2---:R0:W-:Y:S01]  /*59f80*/  STL [R1+0x378], R4 ;  /* 0x0003780401007387 */ /* 0x0041e20000100800 */
[----:B----4-:R-:W-:-:S03]  /*59f90*/  IADD3.X R12, PT, PT, R12, UR58, RZ, P1, !PT ;  /* 0x0000003a0c0c7c10 */ /* 0x010fc60008ffe4ff */
        /* <DEDUP_REMOVED lines=463> */
[-C--:B------:R-:W-:Y:S02]  /*5bc90*/  @!P0 LOP3.LUT R13, R13, R12.reuse, RZ, 0x3c, !PT ;  /* 0x0000000c0d0d8212 */ /* 0x080fe400078e3cff */
[----:B------:R-:W-:Y:S02]  /*5bca0*/  PRMT R3, RZ, 0x7610, R3 ;  /* 0x00007610ff037816 */ /* 0x000fe40000000003 */
[C---:B------:R-:W-:Y:S01]  /*5bcb0*/  @!P0 LOP3.LUT R12, R13.reuse, R12, RZ, 0x3c, !PT ;  /* 0x0000000c0d0c8212 */ /* 0x040fe200078e3cff */
[----:B------:R-:W-:Y:S03]  /*5bcc0*/  STL [R1+0x1280], R92 ;  /* 0x0012805c01007387 */ /* 0x000fe60000100800 */
[----:B------:R-:W-:-:S05]  /*5bcd0*/  @!P0 LOP3.LUT R13, R13, R12, RZ, 0x3c, !PT ;  /* 0x0000000c0d0d8212 */ /* 0x000fca00078e3cff */
[----:B------:R0:W3:Y:S04]  /*5bce0*/  @!P0 LDG.E.U8 R3, desc[UR20][R12.64] ;  /* 0x000000140c038981 */ /* 0x0000e8000c1e1100 */
[----:B--2---:R1:W-:Y:S04]  /*5bcf0*/  STL [R1+0x2f0], R4 ;  /* 0x0002f00401007387 */ /* 0x0043e80000100800 */
[----:B-1----:R-:W2:Y:S01]  /*5bd00*/  LDL.LU R4, [R1+0x2908] ;  /* 0x0029080001047983 */ /* 0x002ea20000300800 */
[----:B------:R-:W-:-:S03]  /*5bd10*/  IADD3.X R91, PT, PT, R91, UR58, RZ, P1, !PT ;  /* 0x0000003a5b5b7c10 */ /* 0x000fc60008ffe4ff */
[----:B------:R1:W-:Y:S01]  /*5bd20*/  STL [R1+0x1274], R6 ;  /* 0x0012740601007387 */ /* 0x0003e20000100800 */
[----:B0-----:R-:W-:Y:S02]  /*5bd30*/  @!P0 IMAD.MOV.U32 R12, RZ, RZ, R92 ;  /* 0x000000ffff0c8224 */ /* 0x001fe400078e005c */
[----:B------:R-:W-:Y:S01]  /*5bd40*/  IMAD.MOV.U32 R13, RZ, RZ, R91 ;  /* 0x000000ffff0d7224 */ /* 0x000fe200078e005b */
[----:B-1----:R-:W4:Y:S04]  /*5bd50*/  LDL.LU R6, [R1+0x2904] ;  /* 0x0029040001067983 */ /* 0x002f280000300800 */
        /* <DEDUP_REMOVED lines=16> */
[----:B0-----:R-:W2:Y:S04]  /*5be60*/  LDL.LU R4, [R1+0x12b0] ;  /* 0x0012b00001047983 */ /* 0x001ea80000300800 */
[----:B------:R-:W3:Y:S01]  /*5be70*/  LDL.LU R92, [R1+0x12b8] ;  /* 0x0012b800015c7983 */ /* 0x000ee20000300800 */
[----:B------:R-:W-:-:S03]  /*5be80*/  @!P0 LOP3.LUT R13, R13, R12, RZ, 0x3c, !PT ;  /* 0x0000000c0d0d8212 */ /* 0x000fc600078e3cff */
        /* <DEDUP_REMOVED lines=1423> */
[----:B------:R-:W2:Y:S01]  /*61780*/  LDL.LU R12, [R1+0x1574] ;  /* 0x00157400010c7983 */ /* 0x000ea20000300800 */
[----:B----4-:R-:W-:Y:S02]  /*61790*/  IADD3 R0, P1, PT, R0, UR15, RZ ;  /* 0x0000000f00007c10 */ /* 0x010fe4000ff3e0ff */
[----:B------:R-:W-:-:S03]  /*617a0*/  IADD3 R89, P3, PT, R89, UR15, RZ ;  /* 0x0000000f59597c10 */ /* 0x000fc6000ff7e0ff */
[----:B0-----:R-:W-:Y:S01]  /*617b0*/  IMAD.MOV.U32 R13, RZ, RZ, R0 ;  /* 0x000000ffff0d7224 */ /* 0x001fe200078e0000 */
[----:B------:R0:W-:Y:S04]  /*617c0*/  STL [R1+0x1578], R0 ;  /* 0x0015780001007387 */ /* 0x0001e80000100800 */
[----:B0-----:R-:W4:Y:S01]  /*617d0*/  LDL.LU R0, [R1+0x9f0] ;  /* 0x0009f00001007983 */ /* 0x001f220000300800 */
[----:B---3--:R-:W-:-:S03]  /*617e0*/  PRMT R3, RZ, 0x7610, R3 ;  /* 0x00007610ff037816 */ /* 0x008fc60000000003 */
[----:B--2---:R0:W-:Y:S01]  /*617f0*/  STL [R1+0x144], R7 ;  /* 0x0001440701007387 */ /* 0x0041e20000100800 */
[----:B------:R-:W-:-:S03]  /*61800*/  IADD3.X R12, PT, PT, R12, UR58, RZ, P1, !PT ;  /* 0x0000003a0c0c7c10 */ /* 0x000fc60008ffe4ff */
        /* <DEDUP_REMOVED lines=40> */
[----:B0-----:R-:W2:Y:S04]  /*61a90*/  LDL.LU R3, [R1+0x9e0] ;  /* 0x0009e00001037983 */ /* 0x001ea80000300800 */
[----:B------:R-:W3:Y:S04]  /*61aa0*/  LDL.LU R0, [R1+0x9d8] ;  /* 0x0009d80001007983 */ /* 0x000ee80000300800 */
[----:B------:R-:W4:Y:S01]  /*61ab0*/  LDL.LU R92, [R1+0x9d0] ;  /* 0x0009d000015c7983 */ /* 0x000f220000300800 */
        /* <DEDUP_REMOVED lines=75> */
[----:B------:R0:W-:Y:S01]  /*61f70*/  STL [R1+0x9c8], R3 ;  /* 0x0009c80301007387 */ /* 0x0001e20000100800 */
[----:B------:R-:W-:-:S03]  /*61f80*/  PRMT R7, RZ, 0x7610, R7 ;  /* 0x00007610ff077816 */ /* 0x000fc60000000007 */
[----:B0-----:R-:W4:Y:S04]  /*61f90*/  LDL.LU R3, [R1+0x9b8] ;  /* 0x0009b80001037983 */ /* 0x001f280000300800 */
[----:B------:R-:W4:Y:S01]  /*61fa0*/  LDL.LU R92, [R1+0x15a0] ;  /* 0x0015a000015c7983 */ /* 0x000f220000300800 */
[----:B------:R-:W-:Y:S02]  /*61fb0*/  IADD3.X R0, PT, PT, R0, UR58, RZ, P3, !PT ;  /* 0x0000003a00007c10 */ /* 0x000fe40009ffe4ff */
[----:B---3--:R-:W-:Y:S01]  /*61fc0*/  PRMT R4, RZ, 0x7610, R4 ;  /* 0x00007610ff047816 */ /* 0x008fe20000000004 */
[----:B--2---:R0:W-:Y:S01]  /*61fd0*/  STL [R1+0x120], R89 ;  /* 0x0001205901007387 */ /* 0x0041e20000100800 */
[----:B------:R-:W-:-:S03]  /*61fe0*/  IADD3.X R12, PT, PT, R12, UR58, RZ, P1, !PT ;  /* 0x0000003a0c0c7c10 */ /* 0x000fc60008ffe4ff */
[----:B0-----:R-:W2:Y:S04]  /*61ff0*/  LDL.LU R89, [R1+0x9b0] ;  /* 0x0009b00001597983 */ /* 0x001ea80000300800 */
[----:B------:R-:W-:Y:S01]  /*62000*/  STL [R1+0x1598], R6 ;  /* 0x0015980601007387 */ /* 0x000fe20000100800 */
[----:B------:R-:W-:-:S03]  /*62010*/  @!P0 LOP3.LUT R13, R13, R12, RZ, 0x3c, !PT ;  /* 0x0000000c0d0d8212 */ /* 0x000fc600078e3cff */
[----:B------:R0:W-:Y:S02]  /*62020*/  STL [R1+0x9c4], R12 ;  /* 0x0009c40c01007387 */ /* 0x0001e40000100800 */
[----:B0-----:R-:W-:-:S04]  /*62030*/  @!P0 LOP3.LUT R12, R13, R12, RZ, 0x3c, !PT ;  /* 0x0000000c0d0c8212 */ /* 0x001fc800078e3cff */
[----:B------:R-:W-:-:S05]  /*62040*/  @!P0 LOP3.LUT R13, R13, R12, RZ, 0x3c, !PT ;  /* 0x0000000c0d0d8212 */ /* 0x000fca00078e3cff */
[----:B------:R0:W3:Y:S02]  /*62050*/  @!P0 LDG.E.U8 R7, desc[UR20][R12.64] ;  /* 0x000000140c078981 */ /* 0x0000e4000c1e1100 */
        /* <DEDUP_REMOVED lines=12> */
[----:B------:R0:W4:Y:S04]  /*62120*/  @!P0 LDG.E.U8 R8, desc[UR20][R12.64] ;  /* 0x000000140c088981 */ /* 0x000128000c1e1100 */
[----:B---3--:R1:W-:Y:S04]  /*62130*/  STL [R1+0x11c], R7 ;  /* 0x00011c0701007387 */ /* 0x0083e80000100800 */
[----:B-1----:R-:W3:Y:S04]  /*62140*/  LDL.LU R7, [R1+0x2734] ;  /* 0x0027340001077983 */ /* 0x002ee80000300800 */
[----:B------:R1:W-:Y:S04]  /*62150*/  STL [R1+0x1594], R0 ;  /* 0x0015940001007387 */ /* 0x0003e80000100800 */
[----:B-1----:R-:W3:Y:S04]  /*62160*/  LDL.LU R0, [R1+0x2730] ;  /* 0x0027300001007983 */ /* 0x002ee80000300800 */
[----:B------:R-:W3:Y:S04]  /*62170*/  LDL.LU R6, [R1+0x159c] ;  /* 0x00159c0001067983 */ /* 0x000ee80000300800 */
[----:B--2---:R1:W-:Y:S04]  /*62180*/  STL [R1+0x118], R4 ;  /* 0x0001180401007387 */ /* 0x0043e80000100800 */
[----:B-1----:R-:W2:Y:S04]  /*62190*/  LDL.LU R4, [R1+0x272c] ;  /* 0x00272c0001047983 */ /* 0x002ea80000300800 */
[----:B------:R1:W-:Y:S04]  /*621a0*/  STL [R1+0x9bc], R91 ;  /* 0x0009bc5b01007387 */ /* 0x0003e80000100800 */
[----:B-1----:R-:W3:Y:S04]  /*621b0*/  LDL.LU R91, [R1+0x9ac] ;  /* 0x0009ac00015b7983 */ /* 0x002ee80000300800 */
[----:B------:R-:W3:Y:S01]  /*621c0*/  LDL.LU R12, [R1+0x9b4] ;  /* 0x0009b400010c7983 */ /* 0x000ee20000300800 */
[----:B----4-:R-:W-:-:S02]  /*621d0*/  IADD3 R3, P1, PT, R3, UR15, RZ ;  /* 0x0000000f03037c10 */ /* 0x010fc4000ff3e0ff */
[----:B------:R-:W-:-:S03]  /*621e0*/  IADD3 R92, P3, PT, R92, UR15, RZ ;  /* 0x0000000f5c5c7c10 */ /* 0x000fc6000ff7e0ff */
[----:B0-----:R-:W-:Y:S01]  /*621f0*/  IMAD.MOV.U32 R13, RZ, RZ, R3 ;  /* 0x000000ffff0d7224 */ /* 0x001fe200078e0003 */
[----:B------:R0:W-:Y:S04]  /*62200*/  STL [R1+0x9b8], R3 ;  /* 0x0009b80301007387 */ /* 0x0001e80000100800 */
[----:B0-----:R-:W4:Y:S04]  /*62210*/  LDL.LU R3, [R1+0x15a8] ;  /* 0x0015a80001037983 */ /* 0x001f280000300800 */
[----:B------:R-:W4:Y:S04]  /*62220*/  LDL.LU R90, [R1+0x9a0] ;  /* 0x0009a000015a7983 */ /* 0x000f280000300800 */
[----:B------:R0:W-:Y:S04]  /*62230*/  STL [R1+0x114], R8 ;  /* 0x0001140801007387 */ /* 0x0001e80000100800 */
[----:B0-----:R-:W4:Y:S04]  /*62240*/  LDL.LU R8, [R1+0x998] ;  /* 0x0009980001087983 */ /* 0x001f280000300800 */
        /* <DEDUP_REMOVED lines=70> */
[----:B0-----:R-:W4:Y:S01]  /*626b0*/  LDL.LU R91, [R1+0x5ac] ;  /* 0x0005ac00015b7983 */ /* 0x001f220000300800 */
[----:B--2---:R-:W-:-:S06]  /*626c0*/  PRMT R6, RZ, 0x7610, R6 ;  /* 0x00007610ff067816 */ /* 0x004fcc0000000006 */
[----:B------:R0:W2:Y:S04]  /*626d0*/  @!P0 LDG.E.U8 R6, desc[UR20][R12.64] ;  /* 0x000000140c068981 */ /* 0x0000a8000c1e1100 */
[----:B------:R-:W4:Y:S01]  /*626e0*/  LDL.LU R12, [R1+0x15ac] ;  /* 0x0015ac00010c7983 */ /* 0x000f220000300800 */
[----:B------:R-:W-:Y:S02]  /*626f0*/  IADD3 R4, P1, PT, R4, UR15, RZ ;  /* 0x0000000f04047c10 */ /* 0x000fe4000ff3e0ff */
[----:B------:R-:W-:-:S03]  /*62700*/  IADD3 R3, P3, PT, R3, UR15, RZ ;  /* 0x0000000f03037c10 */ /* 0x000fc6000ff7e0ff */
[----:B0-----:R-:W-:Y:S01]  /*62710*/  IMAD.MOV.U32 R13, RZ, RZ, R4 ;  /* 0x000000ffff0d7224 */ /* 0x001fe200078e0004 */
[----:B------:R0:W-:Y:S04]  /*62720*/  STL [R1+0x15b0], R4 ;  /* 0x0015b00401007387 */ /* 0x0001e80000100800 */
[----:B0-----:R-:W4:Y:S04]  /*62730*/  LDL.LU R4, [R1+0x5b8] ;  /* 0x0005b80001047983 */ /* 0x001f280000300800 */
[----:B------:R-:W4:Y:S01]  /*62740*/  LDL.LU R8, [R1+0x5c8] ;  /* 0x0005c80001087983 */ /* 0x000f220000300800 */
[----:B---3--:R-:W-:-:S03]  /*62750*/  PRMT R0, RZ, 0x7610, R0 ;  /* 0x00007610ff007816 */ /* 0x008fc60000000000 */
[----:B--2---:R0:W-:Y:S01]  /*62760*/  STL [R1+0xfc], R6 ;  /* 0x0000fc0601007387 */ /* 0x0041e20000100800 */
[----:B----4-:R-:W-:-:S03]  /*62770*/  IADD3.X R12, PT, PT, R12, UR58, RZ, P1, !PT ;  /* 0x0000003a0c0c7c10 */ /* 0x010fc60008ffe4ff */
[----:B0-----:R-:W2:Y:S04]  /*62780*/  LDL.LU R6, [R1+0x5d0] ;  /* 0x0005d00001067983 */ /* 0x001ea80000300800 */
[----:B------:R-:W-:Y:S01]  /*62790*/  STL [R1+0x5a8], R3 ;  /* 0x0005a80301007387 */ /* 0x000fe20000100800 */
[----:B------:R-:W-:-:S03]  /*627a0*/  @!P0 LOP3.LUT R13, R13, R12, RZ, 0x3c, !PT ;  /* 0x0000000c0d0d8212 */ /* 0x000fc600078e3cff */
[----:B------:R0:W-:Y:S02]  /*627b0*/  STL [R1+0x15ac], R12 ;  /* 0x0015ac0c01007387 */ /* 0x0001e40000100800 */
[----:B0-----:R-:W-:-:S04]  /*627c0*/  @!P0 LOP3.LUT R12, R13, R12, RZ, 0x3c, !PT ;  /* 0x0000000c0d0c8212 */ /* 0x001fc800078e3cff */
[----:B------:R-:W-:-:S05]  /*627d0*/  @!P0 LOP3.LUT R13, R13, R12, RZ, 0x3c, !PT ;  /* 0x0000000c0d0d8212 */ /* 0x000fca00078e3cff */
[----:B------:R0:W3:Y:S01]  /*627e0*/  @!P0 LDG.E.U8 R0, desc[UR20][R12.64] ;  /* 0x000000140c008981 */ /* 0x0000e2000c1e1100 */
        /* <DEDUP_REMOVED lines=9> */
[----:B------:R0:W4:Y:S04]  /*62880*/  @!P0 LDG.E.U8 R92, desc[UR20][R12.64] ;  /* 0x000000140c5c8981 */ /* 0x000128000c1e1100 */
[----:B---3--:R1:W-:Y:S04]  /*62890*/  STL [R1+0xf8], R0 ;  /* 0x0000f80001007387 */ /* 0x0083e80000100800 */
[----:B-1----:R-:W3:Y:S01]  /*628a0*/  LDL.LU R0, [R1+0x2710] ;  /* 0x0027100001007983 */ /* 0x002ee20000300800 */
[----:B------:R-:W-:-:S03]  /*628b0*/  IADD3.X R91, PT, PT, R91, UR58, RZ, P1, !PT ;  /* 0x0000003a5b5b7c10 */ /* 0x000fc60008ffe4ff */
[----:B------:R1:W-:Y:S01]  /*628c0*/  STL [R1+0x5a4], R90 ;  /* 0x0005a45a01007387 */ /* 0x0003e20000100800 */
[----:B0-----:R-:W-:Y:S02]  /*628d0*/  @!P0 IMAD.MOV.U32 R12, RZ, RZ, R89 ;  /* 0x000000ffff0c8224 */ /* 0x001fe400078e0059 */
[----:B------:R-:W-:Y:S01]  /*628e0*/  IMAD.MOV.U32 R13, RZ, RZ, R91 ;  /* 0x000000ffff0d7224 */ /* 0x000fe200078e005b */
[----:B-1----:R-:W2:Y:S04]  /*628f0*/  LDL.LU R90, [R1+0x270c] ;  /* 0x00270c00015a7983 */ /* 0x002ea80000300800 */
[----:B------:R-:W2:Y:S04]  /*62900*/  LDL.LU R3, [R1+0x5c4] ;  /* 0x0005c40001037983 */ /* 0x000ea80000300800 */
[----:B----4-:R0:W-:Y:S04]  /*62910*/  STL [R1+0xf4], R92 ;  /* 0x0000f45c01007387 */ /* 0x0101e80000100800 */
[----:B0-----:R-:W4:Y:S04]  /*62920*/  LDL.LU R92, [R1+0x2708] ;  /* 0x00270800015c7983 */ /* 0x001f280000300800 */
[----:B------:R0:W-:Y:S04]  /*62930*/  STL [R1+0x5ac], R91 ;  /* 0x0005ac5b01007387 */ /* 0x0001e80000100800 */
[----:B0-----:R-:W4:Y:S01]  /*62940*/  LDL.LU R91, [R1+0x5cc] ;  /* 0x0005cc00015b7983 */ /* 0x001f220000300800 */
[----:B---3--:R-:W-:-:S06]  /*62950*/  PRMT R0, RZ, 0x7610, R0 ;  /* 0x00007610ff007816 */ /* 0x008fcc0000000000 */
[----:B------:R0:W3:Y:S04]  /*62960*/  @!P0 LDG.E.U8 R0, desc[UR20][R12.64] ;  /* 0x000000140c008981 */ /* 0x0000e8000c1e1100 */
[----:B------:R-:W3:Y:S01]  /*62970*/  LDL.LU R13, [R1+0x5b4] ;  /* 0x0005b400010d7983 */ /* 0x000ee20000300800 */
[----:B------:R-:W-:Y:S02]  /*62980*/  IADD3 R4, P1, PT, R4, UR15, RZ ;  /* 0x0000000f04047c10 */ /* 0x000fe4000ff3e0ff */
[----:B--2---:R-:W-:-:S03]  /*62990*/  PRMT R90, RZ, 0x7610, R90 ;  /* 0x00007610ff5a7816 */ /* 0x004fc6000000005a */
[----:B0-----:R-:W-:Y:S01]  /*629a0*/  @!P0 IMAD.MOV.U32 R12, RZ, RZ, R4 ;  /* 0x000000ffff0c8224 */ /* 0x001fe200078e0004 */
[----:B---3--:R-:W-:-:S05]  /*629b0*/  IADD3.X R13, PT, PT, R13, UR58, RZ, P1, !PT ;  /* 0x0000003a0d0d7c10 */ /* 0x008fca0008ffe4ff */
[----:B------:R-:W2:Y:S01]  /*629c0*/  @!P0 LDG.E.U8 R90, desc[UR20][R12.64] ;  /* 0x000000140c5a8981 */ /* 0x000ea2000c1e1100 */
[----:B------:R-:W-:-:S03]  /*629d0*/  IADD3 R8, P3, PT, R8, UR15, RZ ;  /* 0x0000000f08087c10 */ /* 0x000fc6000ff7e0ff */
[----:B------:R0:W-:Y:S01]  /*629e0*/  STL [R1+0xf0], R0 ;  /* 0x0000f00001007387 */ /* 0x0001e20000100800 */
[----:B------:R-:W-:Y:S02]  /*629f0*/  IADD3 R6, P1, PT, R6, UR15, RZ ;  /* 0x0000000f06067c10 */ /* 0x000fe4000ff3e0ff */
[----:B------:R-:W-:Y:S01]  /*62a00*/  IADD3.X R3, PT, PT, R3, UR58, RZ, P3, !PT ;  /* 0x0000003a03037c10 */ /* 0x000fe20009ffe4ff */
[----:B0-----:R-:W3:Y:S04]  /*62a10*/  LDL.LU R0, [R1+0x5d8] ;  /* 0x0005d80001007983 */ /* 0x001ee80000300800 */
[----:B------:R0:W-:Y:S04]  /*62a20*/  STL [R1+0x5b8], R4 ;  /* 0x0005b80401007387 */ /* 0x0001e80000100800 */
[----:B------:R-:W3:Y:S04]  /*62a30*/  LDL.LU R89, [R1+0x5e0] ;  /* 0x0005e00001597983 */ /* 0x000ee80000300800 */
[----:B------:R-:W-:Y:S04]  /*62a40*/  STL [R1+0x5c8], R8 ;  /* 0x0005c80801007387 */ /* 0x000fe80000100800 */
[----:B------:R-:W-:Y:S04]  /*62a50*/  STL [R1+0x5b4], R13 ;  /* 0x0005b40d01007387 */ /* 0x000fe80000100800 */
[----:B------:R-:W-:Y:S04]  /*62a60*/  STL [R1+0x5d0], R6 ;  /* 0x0005d00601007387 */ /* 0x000fe80000100800 */
[----:B0-----:R-:W3:Y:S04]  /*62a70*/  LDL.LU R4, [R1+0x5e8] ;  /* 0x0005e80001047983 */ /* 0x001ee80000300800 */
[----:B------:R-:W-:Y:S04]  /*62a80*/  STL [R1+0x5c4], R3 ;  /* 0x0005c40301007387 */ /* 0x000fe80000100800 */
[----:B--2---:R0:W-:Y:S04]  /*62a90*/  STL [R1+0xec], R90 ;  /* 0x0000ec5a01007387 */ /* 0x0041e80000100800 */
[----:B0-----:R-:W2:Y:S01]  /*62aa0*/  LDL.LU R90, [R1+0x2704] ;  /* 0x00270400015a7983 */ /* 0x001ea20000300800 */
[----:B----4-:R-:W-:Y:S01]  /*62ab0*/  PRMT R92, RZ, 0x7610, R92 ;  /* 0x00007610ff5c7816 */ /* 0x010fe2000000005c */
[----:B------:R-:W-:-:S02]  /*62ac0*/  IMAD.MOV.U32 R13, RZ, RZ, R3 ;  /* 0x000000ffff0d7224 */ /* 0x000fc400078e0003 */
[----:B------:R-:W-:Y:S01]  /*62ad0*/  @!P0 IMAD.MOV.U32 R12, RZ, RZ, R8 ;  /* 0x000000ffff0c8224 */ /* 0x000fe200078e0008 */
[----:B------:R-:W-:Y:S02]  /*62ae0*/  IADD3.X R91, PT, PT, R91, UR58, RZ, P1, !PT ;  /* 0x0000003a5b5b7c10 */ /* 0x000fe40008ffe4ff */
[----:B---3--:R-:W-:Y:S01]  /*62af0*/  IADD3 R0, P1, PT, R0, UR15, RZ ;  /* 0x0000000f00007c10 */ /* 0x008fe2000ff3e0ff */
[----:B------:R-:W3:Y:S04]  /*62b00*/  LDL.LU R3, [R1+0x2700] ;  /* 0x0027000001037983 */ /* 0x000ee80000300800 */
[----:B------:R0:W4:Y:S04]  /*62b10*/  @!P0 LDG.E.U8 R92, desc[UR20][R12.64] ;  /* 0x000000140c5c8981 */ /* 0x000128000c1e1100 */
[----:B------:R-:W3:Y:S04]  /*62b20*/  LDL.LU R8, [R1+0x5dc] ;  /* 0x0005dc0001087983 */ /* 0x000ee80000300800 */
[----:B------:R-:W-:Y:S01]  /*62b30*/  STL [R1+0x5cc], R91 ;  /* 0x0005cc5b01007387 */ /* 0x000fe20000100800 */
[----:B0-----:R-:W-:-:S02]  /*62b40*/  @!P0 IMAD.MOV.U32 R12, RZ, RZ, R6 ;  /* 0x000000ffff0c8224 */ /* 0x001fc400078e0006 */
[----:B------:R-:W-:Y:S01]  /*62b50*/  @!P0 IMAD.MOV.U32 R13, RZ, RZ, R91 ;  /* 0x000000ffff0d8224 */ /* 0x000fe200078e005b */
[----:B------:R-:W4:Y:S04]  /*62b60*/  LDL.LU R6, [R1+0x5e4] ;  /* 0x0005e40001067983 */ /* 0x000f280000300800 */
[----:B------:R-:W-:Y:S01]  /*62b70*/  STL [R1+0x5d8], R0 ;  /* 0x0005d80001007387 */ /* 0x000fe20000100800 */
[----:B--2---:R-:W-:-:S06]  /*62b80*/  PRMT R90, RZ, 0x7610, R90 ;  /* 0x00007610ff5a7816 */ /* 0x004fcc000000005a */
[----:B------:R0:W2:Y:S04]  /*62b90*/  @!P0 LDG.E.U8 R90, desc[UR20][R12.64] ;  /* 0x000000140c5a8981 */ /* 0x0000a8000c1e1100 */
[----:B------:R-:W4:Y:S01]  /*62ba0*/  LDL.LU R12, [R1+0x5d4] ;  /* 0x0005d400010c7983 */ /* 0x000f220000300800 */
[----:B0-----:R-:W-:Y:S01]  /*62bb0*/  IMAD.MOV.U32 R13, RZ, RZ, R0 ;  /* 0x000000ffff0d7224 */ /* 0x001fe200078e0000 */
[----:B------:R-:W-:Y:S02]  /*62bc0*/  IADD3 R89, P3, PT, R89, UR15, RZ ;  /* 0x0000000f59597c10 */ /* 0x000fe4000ff7e0ff */
[----:B---3--:R-:W-:Y:S01]  /*62bd0*/  PRMT R3, RZ, 0x7610, R3 ;  /* 0x00007610ff037816 */ /* 0x008fe20000000003 */
[----:B--2---:R0:W-:Y:S01]  /*62be0*/  STL [R1+0xe4], R90 ;  /* 0x0000e45a01007387 */ /* 0x0041e20000100800 */
[----:B----4-:R-:W-:-:S03]  /*62bf0*/  IADD3.X R12, PT, PT, R12, UR58, RZ, P1, !PT ;  /* 0x0000003a0c0c7c10 */ /* 0x010fc60008ffe4ff */
[----:B0-----:R-:W2:Y:S04]  /*62c00*/  LDL.LU R90, [R1+0x5f0] ;  /* 0x0005f000015a7983 */ /* 0x001ea80000300800 */
[----:B------:R-:W3:Y:S04]  /*62c10*/  LDL.LU R91, [R1+0x5f4] ;  /* 0x0005f400015b7983 */ /* 0x000ee80000300800 */
[----:B------:R0:W-:Y:S01]  /*62c20*/  STL [R1+0xe8], R92 ;  /* 0x0000e85c01007387 */ /* 0x0001e20000100800 */
[----:B------:R-:W-:-:S03]  /*62c30*/  @!P0 LOP3.LUT R13, R13, R12, RZ, 0x3c, !PT ;  /* 0x0000000c0d0d8212 */ /* 0x000fc600078e3cff */
[----:B0-----:R-:W4:Y:S04]  /*62c40*/  LDL.LU R92, [R1+0x5f8] ;  /* 0x0005f800015c7983 */ /* 0x001f280000300800 */
[----:B------:R-:W2:Y:S04]  /*62c50*/  LDL.LU R0, [R1+0x608] ;  /* 0x0006080001007983 */ /* 0x000ea80000300800 */
[----:B------:R-:W-:Y:S04]  /*62c60*/  STL [R1+0x5e0], R89 ;  /* 0x0005e05901007387 */ /* 0x000fe80000100800 */
[----:B------:R0:W-:Y:S02]  /*62c70*/  STL [R1+0x5d4], R12 ;  /* 0x0005d40c01007387 */ /* 0x0001e40000100800 */
[----:B0-----:R-:W-:-:S04]  /*62c80*/  @!P0 LOP3.LUT R12, R13, R12, RZ, 0x3c, !PT ;  /* 0x0000000c0d0c8212 */ /* 0x001fc800078e3cff */
[----:B------:R-:W-:-:S05]  /*62c90*/  @!P0 LOP3.LUT R13, R13, R12, RZ, 0x3c, !PT ;  /* 0x0000000c0d0d8212 */ /* 0x000fca00078e3cff */
[----:B------:R0:W2:Y:S01]  /*62ca0*/  @!P0 LDG.E.U8 R3, desc[UR20][R12.64] ;  /* 0x000000140c038981 */ /* 0x0000a2000c1e1100 */
[----:B------:R-:W-:-:S05]  /*62cb0*/  IADD3 R4, P1, PT, R4, UR15, RZ ;  /* 0x0000000f04047c10 */ /* 0x000fca000ff3e0ff */
[----:B------:R-:W-:Y:S01]  /*62cc0*/  STL [R1+0x5e8], R4 ;  /* 0x0005e80401007387 */ /* 0x000fe20000100800 */
[----:B------:R-:W-:Y:S02]  /*62cd0*/  IADD3.X R8, PT, PT, R8, UR58, RZ, P3, !PT ;  /* 0x0000003a08087c10 */ /* 0x000fe40009ffe4ff */
[----:B------:R-:W-:Y:S02]  /*62ce0*/  PRMT R7, RZ, 0x7610, R7 ;  /* 0x00007610ff077816 */ /* 0x000fe40000000007 */
[----:B------:R-:W-:Y:S01]  /*62cf0*/  IADD3.X R6, PT, PT, R6, UR58, RZ, P1, !PT ;  /* 0x0000003a06067c10 */ /* 0x000fe20008ffe4ff */
[----:B0-----:R-:W-:Y:S02]  /*62d00*/  @!P0 IMAD.MOV.U32 R12, RZ, RZ, R89 ;  /* 0x000000ffff0c8224 */ /* 0x001fe400078e0059 */
[----:B------:R-:W-:-:S05]  /*62d10*/  @!P0 IMAD.MOV.U32 R13, RZ, RZ, R8 ;  /* 0x000000ffff0d8224 */ /* 0x000fca00078e0008 */
[----:B------:R0:W3:Y:S04]  /*62d20*/  @!P0 LDG.E.U8 R7, desc[UR20][R12.64] ;  /* 0x000000140c078981 */ /* 0x0000e8000c1e1100 */
[----:B--2---:R1:W-:Y:S04]  /*62d30*/  STL [R1+0xe0], R3 ;  /* 0x0000e00301007387 */ /* 0x0043e80000100800 */
[----:B-1----:R-:W2:Y:S01]  /*62d40*/  LDL.LU R3, [R1+0x26fc] ;  /* 0x0026fc0001037983 */ /* 0x002ea20000300800 */
[----:B0-----:R-:W-:Y:S02]  /*62d50*/  IMAD.MOV.U32 R12, RZ, RZ, R6 ;  /* 0x000000ffff0c7224 */ /* 0x001fe400078e0006 */
[----:B------:R-:W-:-:S05]  /*62d60*/  IMAD.MOV.U32 R13, RZ, RZ, R4 ;  /* 0x000000ffff0d7224 */ /* 0x000fca00078e0004 */
[----:B------:R-:W-:-:S04]  /*62d70*/  @!P0 LOP3.LUT R13, R13, R12, RZ, 0x3c, !PT ;  /* 0x0000000c0d0d8212 */ /* 0x000fc800078e3cff */
[----:B------:R-:W-:-:S04]  /*62d80*/  @!P0 LOP3.LUT R12, R13, R12, RZ, 0x3c, !PT ;  /* 0x0000000c0d0c8212 */ /* 0x000fc800078e3cff */
[----:B------:R-:W-:Y:S02]  /*62d90*/  @!P0 LOP3.LUT R13, R13, R12, RZ, 0x3c, !PT ;  /* 0x0000000c0d0d8212 */ /* 0x000fe400078e3cff */
[----:B--2---:R-:W-:-:S06]  /*62da0*/  PRMT R3, RZ, 0x7610, R3 ;  /* 0x00007610ff037816 */ /* 0x004fcc0000000003 */
[----:B------:R0:W2:Y:S04]  /*62db0*/  @!P0 LDG.E.U8 R3, desc[UR20][R12.64] ;  /* 0x000000140c038981 */ /* 0x0000a8000c1e1100 */
[----:B------:R1:W-:Y:S01]  /*62dc0*/  STL [R1+0x5dc], R8 ;  /* 0x0005dc0801007387 */ /* 0x0003e20000100800 */
[----:B------:R-:W-:-:S03]  /*62dd0*/  IADD3 R90, P3, PT, R90, UR15, RZ ;  /* 0x0000000f5a5a7c10 */ /* 0x000fc6000ff7e0ff */
[----:B-1----:R-:W4:Y:S04]  /*62de0*/  LDL.LU R8, [R1+0x26f8] ;  /* 0x0026f80001087983 */ /* 0x002f280000300800 */
[----:B------:R-:W4:Y:S04]  /*62df0*/  LDL.LU R89, [R1+0x26f4] ;  /* 0x0026f40001597983 */ /* 0x000f280000300800 */
[----:B---3--:R1:W-:Y:S01]  /*62e00*/  STL [R1+0xdc], R7 ;  /* 0x0000dc0701007387 */ /* 0x0083e20000100800 */
[----:B0-----:R-:W-:-:S03]  /*62e10*/  IMAD.MOV.U32 R13, RZ, RZ, R90 ;  /* 0x000000ffff0d7224 */ /* 0x001fc600078e005a */
[----:B-1----:R-:W3:Y:S04]  /*62e20*/  LDL.LU R7, [R1+0x26f0] ;  /* 0x0026f00001077983 */ /* 0x002ee80000300800 */
[----:B------:R0:W-:Y:S04]  /*62e30*/  STL [R1+0x5e4], R6 ;  /* 0x0005e40601007387 */ /* 0x0001e80000100800 */
[----:B0-----:R-:W3:Y:S04]  /*62e40*/  LDL.LU R6, [R1+0x26ec] ;  /* 0x0026ec0001067983 */ /* 0x001ee80000300800 */
[----:B------:R-:W3:Y:S04]  /*62e50*/  LDL.LU R4, [R1+0x610] ;  /* 0x0006100001047983 */ /* 0x000ee80000300800 */
[----:B--2---:R0:W-:Y:S04]  /*62e60*/  STL [R1+0xd8], R3 ;  /* 0x0000d80301007387 */ /* 0x0041e80000100800 */
[----:B0-----:R-:W2:Y:S04]  /*62e70*/  LDL.LU R3, [R1+0x26e8] ;  /* 0x0026e80001037983 */ /* 0x001ea80000300800 */
[----:B------:R0:W-:Y:S04]  /*62e80*/  STL [R1+0x5f0], R90 ;  /* 0x0005f05a01007387 */ /* 0x0001e80000100800 */
[----:B0-----:R-:W2:Y:S04]  /*62e90*/  LDL.LU R90, [R1+0x26e4] ;  /* 0x0026e400015a7983 */ /* 0x001ea80000300800 */
[----:B------:R-:W2:Y:S01]  /*62ea0*/  LDL.LU R12, [R1+0x5ec] ;  /* 0x0005ec00010c7983 */ /* 0x000ea20000300800 */
[----:B----4-:R-:W-:-:S05]  /*62eb0*/  IADD3 R92, P1, PT, R92, UR15, RZ ;  /* 0x0000000f5c5c7c10 */ /* 0x010fca000ff3e0ff */
[----:B------:R-:W-:Y:S01]  /*62ec0*/  STL [R1+0x5f8], R92 ;  /* 0x0005f85c01007387 */ /* 0x000fe20000100800 */
[----:B------:R-:W-:Y:S02]  /*62ed0*/  IADD3.X R91, PT, PT, R91, UR58, RZ, P1, !PT ;  /* 0x0000003a5b5b7c10 */ /* 0x000fe40008ffe4ff */
[----:B---3--:R-:W-:Y:S02]  /*62ee0*/  PRMT R6, RZ, 0x7610, R6 ;  /* 0x00007610ff067816 */ /* 0x008fe40000000006 */
[----:B--2---:R-:W-:-:S04]  /*62ef0*/  IADD3.X R12, PT, PT, R12, UR58, RZ, P3, !PT ;  /* 0x0000003a0c0c7c10 */ /* 0x004fc80009ffe4ff */
[-C--:B------:R-:W-:Y:S01]  /*62f00*/  @!P0 LOP3.LUT R13, R13, R12.reuse, RZ, 0x3c, !PT ;  /* 0x0000000c0d0d8212 */ /* 0x080fe200078e3cff */
[----:B------:R0:W-:Y:S01]  /*62f10*/  STL [R1+0x5ec], R12 ;  /* 0x0005ec0c01007387 */ /* 0x0001e20000100800 */
[----:B------:R-:W-:Y:S02]  /*62f20*/  PRMT R3, RZ, 0x7610, R3 ;  /* 0x00007610ff037816 */ /* 0x000fe40000000003 */
[----:B0-----:R-:W-:-:S04]  /*62f30*/  @!P0 LOP3.LUT R12, R13, R12, RZ, 0x3c, !PT ;  /* 0x0000000c0d0c8212 */ /* 0x001fc800078e3cff */
[----:B------:R-:W-:-:S05]  /*62f40*/  @!P0 LOP3.LUT R13, R13, R12, RZ, 0x3c, !PT ;  /* 0x0000000c0d0d8212 */ /* 0x000fca00078e3cff */
[----:B------:R0:W2:Y:S02]  /*62f50*/  @!P0 LDG.E.U8 R6, desc[UR20][R12.64] ;  /* 0x000000140c068981 */ /* 0x0000a4000c1e1100 */
[----:B0-----:R-:W-:Y:S02]  /*62f60*/  @!P0 IMAD.MOV.U32 R12, RZ, RZ, R92 ;  /* 0x000000ffff0c8224 */ /* 0x001fe400078e005c */
[----:B------:R-:W-:-:S05]  /*62f70*/  @!P0 IMAD.MOV.U32 R13, RZ, RZ, R91 ;  /* 0x000000ffff0d8224 */ /* 0x000fca00078e005b */
[----:B------:R-:W3:Y:S01]  /*62f80*/  @!P0 LDG.E.U8 R3, desc[UR20][R12.64] ;  /* 0x000000140c038981 */ /* 0x000ee2000c1e1100 */
[----:B------:R-:W-:-:S03]  /*62f90*/  IADD3 R0, P1, PT, R0, UR15, RZ ;  /* 0x0000000f00007c10 */ /* 0x000fc6000ff3e0ff */
[----:B------:R-:W-:Y:S04]  /*62fa0*/  STL [R1+0x5f4], R91 ;  /* 0x0005f45b01007387 */ /* 0x000fe80000100800 */
[----:B--2---:R0:W-:Y:S04]  /*62fb0*/  STL [R1+0xd4], R6 ;  /* 0x0000d40601007387 */ /* 0x0041e80000100800 */
[----:B0-----:R-:W2:Y:S04]  /*62fc0*/  LDL.LU R6, [R1+0x26e0] ;  /* 0x0026e00001067983 */ /* 0x001ea80000300800 */
[----:B------:R-:W4:Y:S04]  /*62fd0*/  LDL.LU R91, [R1+0x26dc] ;  /* 0x0026dc00015b7983 */ /* 0x000f280000300800 */
[----:B------:R-:W2:Y:S04]  /*62fe0*/  LDL.LU R92, [R1+0x26d8] ;  /* 0x0026d800015c7983 */ /* 0x000ea80000300800 */
[----:B------:R-:W-:Y:S04]  /*62ff0*/  STL [R1+0x608], R0 ;  /* 0x0006080001007387 */ /* 0x000fe80000100800 */
[----:B---3--:R0:W-:Y:S04]  /*63000*/  STL [R1+0xd0], R3 ;  /* 0x0000d00301007387 */ /* 0x0081e80000100800 */
[----:B0-----:R-:W3:Y:S04]  /*63010*/  LDL.LU R3, [R1+0x26d4] ;  /* 0x0026d40001037983 */ /* 0x001ee80000300800 */
[----:B------:R-:W2:Y:S01]  /*63020*/  LDL.LU R13, [R1+0x604] ;  /* 0x00060400010d7983 */ /* 0x000ea20000300800 */
[----:B------:R-:W-:Y:S01]  /*63030*/  @!P0 IMAD.MOV.U32 R12, RZ, RZ, R0 ;  /* 0x000000ffff0c8224 */ /* 0x000fe200078e0000 */
[----:B---3--:R-:W-:-:S02]  /*63040*/  PRMT R3, RZ, 0x7610, R3 ;  /* 0x00007610ff037816 */ /* 0x008fc40000000003 */
[----:B--2---:R-:W-:-:S05]  /*63050*/  IADD3.X R13, PT, PT, R13, UR58, RZ, P1, !PT ;  /* 0x0000003a0d0d7c10 */ /* 0x004fca0008ffe4ff */
[----:B------:R-:W2:Y:S04]  /*63060*/  @!P0 LDG.E.U8 R3, desc[UR20][R12.64] ;  /* 0x000000140c038981 */ /* 0x000ea8000c1e1100 */
[----:B------:R-:W-:Y:S04]  /*63070*/  STL [R1+0x604], R13 ;  /* 0x0006040d01007387 */ /* 0x000fe80000100800 */
[----:B------:R-:W3:Y:S01]  /*63080*/  LDL.LU R0, [R1+0x26d0] ;  /* 0x0026d00001007983 */ /* 0x000ee20000300800 */
[----:B------:R-:W-:-:S03]  /*63090*/  IADD3 R4, P1, PT, R4, UR15, RZ ;  /* 0x0000000f04047c10 */ /* 0x000fc6000ff3e0ff */
[----:B--2---:R0:W-:Y:S04]  /*630a0*/  STL [R1+0xcc], R3 ;  /* 0x0000cc0301007387 */ /* 0x0041e80000100800 */
[----:B0-----:R-:W2:Y:S04]  /*630b0*/  LDL.LU R3, [R1+0x26cc] ;  /* 0x0026cc0001037983 */ /* 0x001ea80000300800 */
[----:B------:R-:W3:Y:S01]  /*630c0*/  LDL.LU R13, [R1+0x60c] ;  /* 0x00060c00010d7983 */ /* 0x000ee20000300800 */
[----:B------:R-:W-:Y:S01]  /*630d0*/  @!P0 IMAD.MOV.U32 R12, RZ, RZ, R4 ;  /* 0x000000ffff0c8224 */ /* 0x000fe200078e0004 */
[----:B--2---:R-:W-:-:S02]  /*630e0*/  PRMT R3, RZ, 0x7610, R3 ;  /* 0x00007610ff037816 */ /* 0x004fc40000000003 */
[----:B---3--:R-:W-:-:S05]  /*630f0*/  IADD3.X R13, PT, PT, R13, UR58, RZ, P1, !PT ;  /* 0x0000003a0d0d7c10 */ /* 0x008fca0008ffe4ff */
[----:B------:R-:W2:Y:S04]  /*63100*/  @!P0 LDG.E.U8 R3, desc[UR20][R12.64] ;  /* 0x000000140c038981 */ /* 0x000ea8000c1e1100 */
[----:B------:R0:W-:Y:S04]  /*63110*/  STL [R1+0x610], R4 ;  /* 0x0006100401007387 */ /* 0x0001e80000100800 */
[----:B------:R-:W-:Y:S04]  /*63120*/  STL [R1+0x60c], R13 ;  /* 0x00060c0d01007387 */ /* 0x000fe80000100800 */
[----:B0-----:R-:W3:Y:S04]  /*63130*/  LDL.LU R4, [R1+0x26c8] ;  /* 0x0026c80001047983 */ /* 0x001ee80000300800 */
[----:B--2---:R0:W-:Y:S04]  /*63140*/  STL [R1+0xc8], R3 ;  /* 0x0000c80301007387 */ /* 0x0041e80000100800 */
[----:B0-----:R-:W2:Y:S04]  /*63150*/  LDL.LU R3, [R1+0x26c4] ;  /* 0x0026c40001037983 */ /* 0x001ea80000300800 */
[----:B------:R-:W2:Y:S04]  /*63160*/  LDL.LU R12, [R1+0x614] ;  /* 0x00061400010c7983 */ /* 0x000ea80000300800 */
[----:B------:R-:W2:Y:S02]  /*63170*/  LDL.LU R13, [R1+0x618] ;  /* 0x00061800010d7983 */ /* 0x000ea40000300800 */
[----:B--2---:R-:W-:-:S04]  /*63180*/  IADD3 R13, P1, PT, R13, UR15, RZ ;  /* 0x0000000f0d0d7c10 */ /* 0x004fc8000ff3e0ff */
[----:B------:R-:W-:Y:S01]  /*63190*/  IADD3.X R12, PT, PT, R12, UR58, RZ, P1, !PT ;  /* 0x0000003a0c0c7c10 */ /* 0x000fe20008ffe4ff */
[----:B------:R0:W-:Y:S04]  /*631a0*/  STL [R1+0x618], R13 ;  /* 0x0006180d01007387 */ /* 0x0001e80000100800 */
[----:B------:R1:W-:Y:S01]  /*631b0*/  STL [R1+0x614], R12 ;  /* 0x0006140c01007387 */ /* 0x0003e20000100800 */
[-C--:B0-----:R-:W-:Y:S02]  /*631c0*/  @!P0 LOP3.LUT R13, R13, R12.reuse, RZ, 0x3c, !PT ;  /* 0x0000000c0d0d8212 */ /* 0x081fe400078e3cff */
[----:B------:R-:W-:Y:S02]  /*631d0*/  PRMT R3, RZ, 0x7610, R3 ;  /* 0x00007610ff037816 */ /* 0x000fe40000000003 */
[----:B-1----:R-:W-:-:S04]  /*631e0*/  @!P0 LOP3.LUT R12, R13, R12, RZ, 0x3c, !PT ;  /* 0x0000000c0d0c8212 */ /* 0x002fc800078e3cff */
[----:B------:R-:W-:-:S05]  /*631f0*/  @!P0 LOP3.LUT R13, R13, R12, RZ, 0x3c, !PT ;  /* 0x0000000c0d0d8212 */ /* 0x000fca00078e3cff */
[----:B------:R-:W2:Y:S04]  /*63200*/  @!P0 LDG.E.U8 R3, desc[UR20][R12.64] ;  /* 0x000000140c038981 */ /* 0x000ea8000c1e1100 */
        /* <DEDUP_REMOVED lines=146> */
[----:B------:R-:W2:Y:S01]  /*63b30*/  LDL.LU R13, [R1+0x688] ;  /* 0x00068800010d7983 */ /* 0x000ea20000300800 */
[----:B------:R-:W-:-:S02]  /*63b40*/  PRMT R14, RZ, 0x7610, R14 ;  /* 0x00007610ff0e7816 */ /* 0x000fc4000000000e */
[----:B--2---:R-:W-:-:S04]  /*63b50*/  IADD3 R13, P1, PT, R13, UR15, RZ ;  /* 0x0000000f0d0d7c10 */ /* 0x004fc8000ff3e0ff */
[----:B------:R-:W-:Y:S01]  /*63b60*/  IADD3.X R12, PT, PT, R12, UR58, RZ, P1, !PT ;  /* 0x0000003a0c0c7c10 */ /* 0x000fe20008ffe4ff */
[----:B------:R0:W-:Y:S04]  /*63b70*/  STL [R1+0x688], R13 ;  /* 0x0006880d01007387 */ /* 0x0001e80000100800 */
[----:B------:R1:W-:Y:S01]  /*63b80*/  STL [R1+0x684], R12 ;  /* 0x0006840c01007387 */ /* 0x0003e20000100800 */
[----:B0-----:R-:W-:-:S04]  /*63b90*/  @!P0 LOP3.LUT R13, R13, R12, RZ, 0x3c, !PT ;  /* 0x0000000c0d0d8212 */ /* 0x001fc800078e3cff */
[----:B-1----:R-:W-:-:S04]  /*63ba0*/  @!P0 LOP3.LUT R12, R13, R12, RZ, 0x3c, !PT ;  /* 0x0000000c0d0c8212 */ /* 0x002fc800078e3cff */
[----:B------:R-:W-:-:S05]  /*63bb0*/  @!P0 LOP3.LUT R13, R13, R12, RZ, 0x3c, !PT ;  /* 0x0000000c0d0d8212 */ /* 0x000fca00078e3cff */
[----:B------:R-:W2:Y:S04]  /*63bc0*/  @!P0 LDG.E.U8 R14, desc[UR20][R12.64] ;  /* 0x000000140c0e8981 */ /* 0x000ea8000c1e1100 */
[----:B------:R-:W3:Y:S04]  /*63bd0*/  LDL.LU R12, [R1+0x68c] ;  /* 0x00068c00010c7983 */ /* 0x000ee80000300800 */
[----:B------:R-:W3:Y:S01]  /*63be0*/  LDL.LU R13, [R1+0x690] ;  /* 0x00069000010d7983 */ /* 0x000ee20000300800 */
[----:B------:R-:W-:-:S03]  /*63bf0*/  PRMT R19, RZ, 0x7610, R19 ;  /* 0x00007610ff137816 */ /* 0x000fc60000000013 */
[----:B--2---:R0:W-:Y:S04]  /*63c00*/  STL [R1+0x94], R14 ;  /* 0x0000940e01007387 */ /* 0x0041e80000100800 */
[----:B0-----:R-:W2:Y:S01]  /*63c10*/  LDL.LU R14, [R1+0x6a8] ;  /* 0x0006a800010e7983 */ /* 0x001ea20000300800 */
[----:B---3--:R-:W-:-:S04]  /*63c20*/  IADD3 R13, P1, PT, R13, UR15, RZ ;  /* 0x0000000f0d0d7c10 */ /* 0x008fc8000ff3e0ff */
[----:B------:R-:W-:Y:S01]  /*63c30*/  IADD3.X R12, PT, PT, R12, UR58, RZ, P1, !PT ;  /* 0x0000003a0c0c7c10 */ /* 0x000fe20008ffe4ff */
[----:B------:R0:W-:Y:S04]  /*63c40*/  STL [R1+0x690], R13 ;  /* 0x0006900d01007387 */ /* 0x0001e80000100800 */
[----:B------:R1:W-:Y:S01]  /*63c50*/  STL [R1+0x68c], R12 ;  /* 0x00068c0c01007387 */ /* 0x0003e20000100800 */
[----:B0-----:R-:W-:-:S04]  /*63c60*/  @!P0 LOP3.LUT R13, R13, R12, RZ, 0x3c, !PT ;  /* 0x0000000c0d0d8212 */ /* 0x001fc800078e3cff */
[----:B-1----:R-:W-:-:S04]  /*63c70*/  @!P0 LOP3.LUT R12, R13, R12, RZ, 0x3c, !PT ;  /* 0x0000000c0d0c8212 */ /* 0x002fc800078e3cff */
[----:B------:R-:W-:-:S05]  /*63c80*/  @!P0 LOP3.LUT R13, R13, R12, RZ, 0x3c, !PT ;  /* 0x0000000c0d0d8212 */ /* 0x000fca00078e3cff */
[----:B------:R-:W3:Y:S04]  /*63c90*/  @!P0 LDG.E.U8 R19, desc[UR20][R12.64] ;  /* 0x000000140c138981 */ /* 0x000ee8000c1e1100 */
[----:B------:R-:W2:Y:S04]  /*63ca0*/  LDL.LU R12, [R1+0x694] ;  /* 0x00069400010c7983 */ /* 0x000ea80000300800 */
[----:B------:R-:W2:Y:S01]  /*63cb0*/  LDL.LU R13, [R1+0x698] ;  /* 0x00069800010d7983 */ /* 0x000ea20000300800 */
[----:B------:R-:W-:-:S03]  /*63cc0*/  PRMT R15, RZ, 0x7610, R15 ;  /* 0x00007610ff0f7816 */ /* 0x000fc6000000000f */
[----:B---3--:R0:W-:Y:S04]  /*63cd0*/  STL [R1+0x90], R19 ;  /* 0x0000901301007387 */ /* 0x0081e80000100800 */
[----:B0-----:R-:W3:Y:S01]  /*63ce0*/  LDL.LU R19, [R1+0x6b0] ;  /* 0x0006b00001137983 */ /* 0x001ee20000300800 */
        /* <DEDUP_REMOVED lines=20> */
[----:B------:R-:W3:Y:S01]  /*63e30*/  @!P0 LDG.E.U8 R3, desc[UR20][R12.64] ;  /* 0x000000140c038981 */ /* 0x000ee2000c1e1100 */
[----:B------:R-:W-:-:S03]  /*63e40*/  IADD3 R14, P1, PT, R14, UR15, RZ ;  /* 0x0000000f0e0e7c10 */ /* 0x000fc6000ff3e0ff */
[----:B---3--:R0:W-:Y:S04]  /*63e50*/  STL [R1+0x88], R3 ;  /* 0x0000880301007387 */ /* 0x0081e80000100800 */
[----:B0-----:R-:W3:Y:S04]  /*63e60*/  LDL.LU R3, [R1+0x2690] ;  /* 0x0026900001037983 */ /* 0x001ee80000300800 */
[----:B------:R-:W2:Y:S01]  /*63e70*/  LDL.LU R13, [R1+0x6a4] ;  /* 0x0006a400010d7983 */ /* 0x000ea20000300800 */
[----:B------:R-:W-:Y:S01]  /*63e80*/  PRMT R5, RZ, 0x7610, R5 ;  /* 0x00007610ff057816 */ /* 0x000fe20000000005 */
[----:B------:R-:W-:Y:S01]  /*63e90*/  @!P0 IMAD.MOV.U32 R12, RZ, RZ, R14 ;  /* 0x000000ffff0c8224 */ /* 0x000fe200078e000e */
[----:B--2---:R-:W-:-:S05]  /*63ea0*/  IADD3.X R13, PT, PT, R13, UR58, RZ, P1, !PT ;  /* 0x0000003a0d0d7c10 */ /* 0x004fca0008ffe4ff */
[----:B------:R-:W2:Y:S04]  /*63eb0*/  @!P0 LDG.E.U8 R5, desc[UR20][R12.64] ;  /* 0x000000140c058981 */ /* 0x000ea8000c1e1100 */
[----:B------:R0:W-:Y:S04]  /*63ec0*/  STL [R1+0x6a8], R14 ;  /* 0x0006a80e01007387 */ /* 0x0001e80000100800 */
[----:B------:R1:W-:Y:S04]  /*63ed0*/  STL [R1+0x6a4], R13 ;  /* 0x0006a40d01007387 */ /* 0x0003e80000100800 */
[----:B0-----:R-:W3:Y:S04]  /*63ee0*/  LDL.LU R14, [R1+0x6c8] ;  /* 0x0006c800010e7983 */ /* 0x001ee80000300800 */
[----:B--2---:R-:W-:Y:S04]  /*63ef0*/  STL [R1+0x84], R5 ;  /* 0x0000840501007387 */ /* 0x004fe80000100800 */
[----:B-1----:R-:W2:Y:S01]  /*63f00*/  LDL.LU R13, [R1+0x6ac] ;  /* 0x0006ac00010d7983 */ /* 0x002ea20000300800 */
[----:B------:R-:W-:-:S02]  /*63f10*/  IADD3 R19, P1, PT, R19, UR15, RZ ;  /* 0x0000000f13137c10 */ /* 0x000fc4000ff3e0ff */
[----:B------:R-:W-:-:S03]  /*63f20*/  PRMT R35, RZ, 0x7610, R35 ;  /* 0x00007610ff237816 */ /* 0x000fc60000000023 */
[----:B------:R-:W-:Y:S01]  /*63f30*/  @!P0 IMAD.MOV.U32 R12, RZ, RZ, R19 ;  /* 0x000000ffff0c8224 */ /* 0x000fe200078e0013 */
[----:B------:R0:W-:Y:S01]  /*63f40*/  STL [R1+0x6b0], R19 ;  /* 0x0006b01301007387 */ /* 0x0001e20000100800 */
[----:B--2---:R-:W-:-:S05]  /*63f50*/  IADD3.X R13, PT, PT, R13, UR58, RZ, P1, !PT ;  /* 0x0000003a0d0d7c10 */ /* 0x004fca0008ffe4ff */
[----:B------:R1:W-:Y:S04]  /*63f60*/  STL [R1+0x6ac], R13 ;  /* 0x0006ac0d01007387 */ /* 0x0003e80000100800 */
[----:B0-----:R-:W2:Y:S04]  /*63f70*/  LDL.LU R19, [R1+0x6d0] ;  /* 0x0006d00001137983 */ /* 0x001ea80000300800 */
[----:B------:R0:W2:Y:S04]  /*63f80*/  @!P0 LDG.E.U8 R35, desc[UR20][R12.64] ;  /* 0x000000140c238981 */ /* 0x0000a8000c1e1100 */
[----:B-1----:R-:W3:Y:S01]  /*63f90*/  LDL.LU R13, [R1+0x6b4] ;  /* 0x0006b400010d7983 */ /* 0x002ee20000300800 */
[----:B------:R-:W-:-:S02]  /*63fa0*/  IADD3 R15, P1, PT, R15, UR15, RZ ;  /* 0x0000000f0f0f7c10 */ /* 0x000fc4000ff3e0ff */
[----:B------:R-:W-:-:S03]  /*63fb0*/  PRMT R34, RZ, 0x7610, R34 ;  /* 0x00007610ff227816 */ /* 0x000fc60000000022 */
[----:B0-----:R-:W-:Y:S01]  /*63fc0*/  @!P0 IMAD.MOV.U32 R12, RZ, RZ, R15 ;  /* 0x000000ffff0c8224 */ /* 0x001fe200078e000f */
[----:B--2---:R0:W-:Y:S01]  /*63fd0*/  STL [R1+0x80], R35 ;  /* 0x0000802301007387 */ /* 0x0041e20000100800 */
[----:B---3--:R-:W-:-:S03]  /*63fe0*/  IADD3.X R13, PT, PT, R13, UR58, RZ, P1, !PT ;  /* 0x0000003a0d0d7c10 */ /* 0x008fc60008ffe4ff */
[----:B0-----:R-:W2:Y:S04]  /*63ff0*/  LDL.LU R35, [R1+0x6cc] ;  /* 0x0006cc0001237983 */ /* 0x001ea80000300800 */
[----:B------:R0:W-:Y:S04]  /*64000*/  STL [R1+0x6b8], R15 ;  /* 0x0006b80f01007387 */ /* 0x0001e80000100800 */
[----:B------:R1:W-:Y:S04]  /*64010*/  STL [R1+0x6b4], R13 ;  /* 0x0006b40d01007387 */ /* 0x0003e80000100800 */
[----:B------:R3:W2:Y:S04]  /*64020*/  @!P0 LDG.E.U8 R34, desc[UR20][R12.64] ;  /* 0x000000140c228981 */ /* 0x0006a8000c1e1100 */
[----:B0-----:R-:W2:Y:S04]  /*64030*/  LDL.LU R15, [R1+0x6f8] ;  /* 0x0006f800010f7983 */ /* 0x001ea80000300800 */
[----:B-1----:R-:W2:Y:S01]  /*64040*/  LDL.LU R13, [R1+0x6c4] ;  /* 0x0006c400010d7983 */ /* 0x002ea20000300800 */
[----:B------:R-:W-:-:S02]  /*64050*/  IADD3 R14, P1, PT, R14, UR15, RZ ;  /* 0x0000000f0e0e7c10 */ /* 0x000fc4000ff3e0ff */
[----:B------:R-:W-:-:S03]  /*64060*/  PRMT R31, RZ, 0x7610, R31 ;  /* 0x00007610ff1f7816 */ /* 0x000fc6000000001f */
[----:B---3--:R-:W-:Y:S01]  /*64070*/  @!P0 IMAD.MOV.U32 R12, RZ, RZ, R14 ;  /* 0x000000ffff0c8224 */ /* 0x008fe200078e000e */
[----:B--2---:R-:W-:-:S05]  /*64080*/  IADD3.X R13, PT, PT, R13, UR58, RZ, P1, !PT ;  /* 0x0000003a0d0d7c10 */ /* 0x004fca0008ffe4ff */
[----:B------:R0:W2:Y:S01]  /*64090*/  @!P0 LDG.E.U8 R31, desc[UR20][R12.64] ;  /* 0x000000140c1f8981 */ /* 0x0000a2000c1e1100 */
[----:B------:R-:W-:-:S03]  /*640a0*/  IADD3 R19, P1, PT, R19, UR15, RZ ;  /* 0x0000000f13137c10 */ /* 0x000fc6000ff3e0ff */
[----:B------:R1:W-:Y:S01]  /*640b0*/  STL [R1+0x7c], R34 ;  /* 0x00007c2201007387 */ /* 0x0003e20000100800 */
[----:B------:R-:W-:Y:S02]  /*640c0*/  IADD3.X R35, PT, PT, R35, UR58, RZ, P1, !PT ;  /* 0x0000003a23237c10 */ /* 0x000fe40008ffe4ff */
[----:B------:R-:W-:Y:S01]  /*640d0*/  PRMT R30, RZ, 0x7610, R30 ;  /* 0x00007610ff1e7816 */ /* 0x000fe2000000001e */
[----:B-1----:R-:W3:Y:S04]  /*640e0*/  LDL.LU R34, [R1+0x6d4] ;  /* 0x0006d40001227983 */ /* 0x002ee80000300800 */
[----:B------:R1:W-:Y:S04]  /*640f0*/  STL [R1+0x6c8], R14 ;  /* 0x0006c80e01007387 */ /* 0x0003e80000100800 */
[----:B------:R4:W-:Y:S01]  /*64100*/  STL [R1+0x6c4], R13 ;  /* 0x0006c40d01007387 */ /* 0x0009e20000100800 */
[----:B0-----:R-:W-:-:S03]  /*64110*/  @!P0 IMAD.MOV.U32 R12, RZ, RZ, R19 ;  /* 0x000000ffff0c8224 */ /* 0x001fc600078e0013 */
[----:B-1----:R-:W3:Y:S01]  /*64120*/  LDL.LU R14, [R1+0x700] ;  /* 0x00070000010e7983 */ /* 0x002ee20000300800 */
[----:B----4-:R-:W-:-:S05]  /*64130*/  @!P0 IMAD.MOV.U32 R13, RZ, RZ, R35 ;  /* 0x000000ffff0d8224 */ /* 0x010fca00078e0023 */
[----:B------:R0:W4:Y:S04]  /*64140*/  @!P0 LDG.E.U8 R30, desc[UR20][R12.64] ;  /* 0x000000140c1e8981 */ /* 0x000128000c1e1100 */
[----:B--2---:R1:W-:Y:S04]  /*64150*/  STL [R1+0x78], R31 ;  /* 0x0000781f01007387 */ /* 0x0043e80000100800 */
[----:B-1----:R-:W2:Y:S01]  /*64160*/  LDL.LU R31, [R1+0x6fc] ;  /* 0x0006fc00011f7983 */ /* 0x002ea20000300800 */
[----:B------:R-:W-:-:S04]  /*64170*/  IADD3 R15, P1, PT, R15, UR15, RZ ;  /* 0x0000000f0f0f7c10 */ /* 0x000fc8000ff3e0ff */
[----:B---3--:R-:W-:Y:S01]  /*64180*/  IADD3.X R34, PT, PT, R34, UR58, RZ, P1, !PT ;  /* 0x0000003a22227c10 */ /* 0x008fe20008ffe4ff */
[----:B------:R1:W-:Y:S01]  /*64190*/  STL [R1+0x6d0], R19 ;  /* 0x0006d01301007387 */ /* 0x0003e20000100800 */
[----:B------:R-:W-:-:S03]  /*641a0*/  PRMT R16, RZ, 0x7610, R16 ;  /* 0x00007610ff107816 */ /* 0x000fc60000000010 */
[----:B------:R-:W-:Y:S01]  /*641b0*/  STL [R1+0x6cc], R35 ;  /* 0x0006cc2301007387 */ /* 0x000fe20000100800 */
[----:B0-----:R-:W-:Y:S02]  /*641c0*/  @!P0 IMAD.MOV.U32 R12, RZ, RZ, R15 ;  /* 0x000000ffff0c8224 */ /* 0x001fe400078e000f */
[----:B------:R-:W-:Y:S01]  /*641d0*/  @!P0 IMAD.MOV.U32 R13, RZ, RZ, R34 ;  /* 0x000000ffff0d8224 */ /* 0x000fe200078e0022 */
[----:B------:R-:W-:Y:S02]  /*641e0*/  IADD3 R14, P1, PT, R14, UR15, RZ ;  /* 0x0000000f0e0e7c10 */ /* 0x000fe4000ff3e0ff */
[----:B------:R-:W-:Y:S02]  /*641f0*/  PRMT R20, RZ, 0x7610, R20 ;  /* 0x00007610ff147816 */ /* 0x000fe40000000014 */
[----:B------:R0:W3:Y:S04]  /*64200*/  @!P0 LDG.E.U8 R16, desc[UR20][R12.64] ;  /* 0x000000140c108981 */ /* 0x0000e8000c1e1100 */
[----:B-1----:R-:W3:Y:S04]  /*64210*/  LDL.LU R19, [R1+0x708] ;  /* 0x0007080001137983 */ /* 0x002ee80000300800 */
[----:B----4-:R1:W-:Y:S01]  /*64220*/  STL [R1+0x74], R30 ;  /* 0x0000741e01007387 */ /* 0x0103e20000100800 */
[----:B0-----:R-:W-:-:S03]  /*64230*/  @!P0 IMAD.MOV.U32 R12, RZ, RZ, R14 ;  /* 0x000000ffff0c8224 */ /* 0x001fc600078e000e */
[----:B-1----:R-:W4:Y:S01]  /*64240*/  LDL.LU R30, [R1+0x704] ;  /* 0x00070400011e7983 */ /* 0x002f220000300800 */
[----:B--2---:R-:W-:-:S05]  /*64250*/  IADD3.X R31, PT, PT, R31, UR58, RZ, P1, !PT ;  /* 0x0000003a1f1f7c10 */ /* 0x004fca0008ffe4ff */
[----:B------:R-:W-:-:S05]  /*64260*/  @!P0 IMAD.MOV.U32 R13, RZ, RZ, R31 ;  /* 0x000000ffff0d8224 */ /* 0x000fca00078e001f */
[----:B------:R0:W2:Y:S04]  /*64270*/  @!P0 LDG.E.U8 R20, desc[UR20][R12.64] ;  /* 0x000000140c148981 */ /* 0x0000a8000c1e1100 */
[----:B------:R1:W-:Y:S04]  /*64280*/  STL [R1+0x6f8], R15 ;  /* 0x0006f80f01007387 */ /* 0x0003e80000100800 */
[----:B------:R-:W-:Y:S01]  /*64290*/  STL [R1+0x6d4], R34 ;  /* 0x0006d42201007387 */ /* 0x000fe20000100800 */
[----:B---3--:R-:W-:-:S03]  /*642a0*/  IADD3 R19, P1, PT, R19, UR15, RZ ;  /* 0x0000000f13137c10 */ /* 0x008fc6000ff3e0ff */
[----:B-1----:R-:W3:Y:S04]  /*642b0*/  LDL.LU R15, [R1+0x710] ;  /* 0x00071000010f7983 */ /* 0x002ee80000300800 */
[----:B------:R1:W-:Y:S01]  /*642c0*/  STL [R1+0x70], R16 ;  /* 0x0000701001007387 */ /* 0x0003e20000100800 */
[----:B------:R-:W-:Y:S02]  /*642d0*/  PRMT R18, RZ, 0x7610, R18 ;  /* 0x00007610ff127816 */ /* 0x000fe40000000012 */
[----:B----4-:R-:W-:Y:S01]  /*642e0*/  IADD3.X R30, PT, PT, R30, UR58, RZ, P1, !PT ;  /* 0x0000003a1e1e7c10 */ /* 0x010fe20008ffe4ff */
[----:B0-----:R-:W-:Y:S01]  /*642f0*/  @!P0 IMAD.MOV.U32 R12, RZ, RZ, R19 ;  /* 0x000000ffff0c8224 */ /* 0x001fe200078e0013 */
[----:B-1----:R-:W4:Y:S04]  /*64300*/  LDL.LU R16, [R1+0x70c] ;  /* 0x00070c0001107983 */ /* 0x002f280000300800 */
[----:B------:R0:W-:Y:S04]  /*64310*/  STL [R1+0x700], R14 ;  /* 0x0007000e01007387 */ /* 0x0001e80000100800 */
[----:B------:R-:W-:Y:S01]  /*64320*/  STL [R1+0x6fc], R31 ;  /* 0x0006fc1f01007387 */ /* 0x000fe20000100800 */
[----:B------:R-:W-:-:S05]  /*64330*/  @!P0 IMAD.MOV.U32 R13, RZ, RZ, R30 ;  /* 0x000000ffff0d8224 */ /* 0x000fca00078e001e */
[----:B------:R1:W4:Y:S04]  /*64340*/  @!P0 LDG.E.U8 R18, desc[UR20][R12.64] ;  /* 0x000000140c128981 */ /* 0x000328000c1e1100 */
[----:B0-----:R-:W4:Y:S04]  /*64350*/  LDL.LU R14, [R1+0x718] ;  /* 0x00071800010e7983 */ /* 0x001f280000300800 */
[----:B--2---:R0:W-:Y:S04]  /*64360*/  STL [R1+0x6c], R20 ;  /* 0x00006c1401007387 */ /* 0x0041e80000100800 */
[----:B0-----:R-:W2:Y:S01]  /*64370*/  LDL.LU R20, [R1+0x714] ;  /* 0x0007140001147983 */ /* 0x001ea20000300800 */
[----:B---3--:R-:W-:-:S02]  /*64380*/  IADD3 R15, P1, PT, R15, UR15, RZ ;  /* 0x0000000f0f0f7c10 */ /* 0x008fc4000ff3e0ff */
[----:B------:R-:W-:Y:S01]  /*64390*/  PRMT R29, RZ, 0x7610, R29 ;  /* 0x00007610ff1d7816 */ /* 0x000fe2000000001d */
[----:B------:R0:W-:Y:S02]  /*643a0*/  STL [R1+0x708], R19 ;  /* 0x0007081301007387 */ /* 0x0001e40000100800 */
[----:B-1----:R-:W-:Y:S02]  /*643b0*/  @!P0 IMAD.MOV.U32 R12, RZ, RZ, R15 ;  /* 0x000000ffff0c8224 */ /* 0x002fe400078e000f */
[----:B------:R-:W-:Y:S01]  /*643c0*/  STL [R1+0x704], R30 ;  /* 0x0007041e01007387 */ /* 0x000fe20000100800 */
[----:B----4-:R-:W-:-:S03]  /*643d0*/  IADD3.X R16, PT, PT, R16, UR58, RZ, P1, !PT ;  /* 0x0000003a10107c10 */ /* 0x010fc60008ffe4ff */
[----:B0-----:R-:W3:Y:S02]  /*643e0*/  LDL.LU R19, [R1+0x724] ;  /* 0x0007240001137983 */ /* 0x001ee40000300800 */
[----:B------:R-:W-:Y:S01]  /*643f0*/  @!P0 IMAD.MOV.U32 R13, RZ, RZ, R16 ;  /* 0x000000ffff0d8224 */ /* 0x000fe200078e0010 */
[----:B------:R-:W-:Y:S01]  /*64400*/  IADD3 R14, P1, PT, R14, UR15, RZ ;  /* 0x0000000f0e0e7c10 */ /* 0x000fe2000ff3e0ff */
[----:B------:R0:W-:Y:S04]  /*64410*/  STL [R1+0x68], R18 ;  /* 0x0000681201007387 */ /* 0x0001e80000100800 */
[----:B------:R1:W4:Y:S01]  /*64420*/  @!P0 LDG.E.U8 R29, desc[UR20][R12.64] ;  /* 0x000000140c1d8981 */ /* 0x000322000c1e1100 */
[----:B------:R-:W-:-:S03]  /*64430*/  PRMT R0, RZ, 0x7610, R0 ;  /* 0x00007610ff007816 */ /* 0x000fc60000000000 */
[----:B0-----:R-:W3:Y:S01]  /*64440*/  LDL.LU R18, [R1+0x728] ;  /* 0x0007280001127983 */ /* 0x001ee20000300800 */
[----:B-1----:R-:W-:Y:S01]  /*64450*/  @!P0 IMAD.MOV.U32 R12, RZ, RZ, R14 ;  /* 0x000000ffff0c8224 */ /* 0x002fe200078e000e */
[----:B--2---:R-:W-:-:S05]  /*64460*/  IADD3.X R20, PT, PT, R20, UR58, RZ, P1, !PT ;  /* 0x0000003a14147c10 */ /* 0x004fca0008ffe4ff */
[----:B------:R-:W-:-:S05]  /*64470*/  @!P0 IMAD.MOV.U32 R13, RZ, RZ, R20 ;  /* 0x000000ffff0d8224 */ /* 0x000fca00078e0014 */
[----:B------:R0:W2:Y:S04]  /*64480*/  @!P0 LDG.E.U8 R0, desc[UR20][R12.64] ;  /* 0x000000140c008981 */ /* 0x0000a8000c1e1100 */
[----:B------:R-:W-:Y:S04]  /*64490*/  STL [R1+0x710], R15 ;  /* 0x0007100f01007387 */ /* 0x000fe80000100800 */
[----:B------:R1:W-:Y:S04]  /*644a0*/  STL [R1+0x70c], R16 ;  /* 0x00070c1001007387 */ /* 0x0003e80000100800 */
[----:B-1----:R-:W4:Y:S04]  /*644b0*/  LDL.LU R16, [R1+0x72c] ;  /* 0x00072c0001107983 */ /* 0x002f280000300800 */
[----:B------:R-:W4:Y:S04]  /*644c0*/  LDL.LU R15, [R1+0x730] ;  /* 0x00073000010f7983 */ /* 0x000f280000300800 */
[----:B------:R-:W-:Y:S04]  /*644d0*/  STL [R1+0x718], R14 ;  /* 0x0007180e01007387 */ /* 0x000fe80000100800 */
[----:B------:R1:W-:Y:S01]  /*644e0*/  STL [R1+0x714], R20 ;  /* 0x0007141401007387 */ /* 0x0003e20000100800 */
[----:B---3--:R-:W-:-:S03]  /*644f0*/  IADD3 R18, P1, PT, R18, UR15, RZ ;  /* 0x0000000f12127c10 */ /* 0x008fc6000ff3e0ff */
[----:B-1----:R-:W3:Y:S01]  /*64500*/  LDL.LU R20, [R1+0x734] ;  /* 0x0007340001147983 */ /* 0x002ee20000300800 */
[----:B------:R-:W-:-:S03]  /*64510*/  IADD3.X R19, PT, PT, R19, UR58, RZ, P1, !PT ;  /* 0x0000003a13137c10 */ /* 0x000fc60008ffe4ff */
[----:B------:R-:W3:Y:S01]  /*64520*/  LDL.LU R14, [R1+0x738] ;  /* 0x00073800010e7983 */ /* 0x000ee20000300800 */
[----:B0-----:R-:W-:Y:S02]  /*64530*/  @!P0 IMAD.MOV.U32 R12, RZ, RZ, R18 ;  /* 0x000000ffff0c8224 */ /* 0x001fe400078e0012 */
[----:B------:R-:W-:Y:S01]  /*64540*/  @!P0 IMAD.MOV.U32 R13, RZ, RZ, R19 ;  /* 0x000000ffff0d8224 */ /* 0x000fe200078e0013 */
[----:B--2---:R-:W-:Y:S04]  /*64550*/  STL [R1+0x2604], R0 ;  /* 0x0026040001007387 */ /* 0x004fe80000100800 */
[----:B------:R-:W-:Y:S04]  /*64560*/  STL [R1+0x728], R18 ;  /* 0x0007281201007387 */ /* 0x000fe80000100800 */
[----:B------:R0:W-:Y:S04]  /*64570*/  STL [R1+0x724], R19 ;  /* 0x0007241301007387 */ /* 0x0001e80000100800 */
[----:B0-----:R-:W2:Y:S04]  /*64580*/  LDL.LU R19, [R1+0x73c] ;  /* 0x00073c0001137983 */ /* 0x001ea80000300800 */
[----:B------:R-:W2:Y:S01]  /*64590*/  LDL.LU R18, [R1+0x740] ;  /* 0x0007400001127983 */ /* 0x000ea20000300800 */
[----:B----4-:R-:W-:-:S02]  /*645a0*/  IADD3 R15, P1, PT, R15, UR15, RZ ;  /* 0x0000000f0f0f7c10 */ /* 0x010fc4000ff3e0ff */
[----:B------:R-:W-:Y:S02]  /*645b0*/  PRMT R28, RZ, 0x7610, R28 ;  /* 0x00007610ff1c7816 */ /* 0x000fe4000000001c */
[----:B------:R-:W-:Y:S02]  /*645c0*/  IADD3.X R16, PT, PT, R16, UR58, RZ, P1, !PT ;  /* 0x0000003a10107c10 */ /* 0x000fe40008ffe4ff */
[----:B------:R-:W-:Y:S01]  /*645d0*/  PRMT R27, RZ, 0x7610, R27 ;  /* 0x00007610ff1b7816 */ /* 0x000fe2000000001b */
[----:B------:R-:W-:Y:S04]  /*645e0*/  STL [R1+0x730], R15 ;  /* 0x0007300f01007387 */ /* 0x000fe80000100800 */
[----:B------:R0:W4:Y:S04]  /*645f0*/  @!P0 LDG.E.U8 R28, desc[UR20][R12.64] ;  /* 0x000000140c1c8981 */ /* 0x000128000c1e1100 */
[----:B------:R1:W-:Y:S01]  /*64600*/  STL [R1+0x72c], R16 ;  /* 0x00072c1001007387 */ /* 0x0003e20000100800 */
[----:B---3--:R-:W-:Y:S01]  /*64610*/  IADD3 R14, P1, PT, R14, UR15, RZ ;  /* 0x0000000f0e0e7c10 */ /* 0x008fe2000ff3e0ff */
[----:B0-----:R-:W-:-:S02]  /*64620*/  @!P0 IMAD.MOV.U32 R12, RZ, RZ, R15 ;  /* 0x000000ffff0c8224 */ /* 0x001fc400078e000f */
[----:B------:R-:W-:Y:S01]  /*64630*/  @!P0 IMAD.MOV.U32 R13, RZ, RZ, R16 ;  /* 0x000000ffff0d8224 */ /* 0x000fe200078e0010 */
[----:B------:R-:W-:Y:S01]  /*64640*/  IADD3.X R20, PT, PT, R20, UR58, RZ, P1, !PT ;  /* 0x0000003a14147c10 */ /* 0x000fe20008ffe4ff */
[----:B-1----:R-:W3:Y:S04]  /*64650*/  LDL.LU R16, [R1+0x744] ;  /* 0x0007440001107983 */ /* 0x002ee80000300800 */
[----:B------:R-:W3:Y:S04]  /*64660*/  LDL.LU R15, [R1+0x748] ;  /* 0x00074800010f7983 */ /* 0x000ee80000300800 */
[----:B------:R-:W-:Y:S04]  /*64670*/  STL [R1+0x64], R29 ;  /* 0x0000641d01007387 */ /* 0x000fe80000100800 */
[----:B------:R0:W4:Y:S01]  /*64680*/  @!P0 LDG.E.U8 R27, desc[UR20][R12.64] ;  /* 0x000000140c1b8981 */ /* 0x000122000c1e1100 */
[----:B------:R-:W-:-:S03]  /*64690*/  PRMT R26, RZ, 0x7610, R26 ;  /* 0x00007610ff1a7816 */ /* 0x000fc6000000001a */
[----:B------:R-:W-:Y:S04]  /*646a0*/  STL [R1+0x738], R14 ;  /* 0x0007380e01007387 */ /* 0x000fe80000100800 */
[----:B------:R1:W-:Y:S01]  /*646b0*/  STL [R1+0x734], R20 ;  /* 0x0007341401007387 */ /* 0x0003e20000100800 */
[----:B0-----:R-:W-:Y:S02]  /*646c0*/  @!P0 IMAD.MOV.U32 R12, RZ, RZ, R14 ;  /* 0x000000ffff0c8224 */ /* 0x001fe400078e000e */
[----:B------:R-:W-:Y:S02]  /*646d0*/  @!P0 IMAD.MOV.U32 R13, RZ, RZ, R20 ;  /* 0x000000ffff0d8224 */ /* 0x000fe400078e0014 */
[----:B-1----:R-:W4:Y:S04]  /*646e0*/  LDL.LU R20, [R1+0x74c] ;  /* 0x00074c0001147983 */ /* 0x002f280000300800 */
[----:B------:R-:W4:Y:S04]  /*646f0*/  LDL.LU R14, [R1+0x750] ;  /* 0x00075000010e7983 */ /* 0x000f280000300800 */
[----:B------:R0:W4:Y:S01]  /*64700*/  @!P0 LDG.E.U8 R26, desc[UR20][R12.64] ;  /* 0x000000140c1a8981 */ /* 0x000122000c1e1100 */
[----:B--2---:R-:W-:-:S04]  /*64710*/  IADD3 R18, P1, PT, R18, UR15, RZ ;  /* 0x0000000f12127c10 */ /* 0x004fc8000ff3e0ff */
[----:B------:R-:W-:Y:S01]  /*64720*/  IADD3.X R19, PT, PT, R19, UR58, RZ, P1, !PT ;  /* 0x0000003a13137c10 */ /* 0x000fe20008ffe4ff */
[----:B------:R-:W-:Y:S01]  /*64730*/  STL [R1+0x740], R18 ;  /* 0x0007401201007387 */ /* 0x000fe20000100800 */
[----:B0-----:R-:W-:-:S03]  /*64740*/  @!P0 IMAD.MOV.U32 R12, RZ, RZ, R18 ;  /* 0x000000ffff0c8224 */ /* 0x001fc600078e0012 */
[----:B------:R0:W-:Y:S01]  /*64750*/  STL [R1+0x73c], R19 ;  /* 0x00073c1301007387 */ /* 0x0001e20000100800 */
[----:B------:R-:W-:-:S03]  /*64760*/  @!P0 IMAD.MOV.U32 R13, RZ, RZ, R19 ;  /* 0x000000ffff0d8224 */ /* 0x000fc600078e0013 */
[----:B0-----:R-:W2:Y:S04]  /*64770*/  LDL.LU R19, [R1+0x754] ;  /* 0x0007540001137983 */ /* 0x001ea80000300800 */
[----:B------:R-:W2:Y:S01]  /*64780*/  LDL.LU R18, [R1+0x758] ;  /* 0x0007580001127983 */ /* 0x000ea20000300800 */
[----:B---3--:R-:W-:Y:S02]  /*64790*/  IADD3 R15, P1, PT, R15, UR15, RZ ;  /* 0x0000000f0f0f7c10 */ /* 0x008fe4000ff3e0ff */
[----:B------:R-:W-:Y:S02]  /*647a0*/  PRMT R25, RZ, 0x7610, R25 ;  /* 0x00007610ff197816 */ /* 0x000fe40000000019 */
[----:B------:R-:W-:Y:S02]  /*647b0*/  IADD3.X R16, PT, PT, R16, UR58, RZ, P1, !PT ;  /* 0x0000003a10107c10 */ /* 0x000fe40008ffe4ff */
[----:B------:R-:W-:-:S02]  /*647c0*/  PRMT R24, RZ, 0x7610, R24 ;  /* 0x00007610ff187816 */ /* 0x000fc40000000018 */
[----:B------:R0:W3:Y:S04]  /*647d0*/  @!P0 LDG.E.U8 R25, desc[UR20][R12.64] ;  /* 0x000000140c198981 */ /* 0x0000e8000c1e1100 */
[----:B------:R-:W-:Y:S04]  /*647e0*/  STL [R1+0x748], R15 ;  /* 0x0007480f01007387 */ /* 0x000fe80000100800 */
[----:B----4-:R-:W-:Y:S01]  /*647f0*/  STL [R1+0x5c], R28 ;  /* 0x00005c1c01007387 */ /* 0x010fe20000100800 */
[----:B------:R-:W-:Y:S01]  /*64800*/  IADD3 R14, P1, PT, R14, UR15, RZ ;  /* 0x0000000f0e0e7c10 */ /* 0x000fe2000ff3e0ff */
[----:B0-----:R-:W-:-:S02]  /*64810*/  @!P0 IMAD.MOV.U32 R12, RZ, RZ, R15 ;  /* 0x000000ffff0c8224 */ /* 0x001fc400078e000f */
[----:B------:R-:W-:Y:S01]  /*64820*/  @!P0 IMAD.MOV.U32 R13, RZ, RZ, R16 ;  /* 0x000000ffff0d8224 */ /* 0x000fe200078e0010 */
[----:B------:R-:W-:Y:S01]  /*64830*/  IADD3.X R20, PT, PT, R20, UR58, RZ, P1, !PT ;  /* 0x0000003a14147c10 */ /* 0x000fe20008ffe4ff */
[----:B------:R0:W-:Y:S04]  /*64840*/  STL [R1+0x744], R16 ;  /* 0x0007441001007387 */ /* 0x0001e80000100800 */
[----:B------:R1:W4:Y:S01]  /*64850*/  @!P0 LDG.E.U8 R24, desc[UR20][R12.64] ;  /* 0x000000140c188981 */ /* 0x000322000c1e1100 */
[----:B------:R-:W-:Y:S02]  /*64860*/  PRMT R23, RZ, 0x7610, R23 ;  /* 0x00007610ff177816 */ /* 0x000fe40000000017 */
[----:B------:R-:W-:Y:S01]  /*64870*/  PRMT R3, RZ, 0x7610, R3 ;  /* 0x00007610ff037816 */ /* 0x000fe20000000003 */
[----:B0-----:R-:W3:Y:S01]  /*64880*/  LDL.LU R16, [R1+0x764] ;  /* 0x0007640001107983 */ /* 0x001ee20000300800 */
[----:B-1----:R-:W-:-:S02]  /*64890*/  @!P0 IMAD.MOV.U32 R12, RZ, RZ, R14 ;  /* 0x000000ffff0c8224 */ /* 0x002fc400078e000e */
[----:B------:R-:W-:Y:S01]  /*648a0*/  @!P0 IMAD.MOV.U32 R13, RZ, RZ, R20 ;  /* 0x000000ffff0d8224 */ /* 0x000fe200078e0014 */
[----:B------:R-:W3:Y:S04]  /*648b0*/  LDL.LU R15, [R1+0x768] ;  /* 0x00076800010f7983 */ /* 0x000ee80000300800 */
[----:B------:R-:W-:Y:S04]  /*648c0*/  STL [R1+0x750], R14 ;  /* 0x0007500e01007387 */ /* 0x000fe80000100800 */
[----:B------:R-:W-:Y:S04]  /*648d0*/  STL [R1+0x58], R27 ;  /* 0x0000581b01007387 */ /* 0x000fe80000100800 */
[----:B------:R0:W-:Y:S04]  /*648e0*/  STL [R1+0x74c], R20 ;  /* 0x00074c1401007387 */ /* 0x0001e80000100800 */
[----:B------:R1:W4:Y:S04]  /*648f0*/  @!P0 LDG.E.U8 R23, desc[UR20][R12.64] ;  /* 0x000000140c178981 */ /* 0x000328000c1e1100 */
[----:B0-----:R-:W4:Y:S04]  /*64900*/  LDL.LU R20, [R1+0x76c] ;  /* 0x00076c0001147983 */ /* 0x001f280000300800 */
[----:B------:R-:W4:Y:S01]  /*64910*/  LDL.LU R14, [R1+0x770] ;  /* 0x00077000010e7983 */ /* 0x000f220000300800 */
[----:B--2---:R-:W-:-:S04]  /*64920*/  IADD3 R18, P1, PT, R18, UR15, RZ ;  /* 0x0000000f12127c10 */ /* 0x004fc8000ff3e0ff */
[----:B------:R-:W-:Y:S01]  /*64930*/  IADD3.X R19, PT, PT, R19, UR58, RZ, P1, !PT ;  /* 0x0000003a13137c10 */ /* 0x000fe20008ffe4ff */
[----:B-1----:R-:W-:-:S04]  /*64940*/  @!P0 IMAD.MOV.U32 R12, RZ, RZ, R18 ;  /* 0x000000ffff0c8224 */ /* 0x002fc800078e0012 */
[----:B------:R-:W-:-:S05]  /*64950*/  @!P0 IMAD.MOV.U32 R13, RZ, RZ, R19 ;  /* 0x000000ffff0d8224 */ /* 0x000fca00078e0013 */
[----:B------:R0:W2:Y:S04]  /*64960*/  @!P0 LDG.E.U8 R3, desc[UR20][R12.64] ;  /* 0x000000140c038981 */ /* 0x0000a8000c1e1100 */
[----:B------:R-:W-:Y:S04]  /*64970*/  STL [R1+0x758], R18 ;  /* 0x0007581201007387 */ /* 0x000fe80000100800 */
[----:B------:R-:W-:Y:S04]  /*64980*/  STL [R1+0x54], R26 ;  /* 0x0000541a01007387 */ /* 0x000fe80000100800 */
[----:B------:R1:W-:Y:S01]  /*64990*/  STL [R1+0x754], R19 ;  /* 0x0007541301007387 */ /* 0x0003e20000100800 */
[----:B------:R-:W-:-:S02]  /*649a0*/  PRMT R22, RZ, 0x7610, R22 ;  /* 0x00007610ff167816 */ /* 0x000fc40000000016 */
[----:B------:R-:W-:Y:S01]  /*649b0*/  PRMT R7, RZ, 0x7610, R7 ;  /* 0x00007610ff077816 */ /* 0x000fe20000000007 */
[----:B-1----:R-:W2:Y:S04]  /*649c0*/  LDL.LU R19, [R1+0x774] ;  /* 0x0007740001137983 */ /* 0x002ea80000300800 */
[----:B------:R-:W2:Y:S01]  /*649d0*/  LDL.LU R18, [R1+0x778] ;  /* 0x0007780001127983 */ /* 0x000ea20000300800 */
[----:B---3--:R-:W-:-:S04]  /*649e0*/  IADD3 R15, P1, PT, R15, UR15, RZ ;  /* 0x0000000f0f0f7c10 */ /* 0x008fc8000ff3e0ff */
[----:B------:R-:W-:Y:S01]  /*649f0*/  IADD3.X R16, PT, PT, R16, UR58, RZ, P1, !PT ;  /* 0x0000003a10107c10 */ /* 0x000fe20008ffe4ff */
[----:B0-----:R-:W-:-:S04]  /*64a00*/  @!P0 IMAD.MOV.U32 R12, RZ, RZ, R15 ;  /* 0x000000ffff0c8224 */ /* 0x001fc800078e000f */
[----:B------:R-:W-:Y:S01]  /*64a10*/  @!P0 IMAD.MOV.U32 R13, RZ, RZ, R16 ;  /* 0x000000ffff0d8224 */ /* 0x000fe200078e0010 */
[----:B----4-:R-:W-:-:S04]  /*64a20*/  IADD3 R14, P1, PT, R14, UR15, RZ ;  /* 0x0000000f0e0e7c10 */ /* 0x010fc8000ff3e0ff */
[----:B------:R0:W3:Y:S01]  /*64a30*/  @!P0 LDG.E.U8 R22, desc[UR20][R12.64] ;  /* 0x000000140c168981 */ /* 0x0000e2000c1e1100 */
[----:B------:R-:W-:Y:S01]  /*64a40*/  IADD3.X R20, PT, PT, R20, UR58, RZ, P1, !PT ;  /* 0x0000003a14147c10 */ /* 0x000fe20008ffe4ff */
[----:B0-----:R-:W-:-:S04]  /*64a50*/  @!P0 IMAD.MOV.U32 R12, RZ, RZ, R14 ;  /* 0x000000ffff0c8224 */ /* 0x001fc800078e000e */
[----:B------:R-:W-:-:S05]  /*64a60*/  @!P0 IMAD.MOV.U32 R13, RZ, RZ, R20 ;  /* 0x000000ffff0d8224 */ /* 0x000fca00078e0014 */
[----:B------:R0:W4:Y:S04]  /*64a70*/  @!P0 LDG.E.U8 R7, desc[UR20][R12.64] ;  /* 0x000000140c078981 */ /* 0x000128000c1e1100 */
[----:B--2---:R-:W-:Y:S04]  /*64a80*/  STL [R1+0x2608], R3 ;  /* 0x0026080301007387 */ /* 0x004fe80000100800 */
[----:B------:R-:W-:Y:S04]  /*64a90*/  STL [R1+0x50], R25 ;  /* 0x0000501901007387 */ /* 0x000fe80000100800 */
[----:B------:R-:W-:Y:S04]  /*64aa0*/  STL [R1+0x768], R15 ;  /* 0x0007680f01007387 */ /* 0x000fe80000100800 */
[----:B------:R1:W-:Y:S04]  /*64ab0*/  STL [R1+0x764], R16 ;  /* 0x0007641001007387 */ /* 0x0003e80000100800 */
[----:B-1----:R-:W2:Y:S04]  /*64ac0*/  LDL.LU R16, [R1+0x77c] ;  /* 0x00077c0001107983 */ /* 0x002ea80000300800 */
[----:B------:R-:W2:Y:S04]  /*64ad0*/  LDL.LU R15, [R1+0x780] ;  /* 0x00078000010f7983 */ /* 0x000ea80000300800 */
[----:B------:R-:W-:Y:S04]  /*64ae0*/  STL [R1+0x4c], R24 ;  /* 0x00004c1801007387 */ /* 0x000fe80000100800 */
[----:B------:R-:W-:Y:S04]  /*64af0*/  STL [R1+0x770], R14 ;  /* 0x0007700e01007387 */ /* 0x000fe80000100800 */
[----:B------:R1:W-:Y:S04]  /*64b00*/  STL [R1+0x76c], R20 ;  /* 0x00076c1401007387 */ /* 0x0003e80000100800 */
[----:B-1----:R-:W3:Y:S04]  /*64b10*/  LDL.LU R20, [R1+0x784] ;  /* 0x0007840001147983 */ /* 0x002ee80000300800 */
[----:B------:R-:W3:Y:S01]  /*64b20*/  LDL.LU R14, [R1+0x788] ;  /* 0x00078800010e7983 */ /* 0x000ee20000300800 */
[----:B------:R-:W-:-:S04]  /*64b30*/  IADD3 R18, P1, PT, R18, UR15, RZ ;  /* 0x0000000f12127c10 */ /* 0x000fc8000ff3e0ff */
[----:B------:R-:W-:Y:S02]  /*64b40*/  IADD3.X R19, PT, PT, R19, UR58, RZ, P1, !PT ;  /* 0x0000003a13137c10 */ /* 0x000fe40008ffe4ff */
[----:B------:R-:W-:Y:S01]  /*64b50*/  PRMT R17, RZ, 0x7610, R17 ;  /* 0x00007610ff117816 */ /* 0x000fe20000000011 */
[----:B0-----:R-:W-:Y:S02]  /*64b60*/  @!P0 IMAD.MOV.U32 R12, RZ, RZ, R18 ;  /* 0x000000ffff0c8224 */ /* 0x001fe400078e0012 */
[----:B------:R-:W-:Y:S01]  /*64b70*/  @!P0 IMAD.MOV.U32 R13, RZ, RZ, R19 ;  /* 0x000000ffff0d8224 */ /* 0x000fe200078e0013 */
[----:B------:R-:W-:-:S04]  /*64b80*/  PRMT R21, RZ, 0x7610, R21 ;  /* 0x00007610ff157816 */ /* 0x000fc80000000015 */
[----:B------:R0:W3:Y:S01]  /*64b90*/  @!P0 LDG.E.U8 R17, desc[UR20][R12.64] ;  /* 0x000000140c118981 */ /* 0x0000e2000c1e1100 */
[----:B------:R-:W-:-:S03]  /*64ba0*/  PRMT R3, RZ, 0x7610, R3 ;  /* 0x00007610ff037816 */ /* 0x000fc60000000003 */
[----:B----4-:R-:W-:Y:S04]  /*64bb0*/  STL [R1+0x2624], R7 ;  /* 0x0026240701007387 */ /* 0x010fe80000100800 */
[----:B------:R-:W-:Y:S04]  /*64bc0*/  STL [R1+0x48], R23 ;  /* 0x0000481701007387 */ /* 0x000fe80000100800 */
[----:B------:R-:W-:Y:S04]  /*64bd0*/  STL [R1+0x778], R18 ;  /* 0x0007781201007387 */ /* 0x000fe80000100800 */
[----:B------:R1:W-:Y:S04]  /*64be0*/  STL [R1+0x774], R19 ;  /* 0x0007741301007387 */ /* 0x0003e80000100800 */
[----:B-1----:R-:W4:Y:S04]  /*64bf0*/  LDL.LU R19, [R1+0x78c] ;  /* 0x00078c0001137983 */ /* 0x002f280000300800 */
[----:B------:R-:W4:Y:S01]  /*64c00*/  LDL.LU R18, [R1+0x790] ;  /* 0x0007900001127983 */ /* 0x000f220000300800 */
[----:B--2---:R-:W-:-:S04]  /*64c10*/  IADD3 R15, P1, PT, R15, UR15, RZ ;  /* 0x0000000f0f0f7c10 */ /* 0x004fc8000ff3e0ff */
[----:B------:R-:W-:Y:S01]  /*64c20*/  IADD3.X R16, PT, PT, R16, UR58, RZ, P1, !PT ;  /* 0x0000003a10107c10 */ /* 0x000fe20008ffe4ff */
[----:B0-----:R-:W-:-:S04]  /*64c30*/  @!P0 IMAD.MOV.U32 R12, RZ, RZ, R15 ;  /* 0x000000ffff0c8224 */ /* 0x001fc800078e000f */
[----:B------:R-:W-:Y:S01]  /*64c40*/  @!P0 IMAD.MOV.U32 R13, RZ, RZ, R16 ;  /* 0x000000ffff0d8224 */ /* 0x000fe200078e0010 */
[----:B---3--:R-:W-:Y:S01]  /*64c50*/  IADD3 R14, P1, PT, R14, UR15, RZ ;  /* 0x0000000f0e0e7c10 */ /* 0x008fe2000ff3e0ff */
[----:B------:R-:W-:Y:S04]  /*64c60*/  STL [R1+0x780], R15 ;  /* 0x0007800f01007387 */ /* 0x000fe80000100800 */
[----:B------:R0:W2:Y:S01]  /*64c70*/  @!P0 LDG.E.U8 R21, desc[UR20][R12.64] ;  /* 0x000000140c158981 */ /* 0x0000a2000c1e1100 */
[----:B------:R-:W-:-:S03]  /*64c80*/  IADD3.X R20, PT, PT, R20, UR58, RZ, P1, !PT ;  /* 0x0000003a14147c10 */ /* 0x000fc60008ffe4ff */
[----:B------:R1:W-:Y:S01]  /*64c90*/  STL [R1+0x77c], R16 ;  /* 0x00077c1001007387 */ /* 0x0003e20000100800 */
[----:B0-----:R-:W-:Y:S02]  /*64ca0*/  @!P0 IMAD.MOV.U32 R12, RZ, RZ, R14 ;  /* 0x000000ffff0c8224 */ /* 0x001fe400078e000e */
[----:B------:R-:W-:Y:S01]  /*64cb0*/  @!P0 IMAD.MOV.U32 R13, RZ, RZ, R20 ;  /* 0x000000ffff0d8224 */ /* 0x000fe200078e0014 */
[----:B-1----:R-:W3:Y:S04]  /*64cc0*/  LDL.LU R16, [R1+0x794] ;  /* 0x0007940001107983 */ /* 0x002ee80000300800 */
[----:B------:R-:W2:Y:S04]  /*64cd0*/  LDL.LU R15, [R1+0x798] ;  /* 0x00079800010f7983 */ /* 0x000ea80000300800 */
[----:B------:R0:W3:Y:S04]  /*64ce0*/  @!P0 LDG.E.U8 R3, desc[UR20][R12.64] ;  /* 0x000000140c038981 */ /* 0x0000e8000c1e1100 */
[----:B------:R1:W-:Y:S01]  /*64cf0*/  STL [R1+0x38], R17 ;  /* 0x0000381101007387 */ /* 0x0003e20000100800 */
[----:B------:R-:W-:-:S03]  /*64d00*/  PRMT R0, RZ, 0x7610, R0 ;  /* 0x00007610ff007816 */ /* 0x000fc60000000000 */
[----:B-1----:R-:W3:Y:S04]  /*64d10*/  LDL.LU R17, [R1+0x7a4] ;  /* 0x0007a40001117983 */ /* 0x002ee80000300800 */
[----:B------:R-:W-:Y:S04]  /*64d20*/  STL [R1+0x40], R22 ;  /* 0x0000401601007387 */ /* 0x000fe80000100800 */
[----:B------:R1:W-:Y:S04]  /*64d30*/  STL [R1+0x788], R14 ;  /* 0x0007880e01007387 */ /* 0x0003e80000100800 */
[----:B------:R0:W-:Y:S01]  /*64d40*/  STL [R1+0x784], R20 ;  /* 0x0007841401007387 */ /* 0x0001e20000100800 */
[----:B----4-:R-:W-:-:S03]  /*64d50*/  IADD3 R18, P1, PT, R18, UR15, RZ ;  /* 0x0000000f12127c10 */ /* 0x010fc6000ff3e0ff */
[----:B-1----:R-:W4:Y:S04]  /*64d60*/  LDL.LU R14, [R1+0x7a8] ;  /* 0x0007a800010e7983 */ /* 0x002f280000300800 */
[----:B0-----:R-:W4:Y:S01]  /*64d70*/  LDL.LU R20, [R1+0x7ac] ;  /* 0x0007ac0001147983 */ /* 0x001f220000300800 */
[----:B------:R-:W-:Y:S01]  /*64d80*/  IADD3.X R19, PT, PT, R19, UR58, RZ, P1, !PT ;  /* 0x0000003a13137c10 */ /* 0x000fe20008ffe4ff */
[----:B------:R-:W-:-:S04]  /*64d90*/  @!P0 IMAD.MOV.U32 R12, RZ, RZ, R18 ;  /* 0x000000ffff0c8224 */ /* 0x000fc800078e0012 */
[----:B------:R-:W-:Y:S01]  /*64da0*/  @!P0 IMAD.MOV.U32 R13, RZ, RZ, R19 ;  /* 0x000000ffff0d8224 */ /* 0x000fe200078e0013 */
[----:B------:R-:W-:-:S04]  /*64db0*/  PRMT R4, RZ, 0x7610, R4 ;  /* 0x00007610ff047816 */ /* 0x000fc80000000004 */
[----:B------:R0:W4:Y:S01]  /*64dc0*/  @!P0 LDG.E.U8 R0, desc[UR20][R12.64] ;  /* 0x000000140c008981 */ /* 0x000122000c1e1100 */
[----:B--2---:R-:W-:-:S03]  /*64dd0*/  IADD3 R15, P1, PT, R15, UR15, RZ ;  /* 0x0000000f0f0f7c10 */ /* 0x004fc6000ff3e0ff */
[----:B---3--:R-:W-:Y:S04]  /*64de0*/  STL [R1+0x260c], R3 ;  /* 0x00260c0301007387 */ /* 0x008fe80000100800 */
[----:B------:R-:W-:Y:S01]  /*64df0*/  STL [R1+0x790], R18 ;  /* 0x0007901201007387 */ /* 0x000fe20000100800 */
[----:B------:R-:W-:-:S03]  /*64e00*/  IADD3.X R16, PT, PT, R16, UR58, RZ, P1, !PT ;  /* 0x0000003a10107c10 */ /* 0x000fc60008ffe4ff */
[----:B------:R1:W-:Y:S01]  /*64e10*/  STL [R1+0x78c], R19 ;  /* 0x00078c1301007387 */ /* 0x0003e20000100800 */
[----:B0-----:R-:W-:Y:S02]  /*64e20*/  @!P0 IMAD.MOV.U32 R12, RZ, RZ, R15 ;  /* 0x000000ffff0c8224 */ /* 0x001fe400078e000f */
[----:B------:R-:W-:-:S05]  /*64e30*/  @!P0 IMAD.MOV.U32 R13, RZ, RZ, R16 ;  /* 0x000000ffff0d8224 */ /* 0x000fca00078e0010 */
[----:B------:R0:W2:Y:S04]  /*64e40*/  @!P0 LDG.E.U8 R4, desc[UR20][R12.64] ;  /* 0x000000140c048981 */ /* 0x0000a8000c1e1100 */
[----:B-1----:R-:W3:Y:S04]  /*64e50*/  LDL.LU R19, [R1+0x7b0] ;  /* 0x0007b00001137983 */ /* 0x002ee80000300800 */
[----:B------:R1:W-:Y:S01]  /*64e60*/  STL [R1+0x34], R21 ;  /* 0x0000341501007387 */ /* 0x0003e20000100800 */
[----:B----4-:R-:W-:Y:S02]  /*64e70*/  IADD3 R14, P1, PT, R14, UR15, RZ ;  /* 0x0000000f0e0e7c10 */ /* 0x010fe4000ff3e0ff */
[----:B------:R-:W-:Y:S01]  /*64e80*/  PRMT R7, RZ, 0x7610, R7 ;  /* 0x00007610ff077816 */ /* 0x000fe20000000007 */
[----:B-1----:R-:W4:Y:S01]  /*64e90*/  LDL.LU R21, [R1+0x7b4] ;  /* 0x0007b40001157983 */ /* 0x002f220000300800 */
[----:B------:R-:W-:Y:S01]  /*64ea0*/  IADD3.X R17, PT, PT, R17, UR58, RZ, P1, !PT ;  /* 0x0000003a11117c10 */ /* 0x000fe20008ffe4ff */
[----:B0-----:R-:W-:-:S04]  /*64eb0*/  @!P0 IMAD.MOV.U32 R12, RZ, RZ, R14 ;  /* 0x000000ffff0c8224 */ /* 0x001fc800078e000e */
[----:B------:R-:W-:Y:S01]  /*64ec0*/  @!P0 IMAD.MOV.U32 R13, RZ, RZ, R17 ;  /* 0x000000ffff0d8224 */ /* 0x000fe200078e0011 */
[----:B------:R-:W-:Y:S04]  /*64ed0*/  STL [R1+0x2610], R0 ;  /* 0x0026100001007387 */ /* 0x000fe80000100800 */
[----:B------:R-:W-:Y:S04]  /*64ee0*/  STL [R1+0x798], R15 ;  /* 0x0007980f01007387 */ /* 0x000fe80000100800 */
[----:B------:R0:W-:Y:S04]  /*64ef0*/  STL [R1+0x794], R16 ;  /* 0x0007941001007387 */ /* 0x0001e80000100800 */
[----:B------:R1:W4:Y:S04]  /*64f00*/  @!P0 LDG.E.U8 R7, desc[UR20][R12.64] ;  /* 0x000000140c078981 */ /* 0x000328000c1e1100 */
[----:B0-----:R-:W4:Y:S04]  /*64f10*/  LDL.LU R16, [R1+0x7b8] ;  /* 0x0007b80001107983 */ /* 0x001f280000300800 */
[----:B------:R-:W4:Y:S04]  /*64f20*/  LDL.LU R18, [R1+0x7bc] ;  /* 0x0007bc0001127983 */ /* 0x000f280000300800 */
[----:B------:R-:W4:Y:S01]  /*64f30*/  LDL.LU R15, [R1+0x7c0] ;  /* 0x0007c000010f7983 */ /* 0x000f220000300800 */
[----:B---3--:R-:W-:-:S03]  /*64f40*/  IADD3 R19, P1, PT, R19, UR15, RZ ;  /* 0x0000000f13137c10 */ /* 0x008fc6000ff3e0ff */
[----:B--2---:R0:W-:Y:S01]  /*64f50*/  STL [R1+0x2614], R4 ;  /* 0x0026140401007387 */ /* 0x0041e20000100800 */
[----:B------:R-:W-:Y:S01]  /*64f60*/  IADD3.X R20, PT, PT, R20, UR58, RZ, P1, !PT ;  /* 0x0000003a14147c10 */ /* 0x000fe20008ffe4ff */
[----:B-1----:R-:W-:-:S04]  /*64f70*/  @!P0 IMAD.MOV.U32 R12, RZ, RZ, R19 ;  /* 0x000000ffff0c8224 */ /* 0x002fc800078e0013 */
[----:B------:R-:W-:Y:S01]  /*64f80*/  @!P0 IMAD.MOV.U32 R13, RZ, RZ, R20 ;  /* 0x000000ffff0d8224 */ /* 0x000fe200078e0014 */
[----:B0-----:R-:W-:-:S06]  /*64f90*/  PRMT R4, RZ, 0x7610, R4 ;  /* 0x00007610ff047816 */ /* 0x001fcc0000000004 */
[----:B------:R0:W2:Y:S04]  /*64fa0*/  @!P0 LDG.E.U8 R4, desc[UR20][R12.64] ;  /* 0x000000140c048981 */ /* 0x0000a8000c1e1100 */
[----:B------:R-:W-:Y:S04]  /*64fb0*/  STL [R1+0x7a8], R14 ;  /* 0x0007a80e01007387 */ /* 0x000fe80000100800 */
[----:B------:R1:W-:Y:S04]  /*64fc0*/  STL [R1+0x7a4], R17 ;  /* 0x0007a41101007387 */ /* 0x0003e80000100800 */
[----:B-1----:R-:W3:Y:S04]  /*64fd0*/  LDL.LU R17, [R1+0x7c4] ;  /* 0x0007c40001117983 */ /* 0x002ee80000300800 */
[----:B------:R-:W3:Y:S04]  /*64fe0*/  LDL.LU R14, [R1+0x7c8] ;  /* 0x0007c800010e7983 */ /* 0x000ee80000300800 */
[----:B----4-:R-:W-:Y:S04]  /*64ff0*/  STL [R1+0x265c], R7 ;  /* 0x00265c0701007387 */ /* 0x010fe80000100800 */
[----:B------:R-:W-:Y:S01]  /*65000*/  STL [R1+0x7b0], R19 ;  /* 0x0007b01301007387 */ /* 0x000fe20000100800 */
[----:B------:R-:W-:-:S03]  /*65010*/  IADD3 R16, P1, PT, R16, UR15, RZ ;  /* 0x0000000f10107c10 */ /* 0x000fc6000ff3e0ff */
[----:B------:R1:W-:Y:S01]  /*65020*/  STL [R1+0x7ac], R20 ;  /* 0x0007ac1401007387 */ /* 0x0003e20000100800 */
[----:B------:R-:W-:Y:S02]  /*65030*/  IADD3.X R21, PT, PT, R21, UR58, RZ, P1, !PT ;  /* 0x0000003a15157c10 */ /* 0x000fe40008ffe4ff */
[----:B------:R-:W-:Y:S02]  /*65040*/  IADD3 R15, P1, PT, R15, UR15, RZ ;  /* 0x0000000f0f0f7c10 */ /* 0x000fe4000ff3e0ff */
[----:B------:R-:W-:Y:S01]  /*65050*/  PRMT R3, RZ, 0x7610, R3 ;  /* 0x00007610ff037816 */ /* 0x000fe20000000003 */
[----:B-1----:R-:W4:Y:S04]  /*65060*/  LDL.LU R20, [R1+0x7cc] ;  /* 0x0007cc0001147983 */ /* 0x002f280000300800 */
[----:B------:R-:W4:Y:S01]  /*65070*/  LDL.LU R19, [R1+0x7d0] ;  /* 0x0007d00001137983 */ /* 0x000f220000300800 */
[----:B0-----:R-:W-:-:S02]  /*65080*/  @!P0 IMAD.MOV.U32 R12, RZ, RZ, R16 ;  /* 0x000000ffff0c8224 */ /* 0x001fc400078e0010 */
[----:B------:R-:W-:Y:S01]  /*65090*/  @!P0 IMAD.MOV.U32 R13, RZ, RZ, R21 ;  /* 0x000000ffff0d8224 */ /* 0x000fe200078e0015 */
[----:B------:R-:W-:Y:S02]  /*650a0*/  IADD3.X R18, PT, PT, R18, UR58, RZ, P1, !PT ;  /* 0x0000003a12127c10 */ /* 0x000fe40008ffe4ff */
[----:B------:R-:W-:Y:S02]  /*650b0*/  PRMT R9, RZ, 0x7610, R9 ;  /* 0x00007610ff097816 */ /* 0x000fe40000000009 */
[----:B------:R0:W4:Y:S02]  /*650c0*/  @!P0 LDG.E.U8 R3, desc[UR20][R12.64] ;  /* 0x000000140c038981 */ /* 0x000124000c1e1100 */
[----:B0-----:R-:W-:Y:S02]  /*650d0*/  @!P0 IMAD.MOV.U32 R12, RZ, RZ, R15 ;  /* 0x000000ffff0c8224 */ /* 0x001fe400078e000f */
[----:B------:R-:W-:-:S05]  /*650e0*/  @!P0 IMAD.MOV.U32 R13, RZ, RZ, R18 ;  /* 0x000000ffff0d8224 */ /* 0x000fca00078e0012 */
[----:B------:R0:W4:Y:S04]  /*650f0*/  @!P0 LDG.E.U8 R9, desc[UR20][R12.64] ;  /* 0x000000140c098981 */ /* 0x000128000c1e1100 */
[----:B--2---:R-:W-:Y:S04]  /*65100*/  STL [R1+0x2628], R4 ;  /* 0x0026280401007387 */ /* 0x004fe80000100800 */
[----:B------:R1:W-:Y:S04]  /*65110*/  STL [R1+0x7b8], R16 ;  /* 0x0007b81001007387 */ /* 0x0003e80000100800 */
[----:B------:R-:W-:Y:S04]  /*65120*/  STL [R1+0x7b4], R21 ;  /* 0x0007b41501007387 */ /* 0x000fe80000100800 */
[----:B-1----:R-:W2:Y:S04]  /*65130*/  LDL.LU R16, [R1+0x7d4] ;  /* 0x0007d40001107983 */ /* 0x002ea80000300800 */
[----:B------:R-:W2:Y:S01]  /*65140*/  LDL.LU R7, [R1+0x7d8] ;  /* 0x0007d80001077983 */ /* 0x000ea20000300800 */
[----:B---3--:R-:W-:-:S04]  /*65150*/  IADD3 R14, P1, PT, R14, UR15, RZ ;  /* 0x0000000f0e0e7c10 */ /* 0x008fc8000ff3e0ff */
[----:B------:R-:W-:Y:S02]  /*65160*/  IADD3.X R17, PT, PT, R17, UR58, RZ, P1, !PT ;  /* 0x0000003a11117c10 */ /* 0x000fe40008ffe4ff */
[----:B------:R-:W-:Y:S01]  /*65170*/  PRMT R10, RZ, 0x7610, R10 ;  /* 0x00007610ff0a7816 */ /* 0x000fe2000000000a */
[----:B0-----:R-:W-:Y:S02]  /*65180*/  @!P0 IMAD.MOV.U32 R12, RZ, RZ, R14 ;  /* 0x000000ffff0c8224 */ /* 0x001fe400078e000e */
[----:B------:R-:W-:Y:S01]  /*65190*/  @!P0 IMAD.MOV.U32 R13, RZ, RZ, R17 ;  /* 0x000000ffff0d8224 */ /* 0x000fe200078e0011 */
[----:B------:R-:W-:-:S04]  /*651a0*/  PRMT R11, RZ, 0x7610, R11 ;  /* 0x00007610ff0b7816 */ /* 0x000fc8000000000b */
[----:B------:R0:W3:Y:S01]  /*651b0*/  @!P0 LDG.E.U8 R10, desc[UR20][R12.64] ;  /* 0x000000140c0a8981 */ /* 0x0000e2000c1e1100 */
[----:B----4-:R-:W-:-:S04]  /*651c0*/  IADD3 R19, P1, PT, R19, UR15, RZ ;  /* 0x0000000f13137c10 */ /* 0x010fc8000ff3e0ff */
[----:B------:R-:W-:Y:S01]  /*651d0*/  IADD3.X R20, PT, PT, R20, UR58, RZ, P1, !PT ;  /* 0x0000003a14147c10 */ /* 0x000fe20008ffe4ff */
[----:B------:R-:W-:Y:S01]  /*651e0*/  STL [R1+0x2618], R3 ;  /* 0x0026180301007387 */ /* 0x000fe20000100800 */
[----:B0-----:R-:W-:-:S03]  /*651f0*/  @!P0 IMAD.MOV.U32 R12, RZ, RZ, R19 ;  /* 0x000000ffff0c8224 */ /* 0x001fc600078e0013 */
[----:B------:R-:W-:Y:S01]  /*65200*/  @!P0 IMAD.MOV.U32 R13, RZ, RZ, R20 ;  /* 0x000000ffff0d8224 */ /* 0x000fe200078e0014 */
[----:B------:R-:W-:Y:S04]  /*65210*/  STL [R1+0x7c0], R15 ;  /* 0x0007c00f01007387 */ /* 0x000fe80000100800 */
[----:B------:R0:W-:Y:S04]  /*65220*/  STL [R1+0x7bc], R18 ;  /* 0x0007bc1201007387 */ /* 0x0001e80000100800 */
[----:B------:R1:W4:Y:S01]  /*65230*/  @!P0 LDG.E.U8 R11, desc[UR20][R12.64] ;  /* 0x000000140c0b8981 */ /* 0x000322000c1e1100 */
[----:B------:R-:W-:-:S03]  /*65240*/  PRMT R2, RZ, 0x7610, R2 ;  /* 0x00007610ff027816 */ /* 0x000fc60000000002 */
[----:B0-----:R-:W4:Y:S04]  /*65250*/  LDL.LU R18, [R1+0x7e4] ;  /* 0x0007e40001127983 */ /* 0x001f280000300800 */
[----:B------:R-:W4:Y:S04]  /*65260*/  LDL.LU R15, [R1+0x7e8] ;  /* 0x0007e800010f7983 */ /* 0x000f280000300800 */
[----:B------:R-:W-:Y:S04]  /*65270*/  STL [R1+0x261c], R9 ;  /* 0x00261c0901007387 */ /* 0x000fe80000100800 */
[----:B------:R-:W-:Y:S04]  /*65280*/  STL [R1+0x7c8], R14 ;  /* 0x0007c80e01007387 */ /* 0x000fe80000100800 */
[----:B------:R0:W-:Y:S04]  /*65290*/  STL [R1+0x7c4], R17 ;  /* 0x0007c41101007387 */ /* 0x0001e80000100800 */
[----:B------:R-:W4:Y:S04]  /*652a0*/  LDL.LU R4, [R1+0x7ec] ;  /* 0x0007ec0001047983 */ /* 0x000f280000300800 */
[----:B------:R-:W4:Y:S04]  /*652b0*/  LDL.LU R3, [R1+0x7f0] ;  /* 0x0007f00001037983 */ /* 0x000f280000300800 */
[----:B0-----:R-:W4:Y:S04]  /*652c0*/  LDL.LU R17, [R1+0x7f4] ;  /* 0x0007f40001117983 */ /* 0x001f280000300800 */
[----:B------:R-:W4:Y:S01]  /*652d0*/  LDL.LU R14, [R1+0x7f8] ;  /* 0x0007f800010e7983 */ /* 0x000f220000300800 */
[----:B--2---:R-:W-:-:S04]  /*652e0*/  IADD3 R7, P1, PT, R7, UR15, RZ ;  /* 0x0000000f07077c10 */ /* 0x004fc8000ff3e0ff */
[----:B------:R-:W-:Y:S01]  /*652f0*/  IADD3.X R16, PT, PT, R16, UR58, RZ, P1, !PT ;  /* 0x0000003a10107c10 */ /* 0x000fe20008ffe4ff */
[----:B-1----:R-:W-:-:S04]  /*65300*/  @!P0 IMAD.MOV.U32 R12, RZ, RZ, R7 ;  /* 0x000000ffff0c8224 */ /* 0x002fc800078e0007 */
[----:B------:R-:W-:-:S05]  /*65310*/  @!P0 IMAD.MOV.U32 R13, RZ, RZ, R16 ;  /* 0x000000ffff0d8224 */ /* 0x000fca00078e0010 */
[----:B------:R0:W2:Y:S04]  /*65320*/  @!P0 LDG.E.U8 R2, desc[UR20][R12.64] ;  /* 0x000000140c028981 */ /* 0x0000a8000c1e1100 */
[----:B---3--:R-:W-:Y:S04]  /*65330*/  STL [R1+0x2620], R10 ;  /* 0x0026200a01007387 */ /* 0x008fe80000100800 */
[----:B------:R-:W-:Y:S04]  /*65340*/  STL [R1+0x7d0], R19 ;  /* 0x0007d01301007387 */ /* 0x000fe80000100800 */
[----:B------:R-:W-:Y:S04]  /*65350*/  STL [R1+0x7cc], R20 ;  /* 0x0007cc1401007387 */ /* 0x000fe80000100800 */
[----:B------:R-:W3:Y:S01]  /*65360*/  LDL.LU R9, [R1+0x800] ;  /* 0x0008000001097983 */ /* 0x000ee20000300800 */
[----:B------:R-:W-:-:S03]  /*65370*/  PRMT R6, RZ, 0x7610, R6 ;  /* 0x00007610ff067816 */ /* 0x000fc60000000006 */
[----:B----4-:R-:W-:Y:S04]  /*65380*/  STL [R1+0x262c], R11 ;  /* 0x00262c0b01007387 */ /* 0x010fe80000100800 */
[----:B------:R-:W-:Y:S04]  /*65390*/  STL [R1+0x7d8], R7 ;  /* 0x0007d80701007387 */ /* 0x000fe80000100800 */
[----:B------:R1:W-:Y:S01]  /*653a0*/  STL [R1+0x7d4], R16 ;  /* 0x0007d41001007387 */ /* 0x0003e20000100800 */
[----:B------:R-:W-:-:S03]  /*653b0*/  IADD3 R15, P1, PT, R15, UR15, RZ ;  /* 0x0000000f0f0f7c10 */ /* 0x000fc6000ff3e0ff */
[----:B-1----:R-:W4:Y:S04]  /*653c0*/  LDL.LU R16, [R1+0x7fc] ;  /* 0x0007fc0001107983 */ /* 0x002f280000300800 */
[----:B------:R-:W4:Y:S01]  /*653d0*/  LDL.LU R7, [R1+0x808] ;  /* 0x0008080001077983 */ /* 0x000f220000300800 */
[----:B------:R-:W-:Y:S02]  /*653e0*/  IADD3.X R18, PT, PT, R18, UR58, RZ, P1, !PT ;  /* 0x0000003a12127c10 */ /* 0x000fe40008ffe4ff */
[----:B------:R-:W-:Y:S01]  /*653f0*/  IADD3 R3, P1, PT, R3, UR15, RZ ;  /* 0x0000000f03037c10 */ /* 0x000fe2000ff3e0ff */
[----:B0-----:R-:W-:Y:S02]  /*65400*/  @!P0 IMAD.MOV.U32 R12, RZ, RZ, R15 ;  /* 0x000000ffff0c8224 */ /* 0x001fe400078e000f */
[----:B------:R-:W-:Y:S01]  /*65410*/  @!P0 IMAD.MOV.U32 R13, RZ, RZ, R18 ;  /* 0x000000ffff0d8224 */ /* 0x000fe200078e0012 */
[----:B------:R-:W-:-:S02]  /*65420*/  IADD3.X R4, PT, PT, R4, UR58, RZ, P1, !PT ;  /* 0x0000003a04047c10 */ /* 0x000fc40008ffe4ff */
        /* <DEDUP_REMOVED lines=8> */
[----:B-1----:R-:W2:Y:S01]  /*654b0*/  LDL.LU R15, [R1+0x804] ;  /* 0x00080400010f7983 */ /* 0x002ea20000300800 */
[----:B------:R-:W-:-:S02]  /*654c0*/  IADD3 R14, P1, PT, R14, UR15, RZ ;  /* 0x0000000f0e0e7c10 */ /* 0x000fc4000ff3e0ff */
[----:B------:R-:W-:Y:S02]  /*654d0*/  PRMT R8, RZ, 0x7610, R8 ;  /* 0x00007610ff087816 */ /* 0x000fe40000000008 */
[----:B------:R-:W-:Y:S01]  /*654e0*/  PRMT R92, RZ, 0x7610, R92 ;  /* 0x00007610ff5c7816 */ /* 0x000fe2000000005c */
[----:B------:R-:W2:Y:S01]  /*654f0*/  LDL.LU R2, [R1+0x810] ;  /* 0x0008100001027983 */ /* 0x000ea20000300800 */
[----:B------:R-:W-:Y:S02]  /*65500*/  IADD3.X R17, PT, PT, R17, UR58, RZ, P1, !PT ;  /* 0x0000003a11117c10 */ /* 0x000fe40008ffe4ff */
[----:B---3--:R-:W-:Y:S01]  /*65510*/  IADD3 R9, P1, PT, R9, UR15, RZ ;  /* 0x0000000f09097c10 */ /* 0x008fe2000ff3e0ff */
[----:B0-----:R-:W-:Y:S02]  /*65520*/  @!P0 IMAD.MOV.U32 R12, RZ, RZ, R14 ;  /* 0x000000ffff0c8224 */ /* 0x001fe400078e000e */
[----:B------:R-:W-:-:S05]  /*65530*/  @!P0 IMAD.MOV.U32 R13, RZ, RZ, R17 ;  /* 0x000000ffff0d8224 */ /* 0x000fca00078e0011 */
[----:B------:R0:W3:Y:S01]  /*65540*/  @!P0 LDG.E.U8 R8, desc[UR20][R12.64] ;  /* 0x000000140c088981 */ /* 0x0000e2000c1e1100 */
[----:B----4-:R-:W-:Y:S02]  /*65550*/  IADD3.X R16, PT, PT, R16, UR58, RZ, P1, !PT ;  /* 0x0000003a10107c10 */ /* 0x010fe40008ffe4ff */
[----:B------:R-:W-:Y:S02]  /*65560*/  IADD3 R7, P1, PT, R7, UR15, RZ ;  /* 0x0000000f07077c10 */ /* 0x000fe4000ff3e0ff */
[----:B------:R-:W-:Y:S01]  /*65570*/  PRMT R90, RZ, 0x7610, R90 ;  /* 0x00007610ff5a7816 */ /* 0x000fe2000000005a */
[----:B0-----:R-:W-:Y:S02]  /*65580*/  @!P0 IMAD.MOV.U32 R12, RZ, RZ, R9 ;  /* 0x000000ffff0c8224 */ /* 0x001fe400078e0009 */
[----:B------:R-:W-:Y:S01]  /*65590*/  @!P0 IMAD.MOV.U32 R13, RZ, RZ, R16 ;  /* 0x000000ffff0d8224 */ /* 0x000fe200078e0010 */
[----:B------:R-:W-:Y:S04]  /*655a0*/  STL [R1+0x2660], R6 ;  /* 0x0026600601007387 */ /* 0x000fe80000100800 */
[----:B------:R0:W4:Y:S04]  /*655b0*/  @!P0 LDG.E.U8 R92, desc[UR20][R12.64] ;  /* 0x000000140c5c8981 */ /* 0x000128000c1e1100 */
[----:B------:R-:W-:Y:S04]  /*655c0*/  STL [R1+0x7f0], R3 ;  /* 0x0007f00301007387 */ /* 0x000fe80000100800 */
[----:B------:R1:W-:Y:S01]  /*655d0*/  STL [R1+0x7ec], R4 ;  /* 0x0007ec0401007387 */ /* 0x0003e20000100800 */
[----:B0-----:R-:W-:-:S03]  /*655e0*/  @!P0 IMAD.MOV.U32 R12, RZ, RZ, R7 ;  /* 0x000000ffff0c8224 */ /* 0x001fc600078e0007 */
[----:B-1----:R-:W4:Y:S04]  /*655f0*/  LDL.LU R4, [R1+0x80c] ;  /* 0x00080c0001047983 */ /* 0x002f280000300800 */
[----:B------:R-:W4:Y:S04]  /*65600*/  LDL.LU R3, [R1+0x818] ;  /* 0x0008180001037983 */ /* 0x000f280000300800 */
[----:B------:R-:W-:Y:S04]  /*65610*/  STL [R1+0x2634], R0 ;  /* 0x0026340001007387 */ /* 0x000fe80000100800 */
[----:B------:R0:W-:Y:S04]  /*65620*/  STL [R1+0x7f8], R14 ;  /* 0x0007f80e01007387 */ /* 0x0001e80000100800 */
[----:B------:R-:W-:Y:S04]  /*65630*/  STL [R1+0x7f4], R17 ;  /* 0x0007f41101007387 */ /* 0x000fe80000100800 */
[----:B0-----:R-:W4:Y:S04]  /*65640*/  LDL.LU R14, [R1+0x814] ;  /* 0x00081400010e7983 */ /* 0x001f280000300800 */
[----:B------:R-:W4:Y:S04]  /*65650*/  LDL.LU R11, [R1+0x824] ;  /* 0x00082400010b7983 */ /* 0x000f280000300800 */
[----:B------:R-:W4:Y:S01]  /*65660*/  LDL.LU R10, [R1+0x828] ;  /* 0x00082800010a7983 */ /* 0x000f220000300800 */
[----:B--2---:R-:W-:-:S05]  /*65670*/  IADD3.X R15, PT, PT, R15, UR58, RZ, P1, !PT ;  /* 0x0000003a0f0f7c10 */ /* 0x004fca0008ffe4ff */
[----:B------:R-:W-:-:S05]  /*65680*/  @!P0 IMAD.MOV.U32 R13, RZ, RZ, R15 ;  /* 0x000000ffff0d8224 */ /* 0x000fca00078e000f */
[----:B------:R0:W2:Y:S04]  /*65690*/  @!P0 LDG.E.U8 R90, desc[UR20][R12.64] ;  /* 0x000000140c5a8981 */ /* 0x0000a8000c1e1100 */
[----:B---3--:R-:W-:Y:S04]  /*656a0*/  STL [R1+0x2638], R8 ;  /* 0x0026380801007387 */ /* 0x008fe80000100800 */
[----:B------:R1:W-:Y:S04]  /*656b0*/  STL [R1+0x800], R9 ;  /* 0x0008000901007387 */ /* 0x0003e80000100800 */
[----:B------:R-:W-:Y:S01]  /*656c0*/  STL [R1+0x7fc], R16 ;  /* 0x0007fc1001007387 */ /* 0x000fe20000100800 */
[----:B------:R-:W-:-:S03]  /*656d0*/  IADD3 R2, P1, PT, R2, UR15, RZ ;  /* 0x0000000f02027c10 */ /* 0x000fc6000ff3e0ff */
[----:B-1----:R-:W3:Y:S04]  /*656e0*/  LDL.LU R9, [R1+0x82c] ;  /* 0x00082c0001097983 */ /* 0x002ee80000300800 */
[----:B------:R-:W3:Y:S04]  /*656f0*/  LDL.LU R6, [R1+0x830] ;  /* 0x0008300001067983 */ /* 0x000ee80000300800 */
[----:B----4-:R-:W-:Y:S04]  /*65700*/  STL [R1+0x263c], R92 ;  /* 0x00263c5c01007387 */ /* 0x010fe80000100800 */
[----:B------:R1:W-:Y:S04]  /*65710*/  STL [R1+0x808], R7 ;  /* 0x0008080701007387 */ /* 0x0003e80000100800 */
[----:B------:R-:W-:Y:S01]  /*65720*/  STL [R1+0x804], R15 ;  /* 0x0008040f01007387 */ /* 0x000fe20000100800 */
[----:B------:R-:W-:Y:S01]  /*65730*/  PRMT R88, RZ, 0x7610, R88 ;  /* 0x00007610ff587816 */ /* 0x000fe20000000058 */
[----:B0-----:R-:W-:-:S02]  /*65740*/  @!P0 IMAD.MOV.U32 R12, RZ, RZ, R2 ;  /* 0x000000ffff0c8224 */ /* 0x001fc400078e0002 */
[----:B-1----:R-:W4:Y:S04]  /*65750*/  LDL.LU R7, [R1+0x834] ;  /* 0x0008340001077983 */ /* 0x002f280000300800 */
[----:B------:R-:W4:Y:S01]  /*65760*/  LDL.LU R0, [R1+0x838] ;  /* 0x0008380001007983 */ /* 0x000f220000300800 */
[----:B------:R-:W-:Y:S02]  /*65770*/  IADD3.X R4, PT, PT, R4, UR58, RZ, P1, !PT ;  /* 0x0000003a04047c10 */ /* 0x000fe40008ffe4ff */
[----:B------:R-:W-:-:S03]  /*65780*/  IADD3 R3, P1, PT, R3, UR15, RZ ;  /* 0x0000000f03037c10 */ /* 0x000fc6000ff3e0ff */
[----:B------:R-:W-:Y:S01]  /*65790*/  @!P0 IMAD.MOV.U32 R13, RZ, RZ, R4 ;  /* 0x000000ffff0d8224 */ /* 0x000fe200078e0004 */
[----:B------:R-:W-:-:S04]  /*657a0*/  PRMT R86, RZ, 0x7610, R86 ;  /* 0x00007610ff567816 */ /* 0x000fc80000000056 */
[----:B------:R0:W4:Y:S01]  /*657b0*/  @!P0 LDG.E.U8 R88, desc[UR20][R12.64] ;  /* 0x000000140c588981 */ /* 0x000122000c1e1100 */
[----:B------:R-:W-:Y:S02]  /*657c0*/  IADD3.X R14, PT, PT, R14, UR58, RZ, P1, !PT ;  /* 0x0000003a0e0e7c10 */ /* 0x000fe40008ffe4ff */
[----:B------:R-:W-:Y:S01]  /*657d0*/  IADD3 R10, P1, PT, R10, UR15, RZ ;  /* 0x0000000f0a0a7c10 */ /* 0x000fe2000ff3e0ff */
[----:B0-----:R-:W-:Y:S02]  /*657e0*/  @!P0 IMAD.MOV.U32 R12, RZ, RZ, R3 ;  /* 0x000000ffff0c8224 */ /* 0x001fe400078e0003 */
[----:B------:R-:W-:Y:S01]  /*657f0*/  @!P0 IMAD.MOV.U32 R13, RZ, RZ, R14 ;  /* 0x000000ffff0d8224 */ /* 0x000fe200078e000e */
[----:B------:R-:W-:Y:S02]  /*65800*/  IADD3.X R11, PT, PT, R11, UR58, RZ, P1, !PT ;  /* 0x0000003a0b0b7c10 */ /* 0x000fe40008ffe4ff */
[----:B------:R-:W-:Y:S02]  /*65810*/  PRMT R84, RZ, 0x7610, R84 ;  /* 0x00007610ff547816 */ /* 0x000fe40000000054 */
[----:B------:R0:W4:Y:S02]  /*65820*/  @!P0 LDG.E.U8 R86, desc[UR20][R12.64] ;  /* 0x000000140c568981 */ /* 0x000124000c1e1100 */
[----:B0-----:R-:W-:-:S02]  /*65830*/  @!P0 IMAD.MOV.U32 R12, RZ, RZ, R10 ;  /* 0x000000ffff0c8224 */ /* 0x001fc400078e000a */
[----:B------:R-:W-:-:S05]  /*65840*/  @!P0 IMAD.MOV.U32 R13, RZ, RZ, R11 ;  /* 0x000000ffff0d8224 */ /* 0x000fca00078e000b */
[----:B------:R0:W4:Y:S04]  /*65850*/  @!P0 LDG.E.U8 R84, desc[UR20][R12.64] ;  /* 0x000000140c548981 */ /* 0x000128000c1e1100 */
[----:B--2---:R-:W-:Y:S04]  /*65860*/  STL [R1+0x2640], R90 ;  /* 0x0026405a01007387 */ /* 0x004fe80000100800 */
[----:B------:R-:W-:Y:S04]  /*65870*/  STL [R1+0x810], R2 ;  /* 0x0008100201007387 */ /* 0x000fe80000100800 */
[----:B------:R1:W-:Y:S04]  /*65880*/  STL [R1+0x80c], R4 ;  /* 0x00080c0401007387 */ /* 0x0003e80000100800 */
[----:B-1----:R-:W2:Y:S04]  /*65890*/  LDL.LU R4, [R1+0x83c] ;  /* 0x00083c0001047983 */ /* 0x002ea80000300800 */
[----:B------:R-:W2:Y:S01]  /*658a0*/  LDL.LU R2, [R1+0x840] ;  /* 0x0008400001027983 */ /* 0x000ea20000300800 */
[----:B---3--:R-:W-:-:S04]  /*658b0*/  IADD3 R6, P1, PT, R6, UR15, RZ ;  /* 0x0000000f06067c10 */ /* 0x008fc8000ff3e0ff */
[----:B------:R-:W-:Y:S02]  /*658c0*/  IADD3.X R9, PT, PT, R9, UR58, RZ, P1, !PT ;  /* 0x0000003a09097c10 */ /* 0x000fe40008ffe4ff */
[----:B------:R-:W-:Y:S01]  /*658d0*/  PRMT R82, RZ, 0x7610, R82 ;  /* 0x00007610ff527816 */ /* 0x000fe20000000052 */
[----:B0-----:R-:W-:Y:S02]  /*658e0*/  @!P0 IMAD.MOV.U32 R12, RZ, RZ, R6 ;  /* 0x000000ffff0c8224 */ /* 0x001fe400078e0006 */
[----:B------:R-:W-:Y:S01]  /*658f0*/  @!P0 IMAD.MOV.U32 R13, RZ, RZ, R9 ;  /* 0x000000ffff0d8224 */ /* 0x000fe200078e0009 */
[----:B----4-:R-:W-:-:S04]  /*65900*/  IADD3 R0, P1, PT, R0, UR15, RZ ;  /* 0x0000000f00007c10 */ /* 0x010fc8000ff3e0ff */
[----:B------:R0:W3:Y:S01]  /*65910*/  @!P0 LDG.E.U8 R82, desc[UR20][R12.64] ;  /* 0x000000140c528981 */ /* 0x0000e2000c1e1100 */
[----:B------:R-:W-:Y:S02]  /*65920*/  IADD3.X R7, PT, PT, R7, UR58, RZ, P1, !PT ;  /* 0x0000003a07077c10 */ /* 0x000fe40008ffe4ff */
[----:B------:R-:W-:Y:S01]  /*65930*/  PRMT R80, RZ, 0x7610, R80 ;  /* 0x00007610ff507816 */ /* 0x000fe20000000050 */
[----:B0-----:R-:W-:Y:S02]  /*65940*/  @!P0 IMAD.MOV.U32 R12, RZ, RZ, R0 ;  /* 0x000000ffff0c8224 */ /* 0x001fe400078e0000 */
[----:B------:R-:W-:Y:S01]  /*65950*/  @!P0 IMAD.MOV.U32 R13, RZ, RZ, R7 ;  /* 0x000000ffff0d8224 */ /* 0x000fe200078e0007 */
[----:B------:R-:W-:Y:S04]  /*65960*/  STL [R1+0x2644], R88 ;  /* 0x0026445801007387 */ /* 0x000fe80000100800 */
[----:B------:R0:W-:Y:S04]  /*65970*/  STL [R1+0x818], R3 ;  /* 0x0008180301007387 */ /* 0x0001e80000100800 */
[----:B------:R-:W-:Y:S04]  /*65980*/  STL [R1+0x814], R14 ;  /* 0x0008140e01007387 */ /* 0x000fe80000100800 */
[----:B------:R1:W4:Y:S01]  /*65990*/  @!P0 LDG.E.U8 R80, desc[UR20][R12.64] ;  /* 0x000000140c508981 */ /* 0x000322000c1e1100 */
[----:B------:R-:W-:-:S03]  /*659a0*/  PRMT R78, RZ, 0x7610, R78 ;  /* 0x00007610ff4e7816 */ /* 0x000fc6000000004e */
[----:B0-----:R-:W4:Y:S04]  /*659b0*/  LDL.LU R3, [R1+0x848] ;  /* 0x0008480001037983 */ /* 0x001f280000300800 */
[----:B------:R-:W-:Y:S04]  /*659c0*/  STL [R1+0x2648], R86 ;  /* 0x0026485601007387 */ /* 0x000fe80000100800 */
[----:B------:R0:W-:Y:S04]  /*659d0*/  STL [R1+0x828], R10 ;  /* 0x0008280a01007387 */ /* 0x0001e80000100800 */
[----:B------:R-:W-:Y:S04]  /*659e0*/  STL [R1+0x824], R11 ;  /* 0x0008240b01007387 */ /* 0x000fe80000100800 */
[----:B0-----:R-:W4:Y:S04]  /*659f0*/  LDL.LU R10, [R1+0x844] ;  /* 0x00084400010a7983 */ /* 0x001f280000300800 */
[----:B------:R-:W4:Y:S04]  /*65a00*/  LDL.LU R8, [R1+0x850] ;  /* 0x0008500001087983 */ /* 0x000f280000300800 */
[----:B------:R-:W-:Y:S04]  /*65a10*/  STL [R1+0x2664], R84 ;  /* 0x0026645401007387 */ /* 0x000fe80000100800 */
[----:B------:R-:W-:Y:S04]  /*65a20*/  STL [R1+0x830], R6 ;  /* 0x0008300601007387 */ /* 0x000fe80000100800 */
[----:B------:R0:W-:Y:S04]  /*65a30*/  STL [R1+0x82c], R9 ;  /* 0x00082c0901007387 */ /* 0x0001e80000100800 */
        /* <DEDUP_REMOVED lines=9> */
[----:B------:R1:W-:Y:S04]  /*65ad0*/  STL [R1+0x834], R7 ;  /* 0x0008340701007387 */ /* 0x0003e80000100800 */
[----:B-1----:R-:W3:Y:S04]  /*65ae0*/  LDL.LU R7, [R1+0x854] ;  /* 0x0008540001077983 */ /* 0x002ee80000300800 */
[----:B------:R-:W3:Y:S04]  /*65af0*/  LDL.LU R0, [R1+0x868] ;  /* 0x0008680001007983 */ /* 0x000ee80000300800 */
[----:B----4-:R-:W-:Y:S04]  /*65b00*/  STL [R1+0x2650], R80 ;  /* 0x0026505001007387 */ /* 0x010fe80000100800 */
[----:B------:R-:W-:Y:S04]  /*65b10*/  STL [R1+0x840], R2 ;  /* 0x0008400201007387 */ /* 0x000fe80000100800 */
[----:B------:R1:W-:Y:S04]  /*65b20*/  STL [R1+0x83c], R4 ;  /* 0x00083c0401007387 */ /* 0x0003e80000100800 */
[----:B------:R-:W4:Y:S01]  /*65b30*/  LDL.LU R11, [R1+0x864] ;  /* 0x00086400010b7983 */ /* 0x000f220000300800 */
[----:B------:R-:W-:-:S02]  /*65b40*/  IADD3 R3, P1, PT, R3, UR15, RZ ;  /* 0x0000000f03037c10 */ /* 0x000fc4000ff3e0ff */
[----:B------:R-:W-:Y:S01]  /*65b50*/  PRMT R76, RZ, 0x7610, R76 ;  /* 0x00007610ff4c7816 */ /* 0x000fe2000000004c */
[----:B-1----:R-:W4:Y:S04]  /*65b60*/  LDL.LU R4, [R1+0x86c] ;  /* 0x00086c0001047983 */ /* 0x002f280000300800 */
[----:B------:R-:W4:Y:S01]  /*65b70*/  LDL.LU R2, [R1+0x870] ;  /* 0x0008700001027983 */ /* 0x000f220000300800 */
[----:B0-----:R-:W-:Y:S01]  /*65b80*/  @!P0 IMAD.MOV.U32 R12, RZ, RZ, R3 ;  /* 0x000000ffff0c8224 */ /* 0x001fe200078e0003 */
[----:B------:R-:W-:Y:S02]  /*65b90*/  IADD3.X R10, PT, PT, R10, UR58, RZ, P1, !PT ;  /* 0x0000003a0a0a7c10 */ /* 0x000fe40008ffe4ff */
[----:B------:R-:W-:-:S03]  /*65ba0*/  IADD3 R8, P1, PT, R8, UR15, RZ ;  /* 0x0000000f08087c10 */ /* 0x000fc6000ff3e0ff */
[----:B------:R-:W-:Y:S01]  /*65bb0*/  @!P0 IMAD.MOV.U32 R13, RZ, RZ, R10 ;  /* 0x000000ffff0d8224 */ /* 0x000fe200078e000a */
[----:B------:R-:W-:-:S04]  /*65bc0*/  PRMT R74, RZ, 0x7610, R74 ;  /* 0x00007610ff4a7816 */ /* 0x000fc8000000004a */
[----:B------:R0:W4:Y:S01]  /*65bd0*/  @!P0 LDG.E.U8 R76, desc[UR20][R12.64] ;  /* 0x000000140c4c8981 */ /* 0x000122000c1e1100 */
[----:B------:R-:W-:Y:S01]  /*65be0*/  IADD3.X R9, PT, PT, R9, UR58, RZ, P1, !PT ;  /* 0x0000003a09097c10 */ /* 0x000fe20008ffe4ff */
[----:B0-----:R-:W-:-:S04]  /*65bf0*/  @!P0 IMAD.MOV.U32 R12, RZ, RZ, R8 ;  /* 0x000000ffff0c8224 */ /* 0x001fc800078e0008 */
[----:B------:R-:W-:-:S05]  /*65c00*/  @!P0 IMAD.MOV.U32 R13, RZ, RZ, R9 ;  /* 0x000000ffff0d8224 */ /* 0x000fca00078e0009 */
[----:B------:R0:W4:Y:S04]  /*65c10*/  @!P0 LDG.E.U8 R74, desc[UR20][R12.64] ;  /* 0x000000140c4a8981 */ /* 0x000128000c1e1100 */
[----:B--2---:R-:W-:Y:S04]  /*65c20*/  STL [R1+0x2654], R78 ;  /* 0x0026544e01007387 */ /* 0x004fe80000100800 */
[----:B------:R-:W-:Y:S04]  /*65c30*/  STL [R1+0x848], R3 ;  /* 0x0008480301007387 */ /* 0x000fe80000100800 */
[----:B------:R1:W-:Y:S04]  /*65c40*/  STL [R1+0x844], R10 ;  /* 0x0008440a01007387 */ /* 0x0003e80000100800 */
[----:B-1----:R-:W2:Y:S04]  /*65c50*/  LDL.LU R10, [R1+0x874] ;  /* 0x00087400010a7983 */ /* 0x002ea80000300800 */
[----:B------:R-:W2:Y:S01]  /*65c60*/  LDL.LU R3, [R1+0x878] ;  /* 0x0008780001037983 */ /* 0x000ea20000300800 */
[----:B------:R-:W-:-:S04]  /*65c70*/  IADD3 R6, P1, PT, R6, UR15, RZ ;  /* 0x0000000f06067c10 */ /* 0x000fc8000ff3e0ff */
[----:B---3--:R-:W-:Y:S02]  /*65c80*/  IADD3.X R7, PT, PT, R7, UR58, RZ, P1, !PT ;  /* 0x0000003a07077c10 */ /* 0x008fe40008ffe4ff */
[----:B------:R-:W-:Y:S02]  /*65c90*/  IADD3 R0, P1, PT, R0, UR15, RZ ;  /* 0x0000000f00007c10 */ /* 0x000fe4000ff3e0ff */
[----:B------:R-:W-:Y:S01]  /*65ca0*/  PRMT R72, RZ, 0x7610, R72 ;  /* 0x00007610ff487816 */ /* 0x000fe20000000048 */
[----:B0-----:R-:W-:Y:S02]  /*65cb0*/  @!P0 IMAD.MOV.U32 R12, RZ, RZ, R6 ;  /* 0x000000ffff0c8224 */ /* 0x001fe400078e0006 */
[----:B------:R-:W-:Y:S01]  /*65cc0*/  @!P0 IMAD.MOV.U32 R13, RZ, RZ, R7 ;  /* 0x000000ffff0d8224 */ /* 0x000fe200078e0007 */
[----:B----4-:R-:W-:Y:S02]  /*65cd0*/  IADD3.X R11, PT, PT, R11, UR58, RZ, P1, !PT ;  /* 0x0000003a0b0b7c10 */ /* 0x010fe40008ffe4ff */
[----:B------:R-:W-:-:S02]  /*65ce0*/  PRMT R70, RZ, 0x7610, R70 ;  /* 0x00007610ff467816 */ /* 0x000fc40000000046 */
[----:B------:R0:W3:Y:S01]  /*65cf0*/  @!P0 LDG.E.U8 R72, desc[UR20][R12.64] ;  /* 0x000000140c488981 */ /* 0x0000e2000c1e1100 */
[----:B------:R-:W-:Y:S01]  /*65d00*/  IADD3 R2, P1, PT, R2, UR15, RZ ;  /* 0x0000000f02027c10 */ /* 0x000fe2000ff3e0ff */
[----:B0-----:R-:W-:Y:S02]  /*65d10*/  @!P0 IMAD.MOV.U32 R12, RZ, RZ, R0 ;  /* 0x000000ffff0c8224 */ /* 0x001fe400078e0000 */
[----:B------:R-:W-:Y:S01]  /*65d20*/  @!P0 IMAD.MOV.U32 R13, RZ, RZ, R11 ;  /* 0x000000ffff0d8224 */ /* 0x000fe200078e000b */
[----:B------:R-:W-:Y:S02]  /*65d30*/  IADD3.X R4, PT, PT, R4, UR58, RZ, P1, !PT ;  /* 0x0000003a04047c10 */ /* 0x000fe40008ffe4ff */
[----:B------:R-:W-:Y:S02]  /*65d40*/  PRMT R68, RZ, 0x7610, R68 ;  /* 0x00007610ff447816 */ /* 0x000fe40000000044 */
[----:B------:R0:W4:Y:S04]  /*65d50*/  @!P0 LDG.E.U8 R70, desc[UR20][R12.64] ;  /* 0x000000140c468981 */ /* 0x000128000c1e1100 */
[----:B------:R-:W-:Y:S04]  /*65d60*/  STL [R1+0x2658], R76 ;  /* 0x0026584c01007387 */ /* 0x000fe80000100800 */
[----:B------:R-:W-:Y:S04]  /*65d70*/  STL [R1+0x850], R8 ;  /* 0x0008500801007387 */ /* 0x000fe80000100800 */
[----:B------:R1:W-:Y:S01]  /*65d80*/  STL [R1+0x84c], R9 ;  /* 0x00084c0901007387 */ /* 0x0003e20000100800 */
[----:B0-----:R-:W-:-:S02]  /*65d90*/  @!P0 IMAD.MOV.U32 R12, RZ, RZ, R2 ;  /* 0x000000ffff0c8224 */ /* 0x001fc400078e0002 */
[----:B------:R-:W-:Y:S01]  /*65da0*/  @!P0 IMAD.MOV.U32 R13, RZ, RZ, R4 ;  /* 0x000000ffff0d8224 */ /* 0x000fe200078e0004 */
[----:B------:R-:W-:-:S04]  /*65db0*/  PRMT R66, RZ, 0x7610, R66 ;  /* 0x00007610ff427816 */ /* 0x000fc80000000042 */
[----:B------:R0:W4:Y:S04]  /*65dc0*/  @!P0 LDG.E.U8 R68, desc[UR20][R12.64] ;  /* 0x000000140c448981 */ /* 0x000128000c1e1100 */
[----:B-1----:R-:W4:Y:S04]  /*65dd0*/  LDL.LU R9, [R1+0x87c] ;  /* 0x00087c0001097983 */ /* 0x002f280000300800 */
[----:B------:R-:W4:Y:S04]  /*65de0*/  LDL.LU R8, [R1+0x880] ;  /* 0x0008800001087983 */ /* 0x000f280000300800 */
        /* <DEDUP_REMOVED lines=8> */
[----:B------:R-:W-:-:S05]  /*65e70*/  @!P0 IMAD.MOV.U32 R13, RZ, RZ, R10 ;  /* 0x000000ffff0d8224 */ /* 0x000fca00078e000a */
[----:B------:R0:W2:Y:S04]  /*65e80*/  @!P0 LDG.E.U8 R66, desc[UR20][R12.64] ;  /* 0x000000140c428981 */ /* 0x0000a8000c1e1100 */
[----:B---3--:R-:W-:Y:S04]  /*65e90*/  STL [R1+0x266c], R72 ;  /* 0x00266c4801007387 */ /* 0x008fe80000100800 */
[----:B------:R1:W-:Y:S04]  /*65ea0*/  STL [R1+0x868], R0 ;  /* 0x0008680001007387 */ /* 0x0003e80000100800 */
[----:B------:R-:W-:Y:S04]  /*65eb0*/  STL [R1+0x864], R11 ;  /* 0x0008640b01007387 */ /* 0x000fe80000100800 */
[----:B-1----:R-:W3:Y:S04]  /*65ec0*/  LDL.LU R0, [R1+0x890] ;  /* 0x0008900001007983 */ /* 0x002ee80000300800 */
[----:B----4-:R-:W-:Y:S04]  /*65ed0*/  STL [R1+0x2670], R70 ;  /* 0x0026704601007387 */ /* 0x010fe80000100800 */
[----:B------:R-:W-:Y:S04]  /*65ee0*/  STL [R1+0x870], R2 ;  /* 0x0008700201007387 */ /* 0x000fe80000100800 */
[----:B------:R1:W-:Y:S04]  /*65ef0*/  STL [R1+0x86c], R4 ;  /* 0x00086c0401007387 */ /* 0x0003e80000100800 */
[----:B-1----:R-:W4:Y:S04]  /*65f00*/  LDL.LU R4, [R1+0x88c] ;  /* 0x00088c0001047983 */ /* 0x002f280000300800 */
[----:B------:R-:W4:Y:S04]  /*65f10*/  LDL.LU R2, [R1+0x898] ;  /* 0x0008980001027983 */ /* 0x000f280000300800 */
[----:B------:R-:W-:Y:S04]  /*65f20*/  STL [R1+0x2674], R68 ;  /* 0x0026744401007387 */ /* 0x000fe80000100800 */
[----:B------:R1:W-:Y:S01]  /*65f30*/  STL [R1+0x878], R3 ;  /* 0x0008780301007387 */ /* 0x0003e20000100800 */
[----:B------:R-:W-:-:S03]  /*65f40*/  IADD3 R8, P1, PT, R8, UR15, RZ ;  /* 0x0000000f08087c10 */ /* 0x000fc6000ff3e0ff */
[----:B------:R0:W-:Y:S01]  /*65f50*/  STL [R1+0x874], R10 ;  /* 0x0008740a01007387 */ /* 0x0001e20000100800 */
[----:B------:R-:W-:-:S03]  /*65f60*/  IADD3.X R9, PT, PT, R9, UR58, RZ, P1, !PT ;  /* 0x0000003a09097c10 */ /* 0x000fc60008ffe4ff */
[----:B-1----:R-:W4:Y:S04]  /*65f70*/  LDL.LU R3, [R1+0x894] ;  /* 0x0008940001037983 */ /* 0x002f280000300800 */
[----:B0-----:R-:W4:Y:S01]  /*65f80*/  LDL.LU R10, [R1+0x8a8] ;  /* 0x0008a800010a7983 */ /* 0x001f220000300800 */
[----:B------:R-:W-:Y:S01]  /*65f90*/  PRMT R64, RZ, 0x7610, R64 ;  /* 0x00007610ff407816 */ /* 0x000fe20000000040 */
[----:B------:R-:W-:Y:S02]  /*65fa0*/  @!P0 IMAD.MOV.U32 R12, RZ, RZ, R8 ;  /* 0x000000ffff0c8224 */ /* 0x000fe400078e0008 */
[----:B------:R-:W-:Y:S01]  /*65fb0*/  @!P0 IMAD.MOV.U32 R13, RZ, RZ, R9 ;  /* 0x000000ffff0d8224 */ /* 0x000fe200078e0009 */
[----:B------:R-:W-:-:S04]  /*65fc0*/  PRMT R62, RZ, 0x7610, R62 ;  /* 0x00007610ff3e7816 */ /* 0x000fc8000000003e */
[----:B------:R0:W4:Y:S01]  /*65fd0*/  @!P0 LDG.E.U8 R64, desc[UR20][R12.64] ;  /* 0x000000140c408981 */ /* 0x000122000c1e1100 */
[----:B------:R-:W-:-:S04]  /*65fe0*/  IADD3 R6, P1, PT, R6, UR15, RZ ;  /* 0x0000000f06067c10 */ /* 0x000fc8000ff3e0ff */
[----:B------:R-:W-:Y:S01]  /*65ff0*/  IADD3.X R7, PT, PT, R7, UR58, RZ, P1, !PT ;  /* 0x0000003a07077c10 */ /* 0x000fe20008ffe4ff */
[----:B0-----:R-:W-:-:S04]  /*66000*/  @!P0 IMAD.MOV.U32 R12, RZ, RZ, R6 ;  /* 0x000000ffff0c8224 */ /* 0x001fc800078e0006 */
[----:B------:R-:W-:-:S05]  /*66010*/  @!P0 IMAD.MOV.U32 R13, RZ, RZ, R7 ;  /* 0x000000ffff0d8224 */ /* 0x000fca00078e0007 */
[----:B------:R0:W4:Y:S04]  /*66020*/  @!P0 LDG.E.U8 R62, desc[UR20][R12.64] ;  /* 0x000000140c3e8981 */ /* 0x000128000c1e1100 */
[----:B--2---:R-:W-:Y:S04]  /*66030*/  STL [R1+0x2678], R66 ;  /* 0x0026784201007387 */ /* 0x004fe80000100800 */
[----:B------:R1:W-:Y:S04]  /*66040*/  STL [R1+0x880], R8 ;  /* 0x0008800801007387 */ /* 0x0003e80000100800 */
[----:B------:R2:W-:Y:S04]  /*66050*/  STL [R1+0x87c], R9 ;  /* 0x00087c0901007387 */ /* 0x0005e80000100800 */
[----:B------:R-:W4:Y:S01]  /*66060*/  LDL.LU R11, [R1+0x8a4] ;  /* 0x0008a400010b7983 */ /* 0x000f220000300800 */
[----:B------:R-:W-:-:S02]  /*66070*/  PRMT R60, RZ, 0x7610, R60 ;  /* 0x00007610ff3c7816 */ /* 0x000fc4000000003c */
[----:B------:R-:W-:Y:S02]  /*66080*/  PRMT R58, RZ, 0x7610, R58 ;  /* 0x00007610ff3a7816 */ /* 0x000fe4000000003a */
[----:B------:R-:W-:Y:S01]  /*66090*/  PRMT R56, RZ, 0x7610, R56 ;  /* 0x00007610ff387816 */ /* 0x000fe20000000038 */
[----:B-1----:R-:W4:Y:S01]  /*660a0*/  LDL.LU R8, [R1+0x8b0] ;  /* 0x0008b00001087983 */ /* 0x002f220000300800 */
[----:B---3--:R-:W-:-:S05]  /*660b0*/  IADD3 R0, P1, PT, R0, UR15, RZ ;  /* 0x0000000f00007c10 */ /* 0x008fca000ff3e0ff */
[----:B0-----:R-:W-:Y:S01]  /*660c0*/  @!P0 IMAD.MOV.U32 R12, RZ, RZ, R0 ;  /* 0x000000ffff0c8224 */ /* 0x001fe200078e0000 */
[----:B----4-:R-:W-:Y:S02]  /*660d0*/  IADD3.X R4, PT, PT, R4, UR58, RZ, P1, !PT ;  /* 0x0000003a04047c10 */ /* 0x010fe40008ffe4ff */
[----:B------:R-:W-:-:S03]  /*660e0*/  IADD3 R2, P1, PT, R2, UR15, RZ ;  /* 0x0000000f02027c10 */ /* 0x000fc6000ff3e0ff */
[----:B------:R-:W-:-:S05]  /*660f0*/  @!P0 IMAD.MOV.U32 R13, RZ, RZ, R4 ;  /* 0x000000ffff0d8224 */ /* 0x000fca00078e0004 */
[----:B------:R0:W3:Y:S01]  /*66100*/  @!P0 LDG.E.U8 R60, desc[UR20][R12.64] ;  /* 0x000000140c3c8981 */ /* 0x0000e2000c1e1100 */
[----:B------:R-:W-:Y:S02]  /*66110*/  IADD3.X R3, PT, PT, R3, UR58, RZ, P1, !PT ;  /* 0x0000003a03037c10 */ /* 0x000fe40008ffe4ff */
[----:B------:R-:W-:Y:S01]  /*66120*/  IADD3 R10, P1, PT, R10, UR15, RZ ;  /* 0x0000000f0a0a7c10 */ /* 0x000fe2000ff3e0ff */
[----:B0-----:R-:W-:Y:S02]  /*66130*/  @!P0 IMAD.MOV.U32 R12, RZ, RZ, R2 ;  /* 0x000000ffff0c8224 */ /* 0x001fe400078e0002 */
[----:B------:R-:W-:Y:S01]  /*66140*/  @!P0 IMAD.MOV.U32 R13, RZ, RZ, R3 ;  /* 0x000000ffff0d8224 */ /* 0x000fe200078e0003 */
[----:B------:R-:W-:Y:S04]  /*66150*/  STL [R1+0x267c], R64 ;  /* 0x00267c4001007387 */ /* 0x000fe80000100800 */
[----:B------:R-:W-:Y:S04]  /*66160*/  STL [R1+0x888], R6 ;  /* 0x0008880601007387 */ /* 0x000fe80000100800 */
[----:B------:R0:W-:Y:S04]  /*66170*/  STL [R1+0x884], R7 ;  /* 0x0008840701007387 */ /* 0x0001e80000100800 */
[----:B--2---:R-:W2:Y:S04]  /*66180*/  LDL.LU R9, [R1+0x8ac] ;  /* 0x0008ac0001097983 */ /* 0x004ea80000300800 */
[----:B------:R1:W4:Y:S04]  /*66190*/  @!P0 LDG.E.U8 R58, desc[UR20][R12.64] ;  /* 0x000000140c3a8981 */ /* 0x000328000c1e1100 */
[----:B0-----:R-:W2:Y:S04]  /*661a0*/  LDL.LU R7, [R1+0x8b4] ;  /* 0x0008b40001077983 */ /* 0x001ea80000300800 */
[----:B------:R-:W2:Y:S01]  /*661b0*/  LDL.LU R6, [R1+0x8b8] ;  /* 0x0008b80001067983 */ /* 0x000ea20000300800 */
[----:B-1----:R-:W-:-:S03]  /*661c0*/  @!P0 IMAD.MOV.U32 R12, RZ, RZ, R10 ;  /* 0x000000ffff0c8224 */ /* 0x002fc600078e000a */
[----:B------:R-:W-:Y:S04]  /*661d0*/  STL [R1+0x2680], R62 ;  /* 0x0026803e01007387 */ /* 0x000fe80000100800 */
[----:B------:R-:W-:Y:S04]  /*661e0*/  STL [R1+0x890], R0 ;  /* 0x0008900001007387 */ /* 0x000fe80000100800 */
[----:B------:R0:W-:Y:S04]  /*661f0*/  STL [R1+0x88c], R4 ;  /* 0x00088c0401007387 */ /* 0x0001e80000100800 */
[----:B0-----:R-:W2:Y:S04]  /*66200*/  LDL.LU R4, [R1+0x8bc] ;  /* 0x0008bc0001047983 */ /* 0x001ea80000300800 */
[----:B------:R-:W2:Y:S01]  /*66210*/  LDL.LU R0, [R1+0x8c0] ;  /* 0x0008c00001007983 */ /* 0x000ea20000300800 */
[----:B------:R-:W-:-:S05]  /*66220*/  IADD3.X R11, PT, PT, R11, UR58, RZ, P1, !PT ;  /* 0x0000003a0b0b7c10 */ /* 0x000fca0008ffe4ff */
[----:B------:R-:W-:-:S05]  /*66230*/  @!P0 IMAD.MOV.U32 R13, RZ, RZ, R11 ;  /* 0x000000ffff0d8224 */ /* 0x000fca00078e000b */
[----:B------:R0:W2:Y:S01]  /*66240*/  @!P0 LDG.E.U8 R56, desc[UR20][R12.64] ;  /* 0x000000140c388981 */ /* 0x0000a2000c1e1100 */
[----:B------:R-:W-:Y:S02]  /*66250*/  IADD3 R8, P1, PT, R8, UR15, RZ ;  /* 0x0000000f08087c10 */ /* 0x000fe4000ff3e0ff */
[----:B------:R-:W-:Y:S02]  /*66260*/  PRMT R54, RZ, 0x7610, R54 ;  /* 0x00007610ff367816 */ /* 0x000fe40000000036 */
[----:B------:R-:W-:Y:S01]  /*66270*/  PRMT R52, RZ, 0x7610, R52 ;  /* 0x00007610ff347816 */ /* 0x000fe20000000034 */
[----:B0-----:R-:W-:Y:S01]  /*66280*/  @!P0 IMAD.MOV.U32 R12, RZ, RZ, R8 ;  /* 0x000000ffff0c8224 */ /* 0x001fe200078e0008 */
[----:B---3--:R-:W-:Y:S04]  /*66290*/  STL [R1+0x2684], R60 ;  /* 0x0026843c01007387 */ /* 0x008fe80000100800 */
[----:B------:R-:W-:Y:S04]  /*662a0*/  STL [R1+0x898], R2 ;  /* 0x0008980201007387 */ /* 0x000fe80000100800 */
[----:B------:R0:W-:Y:S04]  /*662b0*/  STL [R1+0x894], R3 ;  /* 0x0008940301007387 */ /* 0x0001e80000100800 */
[----:B0-----:R-:W3:Y:S04]  /*662c0*/  LDL.LU R3, [R1+0x8c4] ;  /* 0x0008c40001037983 */ /* 0x001ee80000300800 */
[----:B------:R-:W3:Y:S04]  /*662d0*/  LDL.LU R2, [R1+0x8c8] ;  /* 0x0008c80001027983 */ /* 0x000ee80000300800 */
[----:B----4-:R-:W-:Y:S04]  /*662e0*/  STL [R1+0x2688], R58 ;  /* 0x0026883a01007387 */ /* 0x010fe80000100800 */
[----:B------:R-:W-:Y:S04]  /*662f0*/  STL [R1+0x8a8], R10 ;  /* 0x0008a80a01007387 */ /* 0x000fe80000100800 */
[----:B------:R0:W-:Y:S01]  /*66300*/  STL [R1+0x8a4], R11 ;  /* 0x0008a40b01007387 */ /* 0x0001e20000100800 */
[----:B--2---:R-:W-:-:S02]  /*66310*/  IADD3.X R9, PT, PT, R9, UR58, RZ, P1, !PT ;  /* 0x0000003a09097c10 */ /* 0x004fc40008ffe4ff */
[----:B------:R-:W-:Y:S01]  /*66320*/  IADD3 R6, P1, PT, R6, UR15, RZ ;  /* 0x0000000f06067c10 */ /* 0x000fe2000ff3e0ff */
[----:B0-----:R-:W2:Y:S04]  /*66330*/  LDL.LU R11, [R1+0x8cc] ;  /* 0x0008cc00010b7983 */ /* 0x001ea80000300800 */
[----:B------:R-:W4:Y:S01]  /*66340*/  LDL.LU R10, [R1+0x8d0] ;  /* 0x0008d000010a7983 */ /* 0x000f220000300800 */
[----:B------:R-:W-:Y:S01]  /*66350*/  @!P0 IMAD.MOV.U32 R13, RZ, RZ, R9 ;  /* 0x000000ffff0d8224 */ /* 0x000fe200078e0009 */
[----:B------:R-:W-:-:S04]  /*66360*/  IADD3.X R7, PT, PT, R7, UR58, RZ, P1, !PT ;  /* 0x0000003a07077c10 */ /* 0x000fc80008ffe4ff */
[----:B------:R0:W2:Y:S01]  /*66370*/  @!P0 LDG.E.U8 R54, desc[UR20][R12.64] ;  /* 0x000000140c368981 */ /* 0x0000a2000c1e1100 */
[----:B------:R-:W-:Y:S01]  /*66380*/  IADD3 R0, P1, PT, R0, UR15, RZ ;  /* 0x0000000f00007c10 */ /* 0x000fe2000ff3e0ff */
[----:B0-----:R-:W-:Y:S02]  /*66390*/  @!P0 IMAD.MOV.U32 R12, RZ, RZ, R6 ;  /* 0x000000ffff0c8224 */ /* 0x001fe400078e0006 */
[----:B------:R-:W-:Y:S01]  /*663a0*/  @!P0 IMAD.MOV.U32 R13, RZ, RZ, R7 ;  /* 0x000000ffff0d8224 */ /* 0x000fe200078e0007 */
[----:B------:R-:W-:-:S04]  /*663b0*/  IADD3.X R4, PT, PT, R4, UR58, RZ, P1, !PT ;  /* 0x0000003a04047c10 */ /* 0x000fc80008ffe4ff */
[----:B------:R0:W2:Y:S02]  /*663c0*/  @!P0 LDG.E.U8 R52, desc[UR20][R12.64] ;  /* 0x000000140c348981 */ /* 0x0000a4000c1e1100 */
[----:B0-----:R-:W-:Y:S02]  /*663d0*/  @!P0 IMAD.MOV.U32 R13, RZ, RZ, R4 ;  /* 0x000000ffff0d8224 */ /* 0x001fe400078e0004 */
[----:B------:R-:W-:Y:S01]  /*663e0*/  @!P0 IMAD.MOV.U32 R12, RZ, RZ, R0 ;  /* 0x000000ffff0c8224 */ /* 0x000fe200078e0000 */
[----:B------:R-:W-:Y:S04]  /*663f0*/  STL [R1+0x268c], R56 ;  /* 0x00268c3801007387 */ /* 0x000fe80000100800 */
[----:B------:R-:W-:Y:S04]  /*66400*/  STL [R1+0x8b0], R8 ;  /* 0x0008b00801007387 */ /* 0x000fe80000100800 */
[----:B------:R0:W-:Y:S04]  /*66410*/  STL [R1+0x8ac], R9 ;  /* 0x0008ac0901007387 */ /* 0x0001e80000100800 */
[----:B0-----:R-:W2:Y:S04]  /*66420*/  LDL.LU R9, [R1+0x8d4] ;  /* 0x0008d40001097983 */ /* 0x001ea80000300800 */
[----:B------:R-:W2:Y:S04]  /*66430*/  LDL.LU R8, [R1+0x8d8] ;  /* 0x0008d80001087983 */ /* 0x000ea80000300800 */
[----:B------:R-:W-:Y:S04]  /*66440*/  STL [R1+0x8b8], R6 ;  /* 0x0008b80601007387 */ /* 0x000fe80000100800 */
[----:B------:R0:W-:Y:S04]  /*66450*/  STL [R1+0x8b4], R7 ;  /* 0x0008b40701007387 */ /* 0x0001e80000100800 */
[----:B0-----:R-:W2:Y:S04]  /*66460*/  LDL.LU R7, [R1+0x8e4] ;  /* 0x0008e40001077983 */ /* 0x001ea80000300800 */
[----:B------:R-:W2:Y:S04]  /*66470*/  LDL.LU R6, [R1+0x8e8] ;  /* 0x0008e80001067983 */ /* 0x000ea80000300800 */
[----:B------:R-:W-:Y:S04]  /*66480*/  STL [R1+0x8c0], R0 ;  /* 0x0008c00001007387 */ /* 0x000fe80000100800 */
[----:B------:R0:W-:Y:S04]  /*66490*/  STL [R1+0x8bc], R4 ;  /* 0x0008bc0401007387 */ /* 0x0001e80000100800 */
[----:B0-----:R-:W2:Y:S04]  /*664a0*/  LDL.LU R4, [R1+0x8ec] ;  /* 0x0008ec0001047983 */ /* 0x001ea80000300800 */
[----:B------:R-:W2:Y:S01]  /*664b0*/  LDL.LU R0, [R1+0x8f0] ;  /* 0x0008f00001007983 */ /* 0x000ea20000300800 */
[----:B---3--:R-:W-:-:S02]  /*664c0*/  IADD3 R2, P1, PT, R2, UR15, RZ ;  /* 0x0000000f02027c10 */ /* 0x008fc4000ff3e0ff */
[----:B------:R-:W-:Y:S02]  /*664d0*/  PRMT R50, RZ, 0x7610, R50 ;  /* 0x00007610ff327816 */ /* 0x000fe40000000032 */
[----:B------:R-:W-:Y:S02]  /*664e0*/  IADD3.X R3, PT, PT, R3, UR58, RZ, P1, !PT ;  /* 0x0000003a03037c10 */ /* 0x000fe40008ffe4ff */
[----:B------:R-:W-:Y:S01]  /*664f0*/  PRMT R48, RZ, 0x7610, R48 ;  /* 0x00007610ff307816 */ /* 0x000fe20000000030 */
[----:B------:R-:W-:Y:S04]  /*66500*/  STL [R1+0x8c8], R2 ;  /* 0x0008c80201007387 */ /* 0x000fe80000100800 */
[----:B------:R0:W3:Y:S04]  /*66510*/  @!P0 LDG.E.U8 R50, desc[UR20][R12.64] ;  /* 0x000000140c328981 */ /* 0x0000e8000c1e1100 */
[----:B------:R1:W-:Y:S01]  /*66520*/  STL [R1+0x8c4], R3 ;  /* 0x0008c40301007387 */ /* 0x0003e20000100800 */
[----:B----4-:R-:W-:Y:S01]  /*66530*/  IADD3 R10, P1, PT, R10, UR15, RZ ;  /* 0x0000000f0a0a7c10 */ /* 0x010fe2000ff3e0ff */
[----:B0-----:R-:W-:-:S02]  /*66540*/  @!P0 IMAD.MOV.U32 R12, RZ, RZ, R2 ;  /* 0x000000ffff0c8224 */ /* 0x001fc400078e0002 */
[----:B------:R-:W-:Y:S01]  /*66550*/  @!P0 IMAD.MOV.U32 R13, RZ, RZ, R3 ;  /* 0x000000ffff0d8224 */ /* 0x000fe200078e0003 */
[----:B--2---:R-:W-:Y:S01]  /*66560*/  IADD3.X R11, PT, PT, R11, UR58, RZ, P1, !PT ;  /* 0x0000003a0b0b7c10 */ /* 0x004fe20008ffe4ff */
[----:B-1----:R-:W2:Y:S04]  /*66570*/  LDL.LU R3, [R1+0x8f4] ;  /* 0x0008f40001037983 */ /* 0x002ea80000300800 */
[----:B------:R-:W4:Y:S04]  /*66580*/  LDL.LU R2, [R1+0x8f8] ;  /* 0x0008f80001027983 */ /* 0x000f280000300800 */
[----:B------:R0:W2:Y:S04]  /*66590*/  @!P0 LDG.E.U8 R48, desc[UR20][R12.64] ;  /* 0x000000140c308981 */ /* 0x0000a8000c1e1100 */
[----:B------:R-:W-:Y:S01]  /*665a0*/  STL [R1+0x8d0], R10 ;  /* 0x0008d00a01007387 */ /* 0x000fe20000100800 */
[----:B------:R-:W-:-:S02]  /*665b0*/  @!P0 IMAD.MOV.U32 R14, RZ, RZ, R10 ;  /* 0x000000ffff0e8224 */ /* 0x000fc400078e000a */
[----:B------:R-:W-:Y:S01]  /*665c0*/  @!P0 IMAD.MOV.U32 R15, RZ, RZ, R11 ;  /* 0x000000ffff0f8224 */ /* 0x000fe200078e000b */
[----:B------:R1:W-:Y:S01]  /*665d0*/  STL [R1+0x8cc], R11 ;  /* 0x0008cc0b01007387 */ /* 0x0003e20000100800 */
[----:B0-----:R-:W-:Y:S02]  /*665e0*/  PRMT R12, RZ, 0x7610, R12 ;  /* 0x00007610ff0c7816 */ /* 0x001fe4000000000c */
[----:B------:R-:W-:Y:S01]  /*665f0*/  PRMT R13, RZ, 0x7610, R13 ;  /* 0x00007610ff0d7816 */ /* 0x000fe2000000000d */
[----:B-1----:R-:W3:Y:S04]  /*66600*/  LDL.LU R11, [R1+0x8fc] ;  /* 0x0008fc00010b7983 */ /* 0x002ee80000300800 */
[----:B------:R-:W3:Y:S04]  /*66610*/  LDL.LU R10, [R1+0x900] ;  /* 0x00090000010a7983 */ /* 0x000ee80000300800 */
[----:B------:R0:W3:Y:S01]  /*66620*/  @!P0 LDG.E.U8 R12, desc[UR20][R14.64] ;  /* 0x000000140e0c8981 */ /* 0x0000e2000c1e1100 */
[----:B------:R-:W-:-:S04]  /*66630*/  IADD3 R8, P1, PT, R8, UR15, RZ ;  /* 0x0000000f08087c10 */ /* 0x000fc8000ff3e0ff */
[----:B------:R-:W-:Y:S01]  /*66640*/  IADD3.X R9, PT, PT, R9, UR58, RZ, P1, !PT ;  /* 0x0000003a09097c10 */ /* 0x000fe20008ffe4ff */
[----:B------:R-:W-:Y:S01]  /*66650*/  STL [R1+0x8d8], R8 ;  /* 0x0008d80801007387 */ /* 0x000fe20000100800 */
[----:B0-----:R-:W-:-:S03]  /*66660*/  @!P0 IMAD.MOV.U32 R14, RZ, RZ, R8 ;  /* 0x000000ffff0e8224 */ /* 0x001fc600078e0008 */
[----:B------:R-:W-:Y:S01]  /*66670*/  @!P0 IMAD.MOV.U32 R15, RZ, RZ, R9 ;  /* 0x000000ffff0f8224 */ /* 0x000fe200078e0009 */
[----:B------:R0:W-:Y:S01]  /*66680*/  STL [R1+0x8d4], R9 ;  /* 0x0008d40901007387 */ /* 0x0001e20000100800 */
[----:B------:R-:W-:-:S03]  /*66690*/  IADD3 R6, P1, PT, R6, UR15, RZ ;  /* 0x0000000f06067c10 */ /* 0x000fc6000ff3e0ff */
[----:B------:R1:W3:Y:S01]  /*666a0*/  @!P0 LDG.E.U8 R13, desc[UR20][R14.64] ;  /* 0x000000140e0d8981 */ /* 0x0002e2000c1e1100 */
[----:B------:R-:W-:-:S03]  /*666b0*/  IADD3.X R7, PT, PT, R7, UR58, RZ, P1, !PT ;  /* 0x0000003a07077c10 */ /* 0x000fc60008ffe4ff */
[----:B0-----:R-:W3:Y:S04]  /*666c0*/  LDL.LU R9, [R1+0x904] ;  /* 0x0009040001097983 */ /* 0x001ee80000300800 */
[----:B------:R-:W3:Y:S04]  /*666d0*/  LDL.LU R8, [R1+0x908] ;  /* 0x0009080001087983 */ /* 0x000ee80000300800 */
[----:B------:R-:W-:Y:S01]  /*666e0*/  STL [R1+0x8e8], R6 ;  /* 0x0008e80601007387 */ /* 0x000fe20000100800 */
[----:B------:R-:W-:Y:S01]  /*666f0*/  @!P0 IMAD.MOV.U32 R16, RZ, RZ, R6 ;  /* 0x000000ffff108224 */ /* 0x000fe200078e0006 */
[----:B-1----:R-:W-:-:S02]  /*66700*/  PRMT R14, RZ, 0x7610, R14 ;  /* 0x00007610ff0e7816 */ /* 0x002fc4000000000e */
[----:B------:R-:W-:Y:S01]  /*66710*/  IADD3 R0, P1, PT, R0, UR15, RZ ;  /* 0x0000000f00007c10 */ /* 0x000fe2000ff3e0ff */
[----:B------:R-:W-:Y:S01]  /*66720*/  @!P0 IMAD.MOV.U32 R17, RZ, RZ, R7 ;  /* 0x000000ffff118224 */ /* 0x000fe200078e0007 */
[----:B------:R0:W-:Y:S02]  /*66730*/  STL [R1+0x8e4], R7 ;  /* 0x0008e40701007387 */ /* 0x0001e40000100800 */
[----:B------:R-:W-:Y:S02]  /*66740*/  IADD3.X R4, PT, PT, R4, UR58, RZ, P1, !PT ;  /* 0x0000003a04047c10 */ /* 0x000fe40008ffe4ff */
[----:B------:R1:W3:Y:S04]  /*66750*/  @!P0 LDG.E.U8 R14, desc[UR20][R16.64] ;  /* 0x00000014100e8981 */ /* 0x0002e8000c1e1100 */
[----:B0-----:R-:W3:Y:S04]  /*66760*/  LDL.LU R7, [R1+0x90c] ;  /* 0x00090c0001077983 */ /* 0x001ee80000300800 */
[----:B------:R-:W3:Y:S04]  /*66770*/  LDL.LU R6, [R1+0x910] ;  /* 0x0009100001067983 */ /* 0x000ee80000300800 */
[----:B------:R-:W-:Y:S04]  /*66780*/  STL [R1+0x8f0], R0 ;  /* 0x0008f00001007387 */ /* 0x000fe80000100800 */
[----:B------:R0:W-:Y:S01]  /*66790*/  STL [R1+0x8ec], R4 ;  /* 0x0008ec0401007387 */ /* 0x0001e20000100800 */
[----:B-1----:R-:W-:-:S02]  /*667a0*/  @!P0 IMAD.MOV.U32 R17, RZ, RZ, R4 ;  /* 0x000000ffff118224 */ /* 0x002fc400078e0004 */
[----:B------:R-:W-:Y:S01]  /*667b0*/  @!P0 IMAD.MOV.U32 R16, RZ, RZ, R0 ;  /* 0x000000ffff108224 */ /* 0x000fe200078e0000 */
[----:B0-----:R-:W3:Y:S04]  /*667c0*/  LDL.LU R4, [R1+0x914] ;  /* 0x0009140001047983 */ /* 0x001ee80000300800 */
[----:B------:R-:W3:Y:S01]  /*667d0*/  LDL.LU R0, [R1+0x918] ;  /* 0x0009180001007983 */ /* 0x000ee20000300800 */
[----:B----4-:R-:W-:Y:S02]  /*667e0*/  IADD3 R2, P1, PT, R2, UR15, RZ ;  /* 0x0000000f02027c10 */ /* 0x010fe4000ff3e0ff */
[----:B------:R-:W-:Y:S02]  /*667f0*/  PRMT R15, RZ, 0x7610, R15 ;  /* 0x00007610ff0f7816 */ /* 0x000fe4000000000f */
[----:B--2---:R-:W-:Y:S01]  /*66800*/  IADD3.X R3, PT, PT, R3, UR58, RZ, P1, !PT ;  /* 0x0000003a03037c10 */ /* 0x004fe20008ffe4ff */
[----:B------:R-:W-:Y:S04]  /*66810*/  STL [R1+0x8f8], R2 ;  /* 0x0008f80201007387 */ /* 0x000fe80000100800 */
[----:B------:R0:W2:Y:S04]  /*66820*/  @!P0 LDG.E.U8 R15, desc[UR20][R16.64] ;  /* 0x00000014100f8981 */ /* 0x0000a8000c1e1100 */
[----:B------:R1:W-:Y:S01]  /*66830*/  STL [R1+0x8f4], R3 ;  /* 0x0008f40301007387 */ /* 0x0003e20000100800 */
[----:B------:R-:W-:-:S02]  /*66840*/  @!P0 IMAD.MOV.U32 R18, RZ, RZ, R2 ;  /* 0x000000ffff128224 */ /* 0x000fc400078e0002 */
[----:B------:R-:W-:Y:S01]  /*66850*/  @!P0 IMAD.MOV.U32 R19, RZ, RZ, R3 ;  /* 0x000000ffff138224 */ /* 0x000fe200078e0003 */
[----:B---3--:R-:W-:Y:S02]  /*66860*/  IADD3 R10, P1, PT, R10, UR15, RZ ;  /* 0x0000000f0a0a7c10 */ /* 0x008fe4000ff3e0ff */
[----:B0-----:R-:W-:Y:S01]  /*66870*/  PRMT R16, RZ, 0x7610, R16 ;  /* 0x00007610ff107816 */ /* 0x001fe20000000010 */
[----:B-1----:R-:W3:Y:S04]  /*66880*/  LDL.LU R3, [R1+0x924] ;  /* 0x0009240001037983 */ /* 0x002ee80000300800 */
[----:B------:R-:W4:Y:S01]  /*66890*/  LDL.LU R2, [R1+0x928] ;  /* 0x0009280001027983 */ /* 0x000f220000300800 */
[----:B------:R-:W-:Y:S02]  /*668a0*/  IADD3.X R11, PT, PT, R11, UR58, RZ, P1, !PT ;  /* 0x0000003a0b0b7c10 */ /* 0x000fe40008ffe4ff */
[----:B------:R-:W-:Y:S01]  /*668b0*/  PRMT R17, RZ, 0x7610, R17 ;  /* 0x00007610ff117816 */ /* 0x000fe20000000011 */
[----:B------:R-:W-:Y:S04]  /*668c0*/  STL [R1+0x900], R10 ;  /* 0x0009000a01007387 */ /* 0x000fe80000100800 */
[----:B------:R0:W2:Y:S04]  /*668d0*/  @!P0 LDG.E.U8 R16, desc[UR20][R18.64] ;  /* 0x0000001412108981 */ /* 0x0000a8000c1e1100 */
[----:B------:R1:W-:Y:S01]  /*668e0*/  STL [R1+0x8fc], R11 ;  /* 0x0008fc0b01007387 */ /* 0x0003e20000100800 */
[----:B0-----:R-:W-:-:S02]  /*668f0*/  @!P0 IMAD.MOV.U32 R18, RZ, RZ, R10 ;  /* 0x000000ffff128224 */ /* 0x001fc400078e000a */
[----:B------:R-:W-:Y:S02]  /*66900*/  @!P0 IMAD.MOV.U32 R19, RZ, RZ, R11 ;  /* 0x000000ffff138224 */ /* 0x000fe400078e000b */
[----:B-1----:R-:W2:Y:S04]  /*66910*/  LDL.LU R11, [R1+0x92c] ;  /* 0x00092c00010b7983 */ /* 0x002ea80000300800 */
[----:B------:R-:W2:Y:S04]  /*66920*/  LDL.LU R10, [R1+0x930] ;  /* 0x00093000010a7983 */ /* 0x000ea80000300800 */
[----:B------:R0:W2:Y:S02]  /*66930*/  @!P0 LDG.E.U8 R17, desc[UR20][R18.64] ;  /* 0x0000001412118981 */ /* 0x0000a4000c1e1100 */
[----:B0-----:R-:W-:-:S02]  /*66940*/  PRMT R18, RZ, 0x7610, R18 ;  /* 0x00007610ff127816 */ /* 0x001fc40000000012 */
[----:B------:R-:W-:-:S04]  /*66950*/  IADD3 R8, P1, PT, R8, UR15, RZ ;  /* 0x0000000f08087c10 */ /* 0x000fc8000ff3e0ff */
[----:B------:R-:W-:Y:S01]  /*66960*/  IADD3.X R9, PT, PT, R9, UR58, RZ, P1, !PT ;  /* 0x0000003a09097c10 */ /* 0x000fe20008ffe4ff */
[----:B------:R-:W-:Y:S01]  /*66970*/  STL [R1+0x908], R8 ;  /* 0x0009080801007387 */ /* 0x000fe20000100800 */
[----:B------:R-:W-:-:S03]  /*66980*/  @!P0 IMAD.MOV.U32 R20, RZ, RZ, R8 ;  /* 0x000000ffff148224 */ /* 0x000fc600078e0008 */
[----:B------:R0:W-:Y:S01]  /*66990*/  STL [R1+0x904], R9 ;  /* 0x0009040901007387 */ /* 0x0001e20000100800 */
[----:B------:R-:W-:-:S05]  /*669a0*/  @!P0 IMAD.MOV.U32 R21, RZ, RZ, R9 ;  /* 0x000000ffff158224 */ /* 0x000fca00078e0009 */
[----:B------:R1:W2:Y:S01]  /*669b0*/  @!P0 LDG.E.U8 R18, desc[UR20][R20.64] ;  /* 0x0000001414128981 */ /* 0x0002a2000c1e1100 */
[----:B------:R-:W-:-:S03]  /*669c0*/  IADD3 R6, P1, PT, R6, UR15, RZ ;  /* 0x0000000f06067c10 */ /* 0x000fc6000ff3e0ff */
[----:B0-----:R-:W2:Y:S04]  /*669d0*/  LDL.LU R9, [R1+0x934] ;  /* 0x0009340001097983 */ /* 0x001ea80000300800 */
[----:B------:R-:W2:Y:S01]  /*669e0*/  LDL.LU R8, [R1+0x938] ;  /* 0x0009380001087983 */ /* 0x000ea20000300800 */
[----:B------:R-:W-:-:S03]  /*669f0*/  IADD3.X R7, PT, PT, R7, UR58, RZ, P1, !PT ;  /* 0x0000003a07077c10 */ /* 0x000fc60008ffe4ff */
[----:B------:R-:W-:Y:S01]  /*66a00*/  STL [R1+0x910], R6 ;  /* 0x0009100601007387 */ /* 0x000fe20000100800 */
[----:B-1----:R-:W-:-:S03]  /*66a10*/  @!P0 IMAD.MOV.U32 R20, RZ, RZ, R6 ;  /* 0x000000ffff148224 */ /* 0x002fc600078e0006 */
[----:B------:R0:W-:Y:S01]  /*66a20*/  STL [R1+0x90c], R7 ;  /* 0x00090c0701007387 */ /* 0x0001e20000100800 */
[----:B------:R-:W-:Y:S01]  /*66a30*/  IADD3 R0, P1, PT, R0, UR15, RZ ;  /* 0x0000000f00007c10 */ /* 0x000fe2000ff3e0ff */
[----:B------:R-:W-:-:S03]  /*66a40*/  @!P0 IMAD.MOV.U32 R21, RZ, RZ, R7 ;  /* 0x000000ffff158224 */ /* 0x000fc600078e0007 */
[----:B------:R-:W-:Y:S01]  /*66a50*/  IADD3.X R4, PT, PT, R4, UR58, RZ, P1, !PT ;  /* 0x0000003a04047c10 */ /* 0x000fe20008ffe4ff */
[----:B0-----:R-:W2:Y:S04]  /*66a60*/  LDL.LU R7, [R1+0x93c] ;  /* 0x00093c0001077983 */ /* 0x001ea80000300800 */
[----:B------:R-:W2:Y:S04]  /*66a70*/  LDL.LU R6, [R1+0x940] ;  /* 0x0009400001067983 */ /* 0x000ea80000300800 */
[----:B------:R-:W-:Y:S04]  /*66a80*/  STL [R1+0x918], R0 ;  /* 0x0009180001007387 */ /* 0x000fe80000100800 */
[----:B------:R0:W-:Y:S01]  /*66a90*/  STL [R1+0x914], R4 ;  /* 0x0009140401007387 */ /* 0x0001e20000100800 */
[----:B------:R-:W-:-:S02]  /*66aa0*/  @!P0 IMAD.MOV.U32 R23, RZ, RZ, R4 ;  /* 0x000000ffff178224 */ /* 0x000fc400078e0004 */
[----:B------:R-:W-:Y:S01]  /*66ab0*/  @!P0 IMAD.MOV.U32 R22, RZ, RZ, R0 ;  /* 0x000000ffff168224 */ /* 0x000fe200078e0000 */
[----:B0-----:R-:W2:Y:S04]  /*66ac0*/  LDL.LU R4, [R1+0x944] ;  /* 0x0009440001047983 */ /* 0x001ea80000300800 */
[----:B------:R-:W2:Y:S01]  /*66ad0*/  LDL.LU R0, [R1+0x948] ;  /* 0x0009480001007983 */ /* 0x000ea20000300800 */
[----:B------:R-:W-:Y:S02]  /*66ae0*/  PRMT R19, RZ, 0x7610, R19 ;  /* 0x00007610ff137816 */ /* 0x000fe40000000013 */
[----:B----4-:R-:W-:-:S04]  /*66af0*/  IADD3 R2, P1, PT, R2, UR15, RZ ;  /* 0x0000000f02027c10 */ /* 0x010fc8000ff3e0ff */
[----:B------:R0:W4:Y:S01]  /*66b00*/  @!P0 LDG.E.U8 R19, desc[UR20][R20.64] ;  /* 0x0000001414138981 */ /* 0x000122000c1e1100 */
[----:B---3--:R-:W-:-:S03]  /*66b10*/  IADD3.X R3, PT, PT, R3, UR58, RZ, P1, !PT ;  /* 0x0000003a03037c10 */ /* 0x008fc60008ffe4ff */
[----:B------:R-:W-:Y:S01]  /*66b20*/  STL [R1+0x928], R2 ;  /* 0x0009280201007387 */ /* 0x000fe20000100800 */
[----:B0-----:R-:W-:Y:S02]  /*66b30*/  PRMT R20, RZ, 0x7610, R20 ;  /* 0x00007610ff147816 */ /* 0x001fe40000000014 */
[----:B--2---:R-:W-:Y:S02]  /*66b40*/  IADD3 R10, P1, PT, R10, UR15, RZ ;  /* 0x0000000f0a0a7c10 */ /* 0x004fe4000ff3e0ff */
[----:B------:R-:W-:Y:S01]  /*66b50*/  PRMT R21, RZ, 0x7610, R21 ;  /* 0x00007610ff157816 */ /* 0x000fe20000000015 */
[----:B------:R0:W-:Y:S04]  /*66b60*/  STL [R1+0x924], R3 ;  /* 0x0009240301007387 */ /* 0x0001e80000100800 */
[----:B------:R1:W2:Y:S01]  /*66b70*/  @!P0 LDG.E.U8 R20, desc[UR20][R22.64] ;  /* 0x0000001416148981 */ /* 0x0002a2000c1e1100 */
[----:B------:R-:W-:Y:S01]  /*66b80*/  IADD3.X R11, PT, PT, R11, UR58, RZ, P1, !PT ;  /* 0x0000003a0b0b7c10 */ /* 0x000fe20008ffe4ff */
[----:B------:R-:W-:-:S02]  /*66b90*/  @!P0 IMAD.MOV.U32 R24, RZ, RZ, R10 ;  /* 0x000000ffff188224 */ /* 0x000fc400078e000a */
[----:B-1----:R-:W-:Y:S02]  /*66ba0*/  @!P0 IMAD.MOV.U32 R22, RZ, RZ, R2 ;  /* 0x000000ffff168224 */ /* 0x002fe400078e0002 */
[----:B------:R-:W-:Y:S02]  /*66bb0*/  @!P0 IMAD.MOV.U32 R23, RZ, RZ, R3 ;  /* 0x000000ffff178224 */ /* 0x000fe400078e0003 */
[----:B0-----:R-:W3:Y:S04]  /*66bc0*/  LDL.LU R3, [R1+0x94c] ;  /* 0x00094c0001037983 */ /* 0x001ee80000300800 */
[----:B------:R-:W2:Y:S04]  /*66bd0*/  LDL.LU R2, [R1+0x950] ;  /* 0x0009500001027983 */ /* 0x000ea80000300800 */
[----:B------:R0:W3:Y:S04]  /*66be0*/  @!P0 LDG.E.U8 R21, desc[UR20][R22.64] ;  /* 0x0000001416158981 */ /* 0x0000e8000c1e1100 */
[----:B------:R-:W-:Y:S01]  /*66bf0*/  STL [R1+0x930], R10 ;  /* 0x0009300a01007387 */ /* 0x000fe20000100800 */
[----:B------:R-:W-:-:S03]  /*66c00*/  @!P0 IMAD.MOV.U32 R25, RZ, RZ, R11 ;  /* 0x000000ffff198224 */ /* 0x000fc600078e000b */
[----:B------:R1:W-:Y:S04]  /*66c10*/  STL [R1+0x92c], R11 ;  /* 0x00092c0b01007387 */ /* 0x0003e80000100800 */
[----:B------:R-:W4:Y:S04]  /*66c20*/  LDL.LU R31, [R1+0x954] ;  /* 0x00095400011f7983 */ /* 0x000f280000300800 */
[----:B------:R-:W4:Y:S01]  /*66c30*/  LDL.LU R30, [R1+0x958] ;  /* 0x00095800011e7983 */ /* 0x000f220000300800 */
[----:B0-----:R-:W-:Y:S02]  /*66c40*/  PRMT R22, RZ, 0x7610, R22 ;  /* 0x00007610ff167816 */ /* 0x001fe40000000016 */
[----:B------:R-:W-:-:S04]  /*66c50*/  PRMT R23, RZ, 0x7610, R23 ;  /* 0x00007610ff177816 */ /* 0x000fc80000000017 */
[----:B------:R0:W4:Y:S01]  /*66c60*/  @!P0 LDG.E.U8 R22, desc[UR20][R24.64] ;  /* 0x0000001418168981 */ /* 0x000122000c1e1100 */
[----:B------:R-:W-:-:S04]  /*66c70*/  IADD3 R8, P1, PT, R8, UR15, RZ ;  /* 0x0000000f08087c10 */ /* 0x000fc8000ff3e0ff */
[----:B------:R-:W-:Y:S01]  /*66c80*/  IADD3.X R9, PT, PT, R9, UR58, RZ, P1, !PT ;  /* 0x0000003a09097c10 */ /* 0x000fe20008ffe4ff */
[----:B0-----:R-:W-:Y:S01]  /*66c90*/  @!P0 IMAD.MOV.U32 R24, RZ, RZ, R8 ;  /* 0x000000ffff188224 */ /* 0x001fe200078e0008 */
[----:B------:R-:W-:Y:S04]  /*66ca0*/  STL [R1+0x938], R8 ;  /* 0x0009380801007387 */ /* 0x000fe80000100800 */
[----:B------:R0:W-:Y:S01]  /*66cb0*/  STL [R1+0x934], R9 ;  /* 0x0009340901007387 */ /* 0x0001e20000100800 */
[----:B------:R-:W-:-:S03]  /*66cc0*/  @!P0 IMAD.MOV.U32 R25, RZ, RZ, R9 ;  /* 0x000000ffff198224 */ /* 0x000fc600078e0009 */
[----:B-1----:R-:W4:Y:S04]  /*66cd0*/  LDL.LU R11, [R1+0x964] ;  /* 0x00096400010b7983 */ /* 0x002f280000300800 */
[----:B------:R-:W4:Y:S04]  /*66ce0*/  LDL.LU R10, [R1+0x968] ;  /* 0x00096800010a7983 */ /* 0x000f280000300800 */
[----:B------:R1:W4:Y:S01]  /*66cf0*/  @!P0 LDG.E.U8 R23, desc[UR20][R24.64] ;  /* 0x0000001418178981 */ /* 0x000322000c1e1100 */
[----:B------:R-:W-:-:S04]  /*66d00*/  IADD3 R6, P1, PT, R6, UR15, RZ ;  /* 0x0000000f06067c10 */ /* 0x000fc8000ff3e0ff */
[----:B------:R-:W-:Y:S02]  /*66d10*/  IADD3.X R7, PT, PT, R7, UR58, RZ, P1, !PT ;  /* 0x0000003a07077c10 */ /* 0x000fe40008ffe4ff */
[----:B-1----:R-:W-:Y:S01]  /*66d20*/  PRMT R24, RZ, 0x7610, R24 ;  /* 0x00007610ff187816 */ /* 0x002fe20000000018 */
[----:B------:R1:W-:Y:S04]  /*66d30*/  STL [R1+0x940], R6 ;  /* 0x0009400601007387 */ /* 0x0003e80000100800 */
[----:B------:R-:W-:Y:S01]  /*66d40*/  STL [R1+0x93c], R7 ;  /* 0x00093c0701007387 */ /* 0x000fe20000100800 */
[----:B------:R-:W-:Y:S02]  /*66d50*/  @!P0 IMAD.MOV.U32 R26, RZ, RZ, R6 ;  /* 0x000000ffff1a8224 */ /* 0x000fe400078e0006 */
[----:B------:R-:W-:Y:S01]  /*66d60*/  @!P0 IMAD.MOV.U32 R27, RZ, RZ, R7 ;  /* 0x000000ffff1b8224 */ /* 0x000fe200078e0007 */
[----:B0-----:R-:W4:Y:S04]  /*66d70*/  LDL.LU R9, [R1+0x96c] ;  /* 0x00096c0001097983 */ /* 0x001f280000300800 */
[----:B------:R-:W4:Y:S01]  /*66d80*/  LDL.LU R8, [R1+0x970] ;  /* 0x0009700001087983 */ /* 0x000f220000300800 */
[----:B------:R-:W-:-:S03]  /*66d90*/  IADD3 R0, P1, PT, R0, UR15, RZ ;  /* 0x0000000f00007c10 */ /* 0x000fc6000ff3e0ff */
[----:B------:R0:W4:Y:S01]  /*66da0*/  @!P0 LDG.E.U8 R24, desc[UR20][R26.64] ;  /* 0x000000141a188981 */ /* 0x000122000c1e1100 */
[----:B------:R-:W-:-:S03]  /*66db0*/  IADD3.X R4, PT, PT, R4, UR58, RZ, P1, !PT ;  /* 0x0000003a04047c10 */ /* 0x000fc60008ffe4ff */
[----:B------:R0:W-:Y:S04]  /*66dc0*/  STL [R1+0x948], R0 ;  /* 0x0009480001007387 */ /* 0x0001e80000100800 */
[----:B------:R-:W-:Y:S04]  /*66dd0*/  STL [R1+0x944], R4 ;  /* 0x0009440401007387 */ /* 0x000fe80000100800 */
[----:B-1----:R-:W4:Y:S01]  /*66de0*/  LDL.LU R6, [R1+0x974] ;  /* 0x0009740001067983 */ /* 0x002f220000300800 */
[----:B0-----:R-:W-:-:S03]  /*66df0*/  @!P0 IMAD.MOV.U32 R26, RZ, RZ, R0 ;  /* 0x000000ffff1a8224 */ /* 0x001fc600078e0000 */
[----:B------:R-:W4:Y:S01]  /*66e00*/  LDL.LU R0, [R1+0x978] ;  /* 0x0009780001007983 */ /* 0x000f220000300800 */
[----:B------:R-:W-:Y:S01]  /*66e10*/  PRMT R25, RZ, 0x7610, R25 ;  /* 0x00007610ff197816 */ /* 0x000fe20000000019 */
[----:B------:R-:W-:-:S05]  /*66e20*/  @!P0 IMAD.MOV.U32 R27, RZ, RZ, R4 ;  /* 0x000000ffff1b8224 */ /* 0x000fca00078e0004 */
[----:B------:R0:W4:Y:S01]  /*66e30*/  @!P0 LDG.E.U8 R25, desc[UR20][R26.64] ;  /* 0x000000141a198981 */ /* 0x000122000c1e1100 */
[----:B--2---:R-:W-:-:S04]  /*66e40*/  IADD3 R2, P1, PT, R2, UR15, RZ ;  /* 0x0000000f02027c10 */ /* 0x004fc8000ff3e0ff */
[----:B---3--:R-:W-:Y:S02]  /*66e50*/  IADD3.X R3, PT, PT, R3, UR58, RZ, P1, !PT ;  /* 0x0000003a03037c10 */ /* 0x008fe40008ffe4ff */
[----:B----4-:R-:W-:Y:S02]  /*66e60*/  IADD3 R30, P1, PT, R30, UR15, RZ ;  /* 0x0000000f1e1e7c10 */ /* 0x010fe4000ff3e0ff */
[----:B0-----:R-:W-:Y:S01]  /*66e70*/  PRMT R26, RZ, 0x7610, R26 ;  /* 0x00007610ff1a7816 */ /* 0x001fe2000000001a */
[----:B------:R-:W-:Y:S02]  /*66e80*/  @!P0 IMAD.MOV.U32 R28, RZ, RZ, R2 ;  /* 0x000000ffff1c8224 */ /* 0x000fe400078e0002 */
[----:B------:R-:W-:Y:S01]  /*66e90*/  @!P0 IMAD.MOV.U32 R29, RZ, RZ, R3 ;  /* 0x000000ffff1d8224 */ /* 0x000fe200078e0003 */
[----:B------:R-:W-:Y:S02]  /*66ea0*/  IADD3.X R31, PT, PT, R31, UR58, RZ, P1, !PT ;  /* 0x0000003a1f1f7c10 */ /* 0x000fe40008ffe4ff */
[----:B------:R-:W-:Y:S01]  /*66eb0*/  PRMT R27, RZ, 0x7610, R27 ;  /* 0x00007610ff1b7816 */ /* 0x000fe2000000001b */
[----:B------:R0:W-:Y:S04]  /*66ec0*/  STL [R1+0x950], R2 ;  /* 0x0009500201007387 */ /* 0x0001e80000100800 */
[----:B------:R1:W2:Y:S04]  /*66ed0*/  @!P0 LDG.E.U8 R26, desc[UR20][R28.64] ;  /* 0x000000141c1a8981 */ /* 0x0002a8000c1e1100 */
[----:B------:R3:W-:Y:S04]  /*66ee0*/  STL [R1+0x94c], R3 ;  /* 0x00094c0301007387 */ /* 0x0007e80000100800 */
[----:B0-----:R-:W4:Y:S01]  /*66ef0*/  LDL.LU R2, [R1+0x980] ;  /* 0x0009800001027983 */ /* 0x001f220000300800 */
[----:B-1----:R-:W-:-:S02]  /*66f00*/  @!P0 IMAD.MOV.U32 R28, RZ, RZ, R30 ;  /* 0x000000ffff1c8224 */ /* 0x002fc400078e001e */
[----:B------:R-:W-:Y:S01]  /*66f10*/  @!P0 IMAD.MOV.U32 R29, RZ, RZ, R31 ;  /* 0x000000ffff1d8224 */ /* 0x000fe200078e001f */
[----:B---3--:R-:W3:Y:S04]  /*66f20*/  LDL.LU R3, [R1+0x97c] ;  /* 0x00097c0001037983 */ /* 0x008ee80000300800 */
[----:B------:R0:W-:Y:S04]  /*66f30*/  STL [R1+0x958], R30 ;  /* 0x0009581e01007387 */ /* 0x0001e80000100800 */
[----:B------:R1:W-:Y:S04]  /*66f40*/  STL [R1+0x954], R31 ;  /* 0x0009541f01007387 */ /* 0x0003e80000100800 */
[----:B------:R0:W2:Y:S02]  /*66f50*/  @!P0 LDG.E.U8 R27, desc[UR20][R28.64] ;  /* 0x000000141c1b8981 */ /* 0x0000a4000c1e1100 */
[----:B0-----:R-:W-:Y:S01]  /*66f60*/  PRMT R28, RZ, 0x7610, R28 ;  /* 0x00007610ff1c7816 */ /* 0x001fe2000000001c */
[----:B------:R-:W-:-:S02]  /*66f70*/  IMAD.MOV.U32 R7, RZ, RZ, R33 ;  /* 0x000000ffff077224 */ /* 0x000fc400078e0021 */
[----:B------:R-:W-:Y:S01]  /*66f80*/  IMAD.MOV.U32 R4, RZ, RZ, R32 ;  /* 0x000000ffff047224 */ /* 0x000fe200078e0020 */
[----:B------:R-:W-:-:S04]  /*66f90*/  IADD3 R10, P1, PT, R10, UR15, RZ ;  /* 0x0000000f0a0a7c10 */ /* 0x000fc8000ff3e0ff */
[----:B------:R-:W-:Y:S01]  /*66fa0*/  IADD3.X R11, PT, PT, R11, UR58, RZ, P1, !PT ;  /* 0x0000003a0b0b7c10 */ /* 0x000fe20008ffe4ff */
[----:B------:R0:W-:Y:S01]  /*66fb0*/  STL [R1+0x968], R10 ;  /* 0x0009680a01007387 */ /* 0x0001e20000100800 */
[----:B------:R-:W-:-:S03]  /*66fc0*/  @!P0 IMAD.MOV.U32 R30, RZ, RZ, R10 ;  /* 0x000000ffff1e8224 */ /* 0x000fc600078e000a */
[----:B------:R-:W-:Y:S01]  /*66fd0*/  STL [R1+0x964], R11 ;  /* 0x0009640b01007387 */ /* 0x000fe20000100800 */
[----:B-1----:R-:W-:-:S03]  /*66fe0*/  @!P0 IMAD.MOV.U32 R31, RZ, RZ, R11 ;  /* 0x000000ffff1f8224 */ /* 0x002fc600078e000b */
[----:B------:R-:W2:Y:S04]  /*66ff0*/  LDL.LU R35, [R1+0x984] ;  /* 0x0009840001237983 */ /* 0x000ea80000300800 */
[----:B------:R-:W2:Y:S04]  /*67000*/  LDL.LU R34, [R1+0x988] ;  /* 0x0009880001227983 */ /* 0x000ea80000300800 */
[----:B------:R1:W2:Y:S01]  /*67010*/  @!P0 LDG.E.U8 R28, desc[UR20][R30.64] ;  /* 0x000000141e1c8981 */ /* 0x0002a2000c1e1100 */
[----:B------:R-:W-:-:S04]  /*67020*/  IADD3 R8, P1, PT, R8, UR15, RZ ;  /* 0x0000000f08087c10 */ /* 0x000fc8000ff3e0ff */
[----:B------:R-:W-:Y:S01]  /*67030*/  IADD3.X R9, PT, PT, R9, UR58, RZ, P1, !PT ;  /* 0x0000003a09097c10 */ /* 0x000fe20008ffe4ff */
[----:B------:R0:W-:Y:S01]  /*67040*/  STL [R1+0x970], R8 ;  /* 0x0009700801007387 */ /* 0x0001e20000100800 */
[----:B-1----:R-:W-:-:S03]  /*67050*/  @!P0 IMAD.MOV.U32 R30, RZ, RZ, R8 ;  /* 0x000000ffff1e8224 */ /* 0x002fc600078e0008 */
[----:B------:R-:W-:Y:S04]  /*67060*/  STL [R1+0x96c], R9 ;  /* 0x00096c0901007387 */ /* 0x000fe80000100800 */
[----:B0-----:R-:W2:Y:S04]  /*67070*/  LDL.LU R10, [R1+0x98c] ;  /* 0x00098c00010a7983 */ /* 0x001ea80000300800 */
[----:B------:R-:W2:Y:S01]  /*67080*/  LDL.LU R8, [R1+0x990] ;  /* 0x0009900001087983 */ /* 0x000ea20000300800 */
[----:B------:R-:W-:-:S04]  /*67090*/  IADD3 R0, P1, PT, R0, UR15, RZ ;  /* 0x0000000f00007c10 */ /* 0x000fc8000ff3e0ff */
[----:B------:R-:W-:Y:S01]  /*670a0*/  IADD3.X R6, PT, PT, R6, UR58, RZ, P1, !PT ;  /* 0x0000003a06067c10 */ /* 0x000fe20008ffe4ff */
[----:B------:R-:W-:Y:S01]  /*670b0*/  STL [R1+0x978], R0 ;  /* 0x0009780001007387 */ /* 0x000fe20000100800 */
[----:B------:R-:W-:-:S03]  /*670c0*/  @!P0 IMAD.MOV.U32 R32, RZ, RZ, R0 ;  /* 0x000000ffff208224 */ /* 0x000fc600078e0000 */
[----:B------:R0:W-:Y:S01]  /*670d0*/  STL [R1+0x974], R6 ;  /* 0x0009740601007387 */ /* 0x0001e20000100800 */
[----:B------:R-:W-:-:S03]  /*670e0*/  @!P0 IMAD.MOV.U32 R33, RZ, RZ, R6 ;  /* 0x000000ffff218224 */ /* 0x000fc600078e0006 */
[----:B0-----:R-:W2:Y:S04]  /*670f0*/  LDL.LU R6, [R1+0x15b4] ;  /* 0x0015b40001067983 */ /* 0x001ea80000300800 */
[----:B------:R-:W2:Y:S01]  /*67100*/  LDL.LU R0, [R1+0x15b8] ;  /* 0x0015b80001007983 */ /* 0x000ea20000300800 */
[----:B------:R-:W-:Y:S01]  /*67110*/  PRMT R29, RZ, 0x7610, R29 ;  /* 0x00007610ff1d7816 */ /* 0x000fe2000000001d */
[----:B------:R-:W-:-:S05]  /*67120*/  @!P0 IMAD.MOV.U32 R31, RZ, RZ, R9 ;  /* 0x000000ffff1f8224 */ /* 0x000fca00078e0009 */
[----:B------:R0:W2:Y:S02]  /*67130*/  @!P0 LDG.E.U8 R29, desc[UR20][R30.64] ;  /* 0x000000141e1d8981 */ /* 0x0000a4000c1e1100 */
[----:B0-----:R-:W-:Y:S02]  /*67140*/  PRMT R30, RZ, 0x7610, R30 ;  /* 0x00007610ff1e7816 */ /* 0x001fe4000000001e */
[----:B----4-:R-:W-:-:S04]  /*67150*/  IADD3 R2, P1, PT, R2, UR15, RZ ;  /* 0x0000000f02027c10 */ /* 0x010fc8000ff3e0ff */
[----:B------:R0:W4:Y:S01]  /*67160*/  @!P0 LDG.E.U8 R30, desc[UR20][R32.64] ;  /* 0x00000014201e8981 */ /* 0x000122000c1e1100 */
[----:B---3--:R-:W-:-:S03]  /*67170*/  IADD3.X R3, PT, PT, R3, UR58, RZ, P1, !PT ;  /* 0x0000003a03037c10 */ /* 0x008fc60008ffe4ff */
[----:B------:R1:W-:Y:S01]  /*67180*/  STL [R1+0x980], R2 ;  /* 0x0009800201007387 */ /* 0x0003e20000100800 */
[----:B------:R-:W-:-:S03]  /*67190*/  PRMT R31, RZ, 0x7610, R31 ;  /* 0x00007610ff1f7816 */ /* 0x000fc6000000001f */
[----:B------:R3:W-:Y:S04]  /*671a0*/  STL [R1+0x97c], R3 ;  /* 0x00097c0301007387 */ /* 0x0007e80000100800 */
[----:B------:R-:W4:Y:S01]  /*671b0*/  LDL.LU R11, [R1+0x15c4] ;  /* 0x0015c400010b7983 */ /* 0x000f220000300800 */
[----:B0-----:R-:W-:Y:S02]  /*671c0*/  @!P0 IMAD.MOV.U32 R32, RZ, RZ, R2 ;  /* 0x000000ffff208224 */ /* 0x001fe400078e0002 */
[----:B------:R-:W-:Y:S01]  /*671d0*/  @!P0 IMAD.MOV.U32 R33, RZ, RZ, R3 ;  /* 0x000000ffff218224 */ /* 0x000fe200078e0003 */
[----:B-1----:R-:W4:Y:S04]  /*671e0*/  LDL.LU R2, [R1+0x15c8] ;  /* 0x0015c80001027983 */ /* 0x002f280000300800 */
[----:B------:R0:W4:Y:S01]  /*671f0*/  @!P0 LDG.E.U8 R31, desc[UR20][R32.64] ;  /* 0x00000014201f8981 */ /* 0x000122000c1e1100 */
[----:B---3--:R-:W-:-:S02]  /*67200*/  IMAD.MOV.U32 R3, RZ, RZ, R4 ;  /* 0x000000ffff037224 */ /* 0x008fc400078e0004 */
[----:B------:R-:W-:Y:S01]  /*67210*/  IMAD.MOV.U32 R4, RZ, RZ, R7 ;  /* 0x000000ffff047224 */ /* 0x000fe200078e0007 */
[----:B0-----:R-:W-:Y:S01]  /*67220*/  PRMT R32, RZ, 0x7610, R32 ;  /* 0x00007610ff207816 */ /* 0x001fe20000000020 */
[----:B------:R-:W-:Y:S01]  /*67230*/  IMAD.MOV.U32 R7, RZ, RZ, R38 ;  /* 0x000000ffff077224 */ /* 0x000fe200078e0026 */
[----:B--2---:R-:W-:-:S04]  /*67240*/  IADD3 R34, P1, PT, R34, UR15, RZ ;  /* 0x0000000f22227c10 */ /* 0x004fc8000ff3e0ff */
[----:B------:R-:W-:Y:S01]  /*67250*/  IADD3.X R35, PT, PT, R35, UR58, RZ, P1, !PT ;  /* 0x0000003a23237c10 */ /* 0x000fe20008ffe4ff */
[----:B------:R0:W-:Y:S04]  /*67260*/  STL [R1+0x988], R34 ;  /* 0x0009882201007387 */ /* 0x0001e80000100800 */
[----:B------:R-:W-:Y:S04]  /*67270*/  STL [R1+0x984], R35 ;  /* 0x0009842301007387 */ /* 0x000fe80000100800 */
[----:B------:R0:W2:Y:S01]  /*67280*/  @!P0 LDG.E.U8 R32, desc[UR20][R34.64] ;  /* 0x0000001422208981 */ /* 0x0000a2000c1e1100 */
[----:B------:R-:W-:-:S04]  /*67290*/  IADD3 R8, P1, PT, R8, UR15, RZ ;  /* 0x0000000f08087c10 */ /* 0x000fc8000ff3e0ff */
[----:B------:R-:W-:Y:S01]  /*672a0*/  IADD3.X R10, PT, PT, R10, UR58, RZ, P1, !PT ;  /* 0x0000003a0a0a7c10 */ /* 0x000fe20008ffe4ff */
[----:B------:R1:W-:Y:S01]  /*672b0*/  STL [R1+0x990], R8 ;  /* 0x0009900801007387 */ /* 0x0003e20000100800 */
[----:B0-----:R-:W-:-:S03]  /*672c0*/  @!P0 IMAD.MOV.U32 R34, RZ, RZ, R8 ;  /* 0x000000ffff228224 */ /* 0x001fc600078e0008 */
[----:B------:R0:W-:Y:S01]  /*672d0*/  STL [R1+0x98c], R10 ;  /* 0x00098c0a01007387 */ /* 0x0001e20000100800 */
[----:B------:R-:W-:-:S04]  /*672e0*/  IADD3 R0, P1, PT, R0, UR15, RZ ;  /* 0x0000000f00007c10 */ /* 0x000fc8000ff3e0ff */
[----:B------:R-:W-:Y:S01]  /*672f0*/  IADD3.X R6, PT, PT, R6, UR58, RZ, P1, !PT ;  /* 0x0000003a06067c10 */ /* 0x000fe20008ffe4ff */
[----:B------:R-:W-:Y:S04]  /*67300*/  STL [R1+0x15b8], R0 ;  /* 0x0015b80001007387 */ /* 0x000fe80000100800 */
[----:B------:R3:W-:Y:S04]  /*67310*/  STL [R1+0x15b4], R6 ;  /* 0x0015b40601007387 */ /* 0x0007e80000100800 */
[----:B------:R-:W2:Y:S04]  /*67320*/  LDL.LU R38, [R1+0x15cc] ;  /* 0x0015cc0001267983 */ /* 0x000ea80000300800 */
[----:B-1----:R-:W2:Y:S01]  /*67330*/  LDL.LU R8, [R1+0x15d0] ;  /* 0x0015d00001087983 */ /* 0x002ea20000300800 */
[----:B------:R-:W-:Y:S01]  /*67340*/  PRMT R33, RZ, 0x7610, R33 ;  /* 0x00007610ff217816 */ /* 0x000fe20000000021 */
[----:B------:R-:W-:-:S02]  /*67350*/  @!P0 IMAD.MOV.U32 R35, RZ, RZ, R10 ;  /* 0x000000ffff238224 */ /* 0x000fc400078e000a */
[----:B------:R-:W-:Y:S02]  /*67360*/  IMAD.MOV.U32 R9, RZ, RZ, R37 ;  /* 0x000000ffff097224 */ /* 0x000fe400078e0025 */
[----:B0-----:R-:W-:Y:S02]  /*67370*/  IMAD.MOV.U32 R10, RZ, RZ, R36 ;  /* 0x000000ffff0a7224 */ /* 0x001fe400078e0024 */
[----:B------:R-:W-:Y:S01]  /*67380*/  @!P0 IMAD.MOV.U32 R36, RZ, RZ, R0 ;  /* 0x000000ffff248224 */ /* 0x000fe200078e0000 */
[----:B------:R0:W2:Y:S01]  /*67390*/  @!P0 LDG.E.U8 R33, desc[UR20][R34.64] ;  /* 0x0000001422218981 */ /* 0x0000a2000c1e1100 */
[----:B------:R-:W-:Y:S01]  /*673a0*/  @!P0 IMAD.MOV.U32 R37, RZ, RZ, R6 ;  /* 0x000000ffff258224 */ /* 0x000fe200078e0006 */
[----:B0-----:R-:W-:-:S06]  /*673b0*/  PRMT R34, RZ, 0x7610, R34 ;  /* 0x00007610ff227816 */ /* 0x001fcc0000000022 */
[----:B------:R0:W2:Y:S01]  /*673c0*/  @!P0 LDG.E.U8 R34, desc[UR20][R36.64] ;  /* 0x0000001424228981 */ /* 0x0000a2000c1e1100 */
[----:B----4-:R-:W-:-:S04]  /*673d0*/  IADD3 R2, P1, PT, R2, UR15, RZ ;  /* 0x0000000f02027c10 */ /* 0x010fc8000ff3e0ff */
[----:B------:R-:W-:Y:S01]  /*673e0*/  IADD3.X R11, PT, PT, R11, UR58, RZ, P1, !PT ;  /* 0x0000003a0b0b7c10 */ /* 0x000fe20008ffe4ff */
[----:B------:R-:W-:Y:S01]  /*673f0*/  STL [R1+0x15c8], R2 ;  /* 0x0015c80201007387 */ /* 0x000fe20000100800 */
[----:B0-----:R-:W-:-:S03]  /*67400*/  @!P0 IMAD.MOV.U32 R36, RZ, RZ, R2 ;  /* 0x000000ffff248224 */ /* 0x001fc600078e0002 */
[----:B------:R0:W-:Y:S01]  /*67410*/  STL [R1+0x15c4], R11 ;  /* 0x0015c40b01007387 */ /* 0x0001e20000100800 */
[----:B------:R-:W-:Y:S02]  /*67420*/  @!P0 IMAD.MOV.U32 R37, RZ, RZ, R11 ;  /* 0x000000ffff258224 */ /* 0x000fe400078e000b */
[----:B---3--:R-:W-:Y:S02]  /*67430*/  IMAD.MOV.U32 R6, RZ, RZ, R41 ;  /* 0x000000ffff067224 */ /* 0x008fe400078e0029 */
[----:B------:R-:W-:Y:S01]  /*67440*/  IMAD.MOV.U32 R0, RZ, RZ, R40 ;  /* 0x000000ffff007224 */ /* 0x000fe200078e0028 */
[----:B0-----:R-:W3:Y:S04]  /*67450*/  LDL.LU R11, [R1+0x15d4] ;  /* 0x0015d400010b7983 */ /* 0x001ee80000300800 */
[----:B------:R-:W4:Y:S04]  /*67460*/  LDL.LU R2, [R1+0x15d8] ;  /* 0x0015d80001027983 */ /* 0x000f280000300800 */
[----:B------:R-:W3:Y:S04]  /*67470*/  LDL.LU R41, [R1+0x15dc] ;  /* 0x0015dc0001297983 */ /* 0x000ee80000300800 */
[----:B------:R-:W3:Y:S01]  /*67480*/  LDL.LU R40, [R1+0x15e0] ;  /* 0x0015e00001287983 */ /* 0x000ee20000300800 */
[----:B------:R-:W-:-:S02]  /*67490*/  IMAD.MOV.U32 R92, RZ, RZ, R3 ;  /* 0x000000ffff5c7224 */ /* 0x000fc400078e0003 */
[----:B------:R-:W-:Y:S01]  /*674a0*/  IMAD.MOV.U32 R3, RZ, RZ, R39 ;  /* 0x000000ffff037224 */ /* 0x000fe200078e0027 */
[----:B--2---:R-:W-:-:S04]  /*674b0*/  IADD3 R8, P1, PT, R8, UR15, RZ ;  /* 0x0000000f08087c10 */ /* 0x004fc8000ff3e0ff */
[----:B------:R-:W-:Y:S01]  /*674c0*/  IADD3.X R38, PT, PT, R38, UR58, RZ, P1, !PT ;  /* 0x0000003a26267c10 */ /* 0x000fe20008ffe4ff */
[----:B------:R-:W-:Y:S04]  /*674d0*/  STL [R1+0x15d0], R8 ;  /* 0x0015d00801007387 */ /* 0x000fe80000100800 */
[----:B------:R0:W-:Y:S01]  /*674e0*/  STL [R1+0x15cc], R38 ;  /* 0x0015cc2601007387 */ /* 0x0001e20000100800 */
[----:B------:R-:W-:-:S03]  /*674f0*/  @!P0 IMAD.MOV.U32 R39, RZ, RZ, R38 ;  /* 0x000000ffff278224 */ /* 0x000fc600078e0026 */
[----:B------:R-:W2:Y:S01]  /*67500*/  LDL.LU R56, [R1+0x15e4] ;  /* 0x0015e40001387983 */ /* 0x000ea20000300800 */
[----:B0-----:R-:W-:-:S03]  /*67510*/  @!P0 IMAD.MOV.U32 R38, RZ, RZ, R8 ;  /* 0x000000ffff268224 */ /* 0x001fc600078e0008 */
[----:B------:R-:W2:Y:S01]  /*67520*/  LDL.LU R8, [R1+0x15e8] ;  /* 0x0015e80001087983 */ /* 0x000ea20000300800 */
[----:B------:R-:W-:-:S06]  /*67530*/  PRMT R35, RZ, 0x7610, R35 ;  /* 0x00007610ff237816 */ /* 0x000fcc0000000023 */
[----:B------:R0:W2:Y:S02]  /*67540*/  @!P0 LDG.E.U8 R35, desc[UR20][R36.64] ;  /* 0x0000001424238981 */ /* 0x0000a4000c1e1100 */
[----:B0-----:R-:W-:Y:S02]  /*67550*/  PRMT R36, RZ, 0x7610, R36 ;  /* 0x00007610ff247816 */ /* 0x001fe40000000024 */
[----:B----4-:R-:W-:-:S04]  /*67560*/  IADD3 R2, P1, PT, R2, UR15, RZ ;  /* 0x0000000f02027c10 */ /* 0x010fc8000ff3e0ff */
[----:B------:R0:W4:Y:S01]  /*67570*/  @!P0 LDG.E.U8 R36, desc[UR20][R38.64] ;  /* 0x0000001426248981 */ /* 0x000122000c1e1100 */
[----:B---3--:R-:W-:Y:S02]  /*67580*/  IADD3.X R11, PT, PT, R11, UR58, RZ, P1, !PT ;  /* 0x0000003a0b0b7c10 */ /* 0x008fe40008ffe4ff */
[----:B------:R-:W-:Y:S02]  /*67590*/  IADD3 R40, P1, PT, R40, UR15, RZ ;  /* 0x0000000f28287c10 */ /* 0x000fe4000ff3e0ff */
[----:B------:R-:W-:Y:S01]  /*675a0*/  PRMT R37, RZ, 0x7610, R37 ;  /* 0x00007610ff257816 */ /* 0x000fe20000000025 */
[----:B------:R1:W-:Y:S01]  /*675b0*/  STL [R1+0x15d8], R2 ;  /* 0x0015d80201007387 */ /* 0x0003e20000100800 */
[----:B------:R-:W-:Y:S01]  /*675c0*/  IADD3.X R41, PT, PT, R41, UR58, RZ, P1, !PT ;  /* 0x0000003a29297c10 */ /* 0x000fe20008ffe4ff */
[----:B0-----:R-:W-:Y:S02]  /*675d0*/  @!P0 IMAD.MOV.U32 R38, RZ, RZ, R2 ;  /* 0x000000ffff268224 */ /* 0x001fe400078e0002 */
[----:B------:R-:W-:Y:S01]  /*675e0*/  @!P0 IMAD.MOV.U32 R39, RZ, RZ, R11 ;  /* 0x000000ffff278224 */ /* 0x000fe200078e000b */
[----:B------:R0:W-:Y:S04]  /*675f0*/  STL [R1+0x15d4], R11 ;  /* 0x0015d40b01007387 */ /* 0x0001e80000100800 */
[----:B------:R3:W-:Y:S01]  /*67600*/  STL [R1+0x15e0], R40 ;  /* 0x0015e02801007387 */ /* 0x0007e20000100800 */
[----:B-1----:R-:W-:-:S03]  /*67610*/  IMAD.MOV.U32 R2, RZ, RZ, R43 ;  /* 0x000000ffff027224 */ /* 0x002fc600078e002b */
[----:B------:R1:W4:Y:S04]  /*67620*/  @!P0 LDG.E.U8 R37, desc[UR20][R38.64] ;  /* 0x0000001426258981 */ /* 0x000328000c1e1100 */
[----:B------:R2:W-:Y:S04]  /*67630*/  STL [R1+0x15dc], R41 ;  /* 0x0015dc2901007387 */ /* 0x0005e80000100800 */
[----:B------:R-:W4:Y:S01]  /*67640*/  LDL.LU R43, [R1+0x15ec] ;  /* 0x0015ec00012b7983 */ /* 0x000f220000300800 */
[----:B0-----:R-:W-:-:S03]  /*67650*/  IMAD.MOV.U32 R11, RZ, RZ, R42 ;  /* 0x000000ffff0b7224 */ /* 0x001fc600078e002a */
[----:B------:R-:W4:Y:S01]  /*67660*/  LDL.LU R42, [R1+0x15f0] ;  /* 0x0015f000012a7983 */ /* 0x000f220000300800 */
[----:B-1----:R-:W-:-:S06]  /*67670*/  PRMT R38, RZ, 0x7610, R38 ;  /* 0x00007610ff267816 */ /* 0x002fcc0000000026 */
[----:B------:R3:W4:Y:S01]  /*67680*/  @!P0 LDG.E.U8 R38, desc[UR20][R40.64] ;  /* 0x0000001428268981 */ /* 0x000722000c1e1100 */
[----:B--2---:R-:W-:-:S04]  /*67690*/  IADD3 R8, P1, PT, R8, UR15, RZ ;  /* 0x0000000f08087c10 */ /* 0x004fc8000ff3e0ff */
[----:B------:R-:W-:Y:S01]  /*676a0*/  IADD3.X R56, PT, PT, R56, UR58, RZ, P1, !PT ;  /* 0x0000003a38387c10 */ /* 0x000fe20008ffe4ff */
[----:B------:R-:W-:Y:S01]  /*676b0*/  STL [R1+0x15e8], R8 ;  /* 0x0015e80801007387 */ /* 0x000fe20000100800 */
[----:B---3--:R-:W-:-:S03]  /*676c0*/  @!P0 IMAD.MOV.U32 R40, RZ, RZ, R8 ;  /* 0x000000ffff288224 */ /* 0x008fc600078e0008 */
[----:B------:R0:W-:Y:S01]  /*676d0*/  STL [R1+0x15e4], R56 ;  /* 0x0015e43801007387 */ /* 0x0001e20000100800 */
[----:B------:R-:W-:-:S03]  /*676e0*/  @!P0 IMAD.MOV.U32 R41, RZ, RZ, R56 ;  /* 0x000000ffff298224 */ /* 0x000fc600078e0038 */
[----:B0-----:R-:W2:Y:S04]  /*676f0*/  LDL.LU R56, [R1+0x15f4] ;  /* 0x0015f40001387983 */ /* 0x001ea80000300800 */
[----:B------:R-:W3:Y:S01]  /*67700*/  LDL.LU R8, [R1+0x15f8] ;  /* 0x0015f80001087983 */ /* 0x000ee20000300800 */
[----:B------:R-:W-:Y:S01]  /*67710*/  PRMT R39, RZ, 0x7610, R39 ;  /* 0x00007610ff277816 */ /* 0x000fe20000000027 */
[----:B------:R-:W-:Y:S02]  /*67720*/  IMAD.MOV.U32 R88, RZ, RZ, R9 ;  /* 0x000000ffff587224 */ /* 0x000fe400078e0009 */
[----:B------:R-:W-:Y:S02]  /*67730*/  IMAD.MOV.U32 R9, RZ, RZ, R7 ;  /* 0x000000ffff097224 */ /* 0x000fe400078e0007 */
[----:B------:R-:W-:-:S02]  /*67740*/  IMAD.MOV.U32 R7, RZ, RZ, R45 ;  /* 0x000000ffff077224 */ /* 0x000fc400078e002d */
[----:B------:R-:W-:Y:S01]  /*67750*/  IMAD.MOV.U32 R90, RZ, RZ, R44 ;  /* 0x000000ffff5a7224 */ /* 0x000fe200078e002c */
[----:B------:R0:W2:Y:S02]  /*67760*/  @!P0 LDG.E.U8 R39, desc[UR20][R40.64] ;  /* 0x0000001428278981 */ /* 0x0000a4000c1e1100 */
[----:B0-----:R-:W-:Y:S02]  /*67770*/  PRMT R40, RZ, 0x7610, R40 ;  /* 0x00007610ff287816 */ /* 0x001fe40000000028 */
[----:B----4-:R-:W-:-:S04]  /*67780*/  IADD3 R42, P1, PT, R42, UR15, RZ ;  /* 0x0000000f2a2a7c10 */ /* 0x010fc8000ff3e0ff */
[----:B------:R-:W-:Y:S01]  /*67790*/  IADD3.X R43, PT, PT, R43, UR58, RZ, P1, !PT ;  /* 0x0000003a2b2b7c10 */ /* 0x000fe20008ffe4ff */
[----:B------:R-:W-:Y:S04]  /*677a0*/  STL [R1+0x15f0], R42 ;  /* 0x0015f02a01007387 */ /* 0x000fe80000100800 */
[----:B------:R0:W-:Y:S04]  /*677b0*/  STL [R1+0x15ec], R43 ;  /* 0x0015ec2b01007387 */ /* 0x0001e80000100800 */
[----:B------:R-:W4:Y:S04]  /*677c0*/  LDL.LU R45, [R1+0x1604] ;  /* 0x00160400012d7983 */ /* 0x000f280000300800 */
[----:B------:R-:W4:Y:S04]  /*677d0*/  LDL.LU R44, [R1+0x1608] ;  /* 0x00160800012c7983 */ /* 0x000f280000300800 */
[----:B------:R0:W4:Y:S01]  /*677e0*/  @!P0 LDG.E.U8 R40, desc[UR20][R42.64] ;  /* 0x000000142a288981 */ /* 0x000122000c1e1100 */
[----:B---3--:R-:W-:-:S04]  /*677f0*/  IADD3 R8, P1, PT, R8, UR15, RZ ;  /* 0x0000000f08087c10 */ /* 0x008fc8000ff3e0ff */
[----:B--2---:R-:W-:Y:S01]  /*67800*/  IADD3.X R56, PT, PT, R56, UR58, RZ, P1, !PT ;  /* 0x0000003a38387c10 */ /* 0x004fe20008ffe4ff */
[----:B------:R-:W-:Y:S04]  /*67810*/  STL [R1+0x15f8], R8 ;  /* 0x0015f80801007387 */ /* 0x000fe80000100800 */
[----:B------:R1:W-:Y:S01]  /*67820*/  STL [R1+0x15f4], R56 ;  /* 0x0015f43801007387 */ /* 0x0003e20000100800 */
[----:B0-----:R-:W-:-:S03]  /*67830*/  @!P0 IMAD.MOV.U32 R43, RZ, RZ, R56 ;  /* 0x000000ffff2b8224 */ /* 0x001fc600078e0038 */
[----:B------:R-:W2:Y:S04]  /*67840*/  LDL.LU R58, [R1+0x1644] ;  /* 0x00164400013a7983 */ /* 0x000ea80000300800 */
[----:B-1----:R-:W3:Y:S01]  /*67850*/  LDL.LU R56, [R1+0x1648] ;  /* 0x0016480001387983 */ /* 0x002ee20000300800 */
[----:B------:R-:W-:Y:S01]  /*67860*/  PRMT R41, RZ, 0x7610, R41 ;  /* 0x00007610ff297816 */ /* 0x000fe20000000029 */
[----:B------:R-:W-:Y:S02]  /*67870*/  @!P0 IMAD.MOV.U32 R42, RZ, RZ, R8 ;  /* 0x000000ffff2a8224 */ /* 0x000fe400078e0008 */
[----:B------:R-:W-:Y:S02]  /*67880*/  IMAD.MOV.U32 R86, RZ, RZ, R92 ;  /* 0x000000ffff567224 */ /* 0x000fe400078e005c */
[----:B------:R-:W-:-:S02]  /*67890*/  IMAD.MOV.U32 R92, RZ, RZ, R0 ;  /* 0x000000ffff5c7224 */ /* 0x000fc400078e0000 */
[----:B------:R-:W-:Y:S01]  /*678a0*/  IMAD.MOV.U32 R8, RZ, RZ, R6 ;  /* 0x000000ffff087224 */ /* 0x000fe200078e0006 */
[----:B------:R0:W2:Y:S01]  /*678b0*/  @!P0 LDG.E.U8 R41, desc[UR20][R42.64] ;  /* 0x000000142a298981 */ /* 0x0000a2000c1e1100 */
[----:B------:R-:W-:Y:S02]  /*678c0*/  IMAD.MOV.U32 R0, RZ, RZ, R47 ;  /* 0x000000ffff007224 */ /* 0x000fe400078e002f */
[----:B------:R-:W-:Y:S01]  /*678d0*/  IMAD.MOV.U32 R6, RZ, RZ, R46 ;  /* 0x000000ffff067224 */ /* 0x000fe200078e002e */
[----:B----4-:R-:W-:-:S04]  /*678e0*/  IADD3 R44, P1, PT, R44, UR15, RZ ;  /* 0x0000000f2c2c7c10 */ /* 0x010fc8000ff3e0ff */
[----:B------:R-:W-:Y:S02]  /*678f0*/  IADD3.X R45, PT, PT, R45, UR58, RZ, P1, !PT ;  /* 0x0000003a2d2d7c10 */ /* 0x000fe40008ffe4ff */
[----:B0-----:R-:W-:Y:S01]  /*67900*/  PRMT R42, RZ, 0x7610, R42 ;  /* 0x00007610ff2a7816 */ /* 0x001fe2000000002a */
[----:B------:R0:W-:Y:S04]  /*67910*/  STL [R1+0x1608], R44 ;  /* 0x0016082c01007387 */ /* 0x0001e80000100800 */
[----:B------:R1:W-:Y:S04]  /*67920*/  STL [R1+0x1604], R45 ;  /* 0x0016042d01007387 */ /* 0x0003e80000100800 */
[----:B------:R-:W4:Y:S04]  /*67930*/  LDL.LU R47, [R1+0x1684] ;  /* 0x00168400012f7983 */ /* 0x000f280000300800 */
[----:B------:R-:W4:Y:S04]  /*67940*/  LDL.LU R46, [R1+0x1688] ;  /* 0x00168800012e7983 */ /* 0x000f280000300800 */
[----:B------:R0:W4:Y:S01]  /*67950*/  @!P0 LDG.E.U8 R42, desc[UR20][R44.64] ;  /* 0x000000142c2a8981 */ /* 0x000122000c1e1100 */
[----:B---3--:R-:W-:-:S04]  /*67960*/  IADD3 R56, P1, PT, R56, UR15, RZ ;  /* 0x0000000f38387c10 */ /* 0x008fc8000ff3e0ff */
[----:B--2---:R-:W-:Y:S01]  /*67970*/  IADD3.X R58, PT, PT, R58, UR58, RZ, P1, !PT ;  /* 0x0000003a3a3a7c10 */ /* 0x004fe20008ffe4ff */
[----:B------:R-:W-:Y:S01]  /*67980*/  STL [R1+0x1648], R56 ;  /* 0x0016483801007387 */ /* 0x000fe20000100800 */
[----:B0-----:R-:W-:-:S03]  /*67990*/  @!P0 IMAD.MOV.U32 R44, RZ, RZ, R56 ;  /* 0x000000ffff2c8224 */ /* 0x001fc600078e0038 */
[----:B------:R0:W-:Y:S01]  /*679a0*/  STL [R1+0x1644], R58 ;  /* 0x0016443a01007387 */ /* 0x0001e20000100800 */
[----:B-1----:R-:W-:-:S03]  /*679b0*/  @!P0 IMAD.MOV.U32 R45, RZ, RZ, R58 ;  /* 0x000000ffff2d8224 */ /* 0x002fc600078e003a */
[----:B0-----:R-:W2:Y:S04]  /*679c0*/  LDL.LU R58, [R1+0x16c4] ;  /* 0x0016c400013a7983 */ /* 0x001ea80000300800 */
[----:B------:R-:W3:Y:S01]  /*679d0*/  LDL.LU R56, [R1+0x16c8] ;  /* 0x0016c80001387983 */ /* 0x000ee20000300800 */
[----:B------:R-:W-:-:S06]  /*679e0*/  PRMT R43, RZ, 0x7610, R43 ;  /* 0x00007610ff2b7816 */ /* 0x000fcc000000002b */
[----:B------:R0:W2:Y:S01]  /*679f0*/  @!P0 LDG.E.U8 R43, desc[UR20][R44.64] ;  /* 0x000000142c2b8981 */ /* 0x0000a2000c1e1100 */
[----:B----4-:R-:W-:-:S04]  /*67a00*/  IADD3 R46, P1, PT, R46, UR15, RZ ;  /* 0x0000000f2e2e7c10 */ /* 0x010fc8000ff3e0ff */
[----:B------:R-:W-:Y:S01]  /*67a10*/  IADD3.X R47, PT, PT, R47, UR58, RZ, P1, !PT ;  /* 0x0000003a2f2f7c10 */ /* 0x000fe20008ffe4ff */
[----:B------:R1:W-:Y:S01]  /*67a20*/  STL [R1+0x1688], R46 ;  /* 0x0016882e01007387 */ /* 0x0003e20000100800 */
[----:B0-----:R-:W-:-:S03]  /*67a30*/  PRMT R44, RZ, 0x7610, R44 ;  /* 0x00007610ff2c7816 */ /* 0x001fc6000000002c */
[----:B------:R0:W-:Y:S04]  /*67a40*/  STL [R1+0x1684], R47 ;  /* 0x0016842f01007387 */ /* 0x0001e80000100800 */
[----:B------:R-:W4:Y:S04]  /*67a50*/  LDL.LU R62, [R1+0x160c] ;  /* 0x00160c00013e7983 */ /* 0x000f280000300800 */
[----:B------:R-:W4:Y:S04]  /*67a60*/  LDL.LU R60, [R1+0x1610] ;  /* 0x00161000013c7983 */ /* 0x000f280000300800 */
[----:B------:R1:W4:Y:S01]  /*67a70*/  @!P0 LDG.E.U8 R44, desc[UR20][R46.64] ;  /* 0x000000142e2c8981 */ /* 0x000322000c1e1100 */
[----:B---3--:R-:W-:-:S04]  /*67a80*/  IADD3 R56, P1, PT, R56, UR15, RZ ;  /* 0x0000000f38387c10 */ /* 0x008fc8000ff3e0ff */
[----:B--2---:R-:W-:Y:S01]  /*67a90*/  IADD3.X R58, PT, PT, R58, UR58, RZ, P1, !PT ;  /* 0x0000003a3a3a7c10 */ /* 0x004fe20008ffe4ff */
[----:B------:R-:W-:Y:S01]  /*67aa0*/  STL [R1+0x16c8], R56 ;  /* 0x0016c83801007387 */ /* 0x000fe20000100800 */
[----:B-1----:R-:W-:-:S03]  /*67ab0*/  @!P0 IMAD.MOV.U32 R46, RZ, RZ, R56 ;  /* 0x000000ffff2e8224 */ /* 0x002fc600078e0038 */
[----:B------:R1:W-:Y:S01]  /*67ac0*/  STL [R1+0x16c4], R58 ;  /* 0x0016c43a01007387 */ /* 0x0003e20000100800 */
[----:B0-----:R-:W-:-:S03]  /*67ad0*/  @!P0 IMAD.MOV.U32 R47, RZ, RZ, R58 ;  /* 0x000000ffff2f8224 */ /* 0x001fc600078e003a */
[----:B-1----:R-:W2:Y:S04]  /*67ae0*/  LDL.LU R58, [R1+0x1614] ;  /* 0x00161400013a7983 */ /* 0x002ea80000300800 */
[----:B------:R-:W3:Y:S01]  /*67af0*/  LDL.LU R56, [R1+0x1618] ;  /* 0x0016180001387983 */ /* 0x000ee20000300800 */
[----:B----4-:R-:W-:Y:S02]  /*67b00*/  IADD3 R60, P1, PT, R60, UR15, RZ ;  /* 0x0000000f3c3c7c10 */ /* 0x010fe4000ff3e0ff */
[----:B------:R-:W-:Y:S02]  /*67b10*/  PRMT R45, RZ, 0x7610, R45 ;  /* 0x00007610ff2d7816 */ /* 0x000fe4000000002d */
[----:B------:R-:W-:Y:S02]  /*67b20*/  IADD3.X R62, PT, PT, R62, UR58, RZ, P1, !PT ;  /* 0x0000003a3e3e7c10 */ /* 0x000fe40008ffe4ff */
[----:B------:R-:W-:Y:S01]  /*67b30*/  PRMT R49, RZ, 0x7610, R49 ;  /* 0x00007610ff317816 */ /* 0x000fe20000000031 */
[----:B------:R-:W-:Y:S04]  /*67b40*/  STL [R1+0x1610], R60 ;  /* 0x0016103c01007387 */ /* 0x000fe80000100800 */
[----:B------:R0:W4:Y:S04]  /*67b50*/  @!P0 LDG.E.U8 R45, desc[UR20][R46.64] ;  /* 0x000000142e2d8981 */ /* 0x000128000c1e1100 */
[----:B------:R1:W-:Y:S01]  /*67b60*/  STL [R1+0x160c], R62 ;  /* 0x00160c3e01007387 */ /* 0x0003e20000100800 */
[----:B0-----:R-:W-:-:S02]  /*67b70*/  @!P0 IMAD.MOV.U32 R46, RZ, RZ, R60 ;  /* 0x000000ffff2e8224 */ /* 0x001fc400078e003c */
[----:B------:R-:W-:Y:S02]  /*67b80*/  @!P0 IMAD.MOV.U32 R47, RZ, RZ, R62 ;  /* 0x000000ffff2f8224 */ /* 0x000fe400078e003e */
[----:B-1----:R-:W4:Y:S04]  /*67b90*/  LDL.LU R62, [R1+0x161c] ;  /* 0x00161c00013e7983 */ /* 0x002f280000300800 */
[----:B------:R-:W4:Y:S04]  /*67ba0*/  LDL.LU R60, [R1+0x1620] ;  /* 0x00162000013c7983 */ /* 0x000f280000300800 */
[----:B------:R0:W4:Y:S01]  /*67bb0*/  @!P0 LDG.E.U8 R49, desc[UR20][R46.64] ;  /* 0x000000142e318981 */ /* 0x000122000c1e1100 */
[----:B---3--:R-:W-:-:S04]  /*67bc0*/  IADD3 R56, P1, PT, R56, UR15, RZ ;  /* 0x0000000f38387c10 */ /* 0x008fc8000ff3e0ff */
[----:B--2---:R-:W-:Y:S01]  /*67bd0*/  IADD3.X R58, PT, PT, R58, UR58, RZ, P1, !PT ;  /* 0x0000003a3a3a7c10 */ /* 0x004fe20008ffe4ff */
[----:B------:R-:W-:Y:S01]  /*67be0*/  STL [R1+0x1618], R56 ;  /* 0x0016183801007387 */ /* 0x000fe20000100800 */
[----:B0-----:R-:W-:-:S03]  /*67bf0*/  @!P0 IMAD.MOV.U32 R46, RZ, RZ, R56 ;  /* 0x000000ffff2e8224 */ /* 0x001fc600078e0038 */
[----:B------:R0:W-:Y:S01]  /*67c00*/  STL [R1+0x1614], R58 ;  /* 0x0016143a01007387 */ /* 0x0001e20000100800 */
[----:B------:R-:W-:-:S03]  /*67c10*/  @!P0 IMAD.MOV.U32 R47, RZ, RZ, R58 ;  /* 0x000000ffff2f8224 */ /* 0x000fc600078e003a */
[----:B0-----:R-:W2:Y:S04]  /*67c20*/  LDL.LU R58, [R1+0x164c] ;  /* 0x00164c00013a7983 */ /* 0x001ea80000300800 */
[----:B------:R-:W3:Y:S01]  /*67c30*/  LDL.LU R56, [R1+0x1650] ;  /* 0x0016500001387983 */ /* 0x000ee20000300800 */
[----:B------:R-:W-:Y:S02]  /*67c40*/  PRMT R51, RZ, 0x7610, R51 ;  /* 0x00007610ff337816 */ /* 0x000fe40000000033 */
[----:B----4-:R-:W-:-:S04]  /*67c50*/  IADD3 R60, P1, PT, R60, UR15, RZ ;  /* 0x0000000f3c3c7c10 */ /* 0x010fc8000ff3e0ff */
[----:B------:R-:W-:Y:S01]  /*67c60*/  IADD3.X R62, PT, PT, R62, UR58, RZ, P1, !PT ;  /* 0x0000003a3e3e7c10 */ /* 0x000fe20008ffe4ff */
        /* <DEDUP_REMOVED lines=119> */
[----:B------:R-:W-:Y:S01]  /*683e0*/  IADD3.X R62, PT, PT, R62, UR58, RZ, P1, !PT ;  /* 0x0000003a3e3e7c10 */ /* 0x000fe20008ffe4ff */
[----:B------:R-:W-:Y:S04]  /*683f0*/  STL [R1+0x1670], R60 ;  /* 0x0016703c01007387 */ /* 0x000fe80000100800 */
[----:B------:R0:W4:Y:S04]  /*68400*/  @!P0 LDG.E.U8 R75, desc[UR20][R46.64] ;  /* 0x000000142e4b8981 */ /* 0x000128000c1e1100 */
[----:B------:R1:W-:Y:S04]  /*68410*/  STL [R1+0x166c], R62 ;  /* 0x00166c3e01007387 */ /* 0x0003e80000100800 */
[----:B------:R-:W4:Y:S04]  /*68420*/  LDL.LU R66, [R1+0x169c] ;  /* 0x00169c0001427983 */ /* 0x000f280000300800 */
[----:B------:R-:W4:Y:S01]  /*68430*/  LDL.LU R64, [R1+0x16a0] ;  /* 0x0016a00001407983 */ /* 0x000f220000300800 */
[----:B------:R-:W-:Y:S01]  /*68440*/  PRMT R77, RZ, 0x7610, R77 ;  /* 0x00007610ff4d7816 */ /* 0x000fe2000000004d */
[----:B0-----:R-:W-:-:S02]  /*68450*/  @!P0 IMAD.MOV.U32 R46, RZ, RZ, R60 ;  /* 0x000000ffff2e8224 */ /* 0x001fc400078e003c */
[----:B------:R-:W-:-:S05]  /*68460*/  @!P0 IMAD.MOV.U32 R47, RZ, RZ, R62 ;  /* 0x000000ffff2f8224 */ /* 0x000fca00078e003e */
[----:B------:R0:W4:Y:S01]  /*68470*/  @!P0 LDG.E.U8 R77, desc[UR20][R46.64] ;  /* 0x000000142e4d8981 */ /* 0x000122000c1e1100 */
[----:B---3--:R-:W-:-:S04]  /*68480*/  IADD3 R56, P1, PT, R56, UR15, RZ ;  /* 0x0000000f38387c10 */ /* 0x008fc8000ff3e0ff */
[----:B--2---:R-:W-:Y:S01]  /*68490*/  IADD3.X R58, PT, PT, R58, UR58, RZ, P1, !PT ;  /* 0x0000003a3a3a7c10 */ /* 0x004fe20008ffe4ff */
[----:B------:R-:W-:Y:S04]  /*684a0*/  STL [R1+0x1678], R56 ;  /* 0x0016783801007387 */ /* 0x000fe80000100800 */
[----:B------:R2:W-:Y:S04]  /*684b0*/  STL [R1+0x1674], R58 ;  /* 0x0016743a01007387 */ /* 0x0005e80000100800 */
[----:B-1----:R-:W3:Y:S04]  /*684c0*/  LDL.LU R62, [R1+0x6d8] ;  /* 0x0006d800013e7983 */ /* 0x002ee80000300800 */
[----:B------:R-:W3:Y:S01]  /*684d0*/  LDL.LU R60, [R1+0x6ec] ;  /* 0x0006ec00013c7983 */ /* 0x000ee20000300800 */
[----:B0-----:R-:W-:-:S02]  /*684e0*/  @!P0 IMAD.MOV.U32 R47, RZ, RZ, R58 ;  /* 0x000000ffff2f8224 */ /* 0x001fc400078e003a */
[----:B------:R-:W-:Y:S01]  /*684f0*/  @!P0 IMAD.MOV.U32 R46, RZ, RZ, R56 ;  /* 0x000000ffff2e8224 */ /* 0x000fe200078e0038 */
[----:B--2---:R-:W2:Y:S04]  /*68500*/  LDL.LU R58, [R1+0x16a4] ;  /* 0x0016a400013a7983 */ /* 0x004ea80000300800 */
[----:B------:R-:W2:Y:S01]  /*68510*/  LDL.LU R56, [R1+0x16a8] ;  /* 0x0016a80001387983 */ /* 0x000ea20000300800 */
[----:B----4-:R-:W-:-:S04]  /*68520*/  IADD3 R64, P1, PT, R64, UR15, RZ ;  /* 0x0000000f40407c10 */ /* 0x010fc8000ff3e0ff */
[----:B------:R-:W-:Y:S01]  /*68530*/  IADD3.X R66, PT, PT, R66, UR58, RZ, P1, !PT ;  /* 0x0000003a42427c10 */ /* 0x000fe20008ffe4ff */
[----:B------:R-:W-:Y:S01]  /*68540*/  STL [R1+0x16a0], R64 ;  /* 0x0016a04001007387 */ /* 0x000fe20000100800 */
[----:B------:R-:W-:-:S03]  /*68550*/  PRMT R79, RZ, 0x7610, R79 ;  /* 0x00007610ff4f7816 */ /* 0x000fc6000000004f */
[----:B------:R0:W-:Y:S04]  /*68560*/  STL [R1+0x169c], R66 ;  /* 0x00169c4201007387 */ /* 0x0001e80000100800 */
[----:B------:R1:W4:Y:S01]  /*68570*/  @!P0 LDG.E.U8 R79, desc[UR20][R46.64] ;  /* 0x000000142e4f8981 */ /* 0x000322000c1e1100 */
[----:B------:R-:W-:Y:S02]  /*68580*/  PRMT R81, RZ, 0x7610, R81 ;  /* 0x00007610ff517816 */ /* 0x000fe40000000051 */
[----:B------:R-:W-:Y:S01]  /*68590*/  PRMT R83, RZ, 0x7610, R83 ;  /* 0x00007610ff537816 */ /* 0x000fe20000000053 */
[----:B-1----:R-:W-:Y:S02]  /*685a0*/  @!P0 IMAD.MOV.U32 R46, RZ, RZ, R64 ;  /* 0x000000ffff2e8224 */ /* 0x002fe400078e0040 */
[----:B------:R-:W-:-:S05]  /*685b0*/  @!P0 IMAD.MOV.U32 R47, RZ, RZ, R66 ;  /* 0x000000ffff2f8224 */ /* 0x000fca00078e0042 */
[----:B------:R1:W4:Y:S01]  /*685c0*/  @!P0 LDG.E.U8 R81, desc[UR20][R46.64] ;  /* 0x000000142e518981 */ /* 0x000322000c1e1100 */
[----:B---3--:R-:W-:-:S04]  /*685d0*/  IADD3 R60, P1, PT, R60, UR15, RZ ;  /* 0x0000000f3c3c7c10 */ /* 0x008fc8000ff3e0ff */
[----:B------:R-:W-:Y:S02]  /*685e0*/  IADD3.X R62, PT, PT, R62, UR58, RZ, P1, !PT ;  /* 0x0000003a3e3e7c10 */ /* 0x000fe40008ffe4ff */
[----:B--2---:R-:W-:Y:S01]  /*685f0*/  IADD3 R56, P1, PT, R56, UR15, RZ ;  /* 0x0000000f38387c10 */ /* 0x004fe2000ff3e0ff */
[----:B------:R-:W-:Y:S03]  /*68600*/  STL [R1+0x6ec], R60 ;  /* 0x0006ec3c01007387 */ /* 0x000fe60000100800 */
[----:B------:R-:W-:Y:S01]  /*68610*/  IADD3.X R58, PT, PT, R58, UR58, RZ, P1, !PT ;  /* 0x0000003a3a3a7c10 */ /* 0x000fe20008ffe4ff */
[----:B------:R2:W-:Y:S04]  /*68620*/  STL [R1+0x6d8], R62 ;  /* 0x0006d83e01007387 */ /* 0x0005e80000100800 */
[----:B------:R-:W-:Y:S04]  /*68630*/  STL [R1+0x16a8], R56 ;  /* 0x0016a83801007387 */ /* 0x000fe80000100800 */
[----:B------:R3:W-:Y:S04]  /*68640*/  STL [R1+0x16a4], R58 ;  /* 0x0016a43a01007387 */ /* 0x0007e80000100800 */
[----:B------:R-:W4:Y:S04]  /*68650*/  LDL.LU R68, [R1+0x16b0] ;  /* 0x0016b00001447983 */ /* 0x000f280000300800 */
[----:B------:R-:W4:Y:S04]  /*68660*/  LDL.LU R70, [R1+0x16ac] ;  /* 0x0016ac0001467983 */ /* 0x000f280000300800 */
[----:B0-----:R-:W4:Y:S04]  /*68670*/  LDL.LU R66, [R1+0x16b4] ;  /* 0x0016b40001427983 */ /* 0x001f280000300800 */
[----:B------:R-:W4:Y:S01]  /*68680*/  LDL.LU R64, [R1+0x16b8] ;  /* 0x0016b80001407983 */ /* 0x000f220000300800 */
[----:B-1----:R-:W-:-:S02]  /*68690*/  @!P0 IMAD.MOV.U32 R46, RZ, RZ, R60 ;  /* 0x000000ffff2e8224 */ /* 0x002fc400078e003c */
[----:B------:R-:W-:Y:S02]  /*686a0*/  @!P0 IMAD.MOV.U32 R47, RZ, RZ, R62 ;  /* 0x000000ffff2f8224 */ /* 0x000fe400078e003e */
[----:B--2---:R-:W2:Y:S04]  /*686b0*/  LDL.LU R62, [R1+0x6f0] ;  /* 0x0006f000013e7983 */ /* 0x004ea80000300800 */
[----:B------:R-:W2:Y:S04]  /*686c0*/  LDL.LU R60, [R1+0x6f4] ;  /* 0x0006f400013c7983 */ /* 0x000ea80000300800 */
[----:B------:R0:W2:Y:S02]  /*686d0*/  @!P0 LDG.E.U8 R83, desc[UR20][R46.64] ;  /* 0x000000142e538981 */ /* 0x0000a4000c1e1100 */
[----:B0-----:R-:W-:-:S02]  /*686e0*/  @!P0 IMAD.MOV.U32 R47, RZ, RZ, R58 ;  /* 0x000000ffff2f8224 */ /* 0x001fc400078e003a */
[----:B------:R-:W-:Y:S01]  /*686f0*/  @!P0 IMAD.MOV.U32 R46, RZ, RZ, R56 ;  /* 0x000000ffff2e8224 */ /* 0x000fe200078e0038 */
[----:B---3--:R-:W3:Y:S04]  /*68700*/  LDL.LU R58, [R1+0x6dc] ;  /* 0x0006dc00013a7983 */ /* 0x008ee80000300800 */
[----:B------:R-:W3:Y:S01]  /*68710*/  LDL.LU R56, [R1+0x6e0] ;  /* 0x0006e00001387983 */ /* 0x000ee20000300800 */
[----:B------:R-:W0:Y:S01]  /*68720*/  S2R R5, SR_TID.X ;  /* 0x0000000000057919 */ /* 0x000e220000002100 */
[----:B------:R-:W-:Y:S02]  /*68730*/  PRMT R85, RZ, 0x7610, R85 ;  /* 0x00007610ff557816 */ /* 0x000fe40000000055 */
[----:B------:R-:W-:-:S04]  /*68740*/  PRMT R87, RZ, 0x7610, R87 ;  /* 0x00007610ff577816 */ /* 0x000fc80000000057 */
[----:B------:R1:W3:Y:S01]  /*68750*/  @!P0 LDG.E.U8 R85, desc[UR20][R46.64] ;  /* 0x000000142e558981 */ /* 0x0002e2000c1e1100 */
[----:B------:R-:W-:Y:S02]  /*68760*/  PRMT R89, RZ, 0x7610, R89 ;  /* 0x00007610ff597816 */ /* 0x000fe40000000059 */
[----:B------:R-:W-:Y:S02]  /*68770*/  PRMT R91, RZ, 0x7610, R91 ;  /* 0x00007610ff5b7816 */ /* 0x000fe4000000005b */
[----:B------:R-:W-:Y:S02]  /*68780*/  PRMT R93, RZ, 0x7610, R93 ;  /* 0x00007610ff5d7816 */ /* 0x000fe4000000005d */
[----:B0-----:R-:W-:-:S04]  /*68790*/  LOP3.LUT R5, R5, 0x7f, RZ, 0xc0, !PT ;  /* 0x0000007f05057812 */ /* 0x001fc800078ec0ff */
[----:B------:R-:W-:Y:S02]  /*687a0*/  LOP3.LUT R5, R5, 0x10, RZ, 0x3c, !PT ;  /* 0x0000001005057812 */ /* 0x000fe400078e3cff */
[----:B----4-:R-:W-:-:S04]  /*687b0*/  IADD3 R68, P1, PT, R68, UR15, RZ ;  /* 0x0000000f44447c10 */ /* 0x010fc8000ff3e0ff */
[----:B------:R-:W-:Y:S02]  /*687c0*/  IADD3.X R70, PT, PT, R70, UR58, RZ, P1, !PT ;  /* 0x0000003a46467c10 */ /* 0x000fe40008ffe4ff */
[----:B------:R-:W-:Y:S01]  /*687d0*/  IADD3 R64, P1, PT, R64, UR15, RZ ;  /* 0x0000000f40407c10 */ /* 0x000fe2000ff3e0ff */
[----:B-1----:R-:W-:Y:S02]  /*687e0*/  @!P0 IMAD.MOV.U32 R46, RZ, RZ, R68 ;  /* 0x000000ffff2e8224 */ /* 0x002fe400078e0044 */
[----:B------:R-:W-:Y:S01]  /*687f0*/  @!P0 IMAD.MOV.U32 R47, RZ, RZ, R70 ;  /* 0x000000ffff2f8224 */ /* 0x000fe200078e0046 */
[----:B------:R-:W-:Y:S02]  /*68800*/  IADD3.X R66, PT, PT, R66, UR58, RZ, P1, !PT ;  /* 0x0000003a42427c10 */ /* 0x000fe40008ffe4ff */
[----:B--2---:R-:W-:Y:S02]  /*68810*/  IADD3 R60, P1, PT, R60, UR15, RZ ;  /* 0x0000000f3c3c7c10 */ /* 0x004fe4000ff3e0ff */
[----:B------:R0:W2:Y:S02]  /*68820*/  @!P0 LDG.E.U8 R87, desc[UR20][R46.64] ;  /* 0x000000142e578981 */ /* 0x0000a4000c1e1100 */
[----:B------:R-:W-:-:S02]  /*68830*/  IADD3.X R62, PT, PT, R62, UR58, RZ, P1, !PT ;  /* 0x0000003a3e3e7c10 */ /* 0x000fc40008ffe4ff */
[----:B------:R-:W-:Y:S04]  /*68840*/  STL [R1+0x16b0], R68 ;  /* 0x0016b04401007387 */ /* 0x000fe80000100800 */
[----:B------:R-:W-:Y:S01]  /*68850*/  STL [R1+0x16ac], R70 ;  /* 0x0016ac4601007387 */ /* 0x000fe20000100800 */
[----:B0-----:R-:W-:Y:S02]  /*68860*/  @!P0 IMAD.MOV.U32 R46, RZ, RZ, R64 ;  /* 0x000000ffff2e8224 */ /* 0x001fe400078e0040 */
[----:B------:R-:W-:Y:S01]  /*68870*/  @!P0 IMAD.MOV.U32 R47, RZ, RZ, R66 ;  /* 0x000000ffff2f8224 */ /* 0x000fe200078e0042 */
[----:B---3--:R-:W-:Y:S01]  /*68880*/  IADD3 R56, P1, PT, R56, UR15, RZ ;  /* 0x0000000f38387c10 */ /* 0x008fe2000ff3e0ff */
[----:B------:R-:W-:Y:S04]  /*68890*/  STL [R1+0x16b8], R64 ;  /* 0x0016b84001007387 */ /* 0x000fe80000100800 */
[----:B------:R0:W3:Y:S04]  /*688a0*/  @!P0 LDG.E.U8 R89, desc[UR20][R46.64] ;  /* 0x000000142e598981 */ /* 0x0000e8000c1e1100 */
[----:B------:R-:W-:Y:S01]  /*688b0*/  STL [R1+0x16b4], R66 ;  /* 0x0016b44201007387 */ /* 0x000fe20000100800 */
[----:B------:R-:W-:-:S03]  /*688c0*/  IADD3.X R58, PT, PT, R58, UR58, RZ, P1, !PT ;  /* 0x0000003a3a3a7c10 */ /* 0x000fc60008ffe4ff */
[----:B------:R-:W-:Y:S04]  /*688d0*/  STL [R1+0x6f4], R60 ;  /* 0x0006f43c01007387 */ /* 0x000fe80000100800 */
[----:B------:R-:W-:Y:S04]  /*688e0*/  STL [R1+0x6f0], R62 ;  /* 0x0006f03e01007387 */ /* 0x000fe80000100800 */
[----:B------:R-:W-:Y:S01]  /*688f0*/  STL [R1+0x6e0], R56 ;  /* 0x0006e03801007387 */ /* 0x000fe20000100800 */
[----:B0-----:R-:W-:Y:S02]  /*68900*/  @!P0 IMAD.MOV.U32 R46, RZ, RZ, R60 ;  /* 0x000000ffff2e8224 */ /* 0x001fe400078e003c */
[----:B------:R-:W-:Y:S01]  /*68910*/  @!P0 IMAD.MOV.U32 R47, RZ, RZ, R62 ;  /* 0x000000ffff2f8224 */ /* 0x000fe200078e003e */
[----:B------:R0:W-:Y:S04]  /*68920*/  STL [R1+0x6dc], R58 ;  /* 0x0006dc3a01007387 */ /* 0x0001e80000100800 */
[----:B------:R1:W4:Y:S02]  /*68930*/  @!P0 LDG.E.U8 R91, desc[UR20][R46.64] ;  /* 0x000000142e5b8981 */ /* 0x000324000c1e1100 */
[----:B-1----:R-:W-:-:S02]  /*68940*/  @!P0 IMAD.MOV.U32 R47, RZ, RZ, R58 ;  /* 0x000000ffff2f8224 */ /* 0x002fc400078e003a */
[----:B0-----:R-:W2:Y:S04]  /*68950*/  LDL.LU R58, [R1+0x36c] ;  /* 0x00036c00013a7983 */ /* 0x001ea80000300800 */
[----:B------:R-:W3:Y:S01]  /*68960*/  LDL.LU R60, [R1+0x350] ;  /* 0x00035000013c7983 */ /* 0x000ee20000300800 */
[----:B------:R-:W-:-:S03]  /*68970*/  @!P0 IMAD.MOV.U32 R46, RZ, RZ, R56 ;  /* 0x000000ffff2e8224 */ /* 0x000fc600078e0038 */
[----:B------:R-:W4:Y:S04]  /*68980*/  LDL.LU R62, [R1+0x334] ;  /* 0x00033400013e7983 */ /* 0x000f280000300800 */
[----:B------:R-:W4:Y:S04]  /*68990*/  LDL.LU R64, [R1+0x318] ;  /* 0x0003180001407983 */ /* 0x000f280000300800 */
[----:B------:R-:W4:Y:S04]  /*689a0*/  LDL.LU R66, [R1+0x2fc] ;  /* 0x0002fc0001427983 */ /* 0x000f280000300800 */
[----:B------:R-:W4:Y:S04]  /*689b0*/  LDL.LU R68, [R1+0x2e0] ;  /* 0x0002e00001447983 */ /* 0x000f280000300800 */
[----:B------:R-:W4:Y:S04]  /*689c0*/  LDL.LU R70, [R1+0x2c4] ;  /* 0x0002c40001467983 */ /* 0x000f280000300800 */
[----:B------:R-:W4:Y:S04]  /*689d0*/  @!P0 LDG.E.U8 R93, desc[UR20][R46.64] ;  /* 0x000000142e5d8981 */ /* 0x000f28000c1e1100 */
[----:B------:R-:W4:Y:S04]  /*689e0*/  LDL.LU R72, [R1+0x2a8] ;  /* 0x0002a80001487983 */ /* 0x000f280000300800 */
[----:B------:R-:W-:Y:S04]  /*689f0*/  STS.U8 [R5+UR8+0x11c80], R86 ;  /* 0x011c805605007988 */ /* 0x000fe80008000008 */
[----:B------:R-:W4:Y:S04]  /*68a00*/  LDL.LU R74, [R1+0x28c] ;  /* 0x00028c00014a7983 */ /* 0x000f280000300800 */
[----:B------:R0:W-:Y:S04]  /*68a10*/  STS.U8 [R5+UR8+0x13480], R6 ;  /* 0x0134800605007988 */ /* 0x0001e80008000008 */
[----:B------:R-:W4:Y:S01]  /*68a20*/  LDL.LU R84, [R1+0x270] ;  /* 0x0002700001547983 */ /* 0x000f220000300800 */
[----:B------:R-:W-:-:S03]  /*68a30*/  IMAD.MOV.U32 R56, RZ, RZ, R7 ;  /* 0x000000ffff387224 */ /* 0x000fc600078e0007 */
        /* <DEDUP_REMOVED lines=11> */
[----:B------:R0:W-:Y:S04]  /*68af0*/  STS.U8 [R5+UR8+0x12880], R92 ;  /* 0x0128805c05007988 */ /* 0x0001e80008000008 */
[----:B------:R0:W-:Y:S04]  /*68b00*/  STS.U8 [R5+UR8+0x12c80], R8 ;  /* 0x012c800805007988 */ /* 0x0001e80008000008 */
[----:B------:R1:W-:Y:S04]  /*68b10*/  STS.U8 [R5+UR8+0x13080], R0 ;  /* 0x0130800005007988 */ /* 0x0003e80008000008 */
[----:B------:R1:W-:Y:S04]  /*68b20*/  STS.U8 [R5+UR8+0x13880], R2 ;  /* 0x0138800205007988 */ /* 0x0003e80008000008 */
[----:B0-----:R-:W4:Y:S04]  /*68b30*/  LDL.LU R88, [R1+0x158] ;  /* 0x0001580001587983 */ /* 0x001f280000300800 */
[----:B-1----:R-:W4:Y:S04]  /*68b40*/  LDL.LU R90, [R1+0x13c] ;  /* 0x00013c00015a7983 */ /* 0x002f280000300800 */
        /* <DEDUP_REMOVED lines=15> */
[----:B------:R-:W4:Y:S04]  /*68c40*/  LDL.LU R56, [R1+0x268c] ;  /* 0x00268c0001387983 */ /* 0x000f280000300800 */
[----:B--2---:R0:W-:Y:S04]  /*68c50*/  STS.U8 [R5+UR8+0x15480], R58 ;  /* 0x0154803a05007988 */ /* 0x0041e80008000008 */
[----:B---3--:R1:W-:Y:S04]  /*68c60*/  STS.U8 [R5+UR8+0x15880], R60 ;  /* 0x0158803c05007988 */ /* 0x0083e80008000008 */
[----:B----4-:R2:W-:Y:S04]  /*68c70*/  STS.U8 [R5+UR8+0x15c80], R62 ;  /* 0x015c803e05007988 */ /* 0x0105e80008000008 */
[----:B------:R3:W-:Y:S04]  /*68c80*/  STS.U8 [R5+UR8+0x16080], R64 ;  /* 0x0160804005007988 */ /* 0x0007e80008000008 */
[----:B------:R4:W-:Y:S04]  /*68c90*/  STS.U8 [R5+UR8+0x16480], R66 ;  /* 0x0164804205007988 */ /* 0x0009e80008000008 */
[----:B------:R2:W-:Y:S04]  /*68ca0*/  STS.U8 [R5+UR8+0x16880], R68 ;  /* 0x0168804405007988 */ /* 0x0005e80008000008 */
[----:B0-----:R-:W4:Y:S04]  /*68cb0*/  LDL.LU R58, [R1+0x2688] ;  /* 0x00268800013a7983 */ /* 0x001f280000300800 */
[----:B-1----:R-:W4:Y:S04]  /*68cc0*/  LDL.LU R60, [R1+0x2684] ;  /* 0x00268400013c7983 */ /* 0x002f280000300800 */
[----:B--2---:R-:W2:Y:S04]  /*68cd0*/  LDL.LU R62, [R1+0x2680] ;  /* 0x00268000013e7983 */ /* 0x004ea80000300800 */
[----:B---3--:R-:W3:Y:S04]  /*68ce0*/  LDL.LU R64, [R1+0x267c] ;  /* 0x00267c0001407983 */ /* 0x008ee80000300800 */
[----:B----4-:R-:W4:Y:S04]  /*68cf0*/  LDL.LU R66, [R1+0x2678] ;  /* 0x0026780001427983 */ /* 0x010f280000300800 */
[----:B------:R-:W2:Y:S04]  /*68d00*/  LDL.LU R68, [R1+0x2674] ;  /* 0x0026740001447983 */ /* 0x000ea80000300800 */
        /* <DEDUP_REMOVED lines=17> */
[----:B------:R1:W-:Y:S04]  /*68e20*/  STS.U8 [R5+UR8+0x19880], R82 ;  /* 0x0198805205007988 */ /* 0x0003e80008000008 */
[----:B0-----:R-:W3:Y:S04]  /*68e30*/  LDL.LU R46, [R1+0x59c] ;  /* 0x00059c00012e7983 */ /* 0x001ee80000300800 */
[----:B-1----:R-:W3:Y:S04]  /*68e40*/  LDL.LU R47, [R1+0x584] ;  /* 0x00058400012f7983 */ /* 0x002ee80000300800 */
[----:B------:R-:W3:Y:S04]  /*68e50*/  LDL.LU R76, [R1+0x56c] ;  /* 0x00056c00014c7983 */ /* 0x000ee80000300800 */
[----:B------:R-:W3:Y:S04]  /*68e60*/  LDL.LU R78, [R1+0x554] ;  /* 0x00055400014e7983 */ /* 0x000ee80000300800 */
[----:B------:R-:W3:Y:S04]  /*68e70*/  LDL.LU R80, [R1+0x53c] ;  /* 0x00053c0001507983 */ /* 0x000ee80000300800 */
[----:B------:R0:W-:Y:S04]  /*68e80*/  STS.U8 [R5+UR8+0x19c80], R86 ;  /* 0x019c805605007988 */ /* 0x0001e80008000008 */
[----:B------:R-:W3:Y:S04]  /*68e90*/  LDL.LU R82, [R1+0x524] ;  /* 0x0005240001527983 */ /* 0x000ee80000300800 */
[----:B------:R1:W-:Y:S04]  /*68ea0*/  STS.U8 [R5+UR8+0x1a080], R88 ;  /* 0x01a0805805007988 */ /* 0x0003e80008000008 */
[----:B------:R0:W-:Y:S04]  /*68eb0*/  STS.U8 [R5+UR8+0x1a480], R90 ;  /* 0x01a4805a05007988 */ /* 0x0001e80008000008 */
[----:B------:R0:W-:Y:S04]  /*68ec0*/  STS.U8 [R5+UR8+0x1a880], R92 ;  /* 0x01a8805c05007988 */ /* 0x0001e80008000008 */
[----:B------:R1:W-:Y:S04]  /*68ed0*/  STS.U8 [R5+UR8+0x1ac80], R8 ;  /* 0x01ac800805007988 */ /* 0x0003e80008000008 */
[----:B------:R1:W-:Y:S04]  /*68ee0*/  STS.U8 [R5+UR8+0x1b080], R0 ;  /* 0x01b0800005007988 */ /* 0x0003e80008000008 */
[----:B0-----:R-:W3:Y:S04]  /*68ef0*/  LDL.LU R86, [R1+0x50c] ;  /* 0x00050c0001567983 */ /* 0x001ee80000300800 */
        /* <DEDUP_REMOVED lines=18> */
[----:B0-----:R-:W2:Y:S04]  /*69020*/  LDL.LU R7, [R1+0x3bc] ;  /* 0x0003bc0001077983 */ /* 0x001ea80000300800 */
[----:B------:R0:W-:Y:S02]  /*69030*/  STS.U8 [R5+UR8+0x1d080], R6 ;  /* 0x01d0800605007988 */ /* 0x0001e40008000008 */
[----:B0-----:R-:W0:Y:S02]  /*69040*/  S2R R6, SR_TID.X ;  /* 0x0000000000067919 */ /* 0x001e240000002100 */
        /* <DEDUP_REMOVED lines=11> */
[----:B0-----:R-:W-:-:S04]  /*69100*/  LOP3.LUT R6, R6, 0x7f, RZ, 0xc0, !PT ;  /* 0x0000007f06067812 */ /* 0x001fc800078ec0ff */
[----:B------:R-:W-:-:S05]  /*69110*/  LOP3.LUT R6, R6, 0x20, RZ, 0x3c, !PT ;  /* 0x0000002006067812 */ /* 0x000fca00078e3cff */
[----:B---3--:R0:W-:Y:S04]  /*69120*/  STS.U8 [R6+UR8+0x10900], R76 ;  /* 0x0109004c06007988 */ /* 0x0081e80008000008 */
[----:B------:R1:W-:Y:S04]  /*69130*/  STS.U8 [R6+UR8+0x10d00], R78 ;  /* 0x010d004e06007988 */ /* 0x0003e80008000008 */
[----:B------:R3:W-:Y:S04]  /*69140*/  STS.U8 [R6+UR8+0x11100], R80 ;  /* 0x0111005006007988 */ /* 0x0007e80008000008 */
[----:B------:R0:W-:Y:S04]  /*69150*/  STS.U8 [R6+UR8+0x11500], R82 ;  /* 0x0115005206007988 */ /* 0x0001e80008000008 */
[----:B------:R1:W-:Y:S04]  /*69160*/  STS.U8 [R6+UR8+0x11900], R86 ;  /* 0x0119005606007988 */ /* 0x0003e80008000008 */
[----:B----4-:R4:W-:Y:S04]  /*69170*/  STS.U8 [R6+UR8+0x11d00], R88 ;  /* 0x011d005806007988 */ /* 0x0109e80008000008 */
[----:B0-----:R-:W2:Y:S04]  /*69180*/  LDL.LU R76, [R1+0x3a0] ;  /* 0x0003a000014c7983 */ /* 0x001ea80000300800 */
[----:B-1----:R-:W2:Y:S04]  /*69190*/  LDL.LU R78, [R1+0x384] ;  /* 0x00038400014e7983 */ /* 0x002ea80000300800 */
[----:B---3--:R-:W3:Y:S04]  /*691a0*/  LDL.LU R80, [R1+0x368] ;  /* 0x0003680001507983 */ /* 0x008ee80000300800 */
[----:B------:R-:W3:Y:S04]  /*691b0*/  LDL.LU R82, [R1+0x34c] ;  /* 0x00034c0001527983 */ /* 0x000ee80000300800 */
[----:B------:R-:W3:Y:S04]  /*691c0*/  LDL.LU R86, [R1+0x330] ;  /* 0x0003300001567983 */ /* 0x000ee80000300800 */
[----:B------:R0:W-:Y:S04]  /*691d0*/  STS.U8 [R6+UR8+0x12100], R90 ;  /* 0x0121005a06007988 */ /* 0x0001e80008000008 */
[----:B----4-:R-:W4:Y:S04]  /*691e0*/  LDL.LU R88, [R1+0x314] ;  /* 0x0003140001587983 */ /* 0x010f280000300800 */
        /* <DEDUP_REMOVED lines=12> */
[----:B0-----:R-:W4:Y:S04]  /*692b0*/  LDL.LU R4, [R1+0x250] ;  /* 0x0002500001047983 */ /* 0x001f280000300800 */
[----:B------:R-:W-:Y:S04]  /*692c0*/  STS.U8 [R6+UR8+0x10100], R46 ;  /* 0x0101002e06007988 */ /* 0x000fe80008000008 */
[----:B------:R-:W-:Y:S04]  /*692d0*/  STS.U8 [R6+UR8+0x10500], R47 ;  /* 0x0105002f06007988 */ /* 0x000fe80008000008 */
[----:B------:R-:W-:Y:S04]  /*692e0*/  STS.U8 [R6+UR8+0x13900], R10 ;  /* 0x0139000a06007988 */ /* 0x000fe80008000008 */
[----:B------:R-:W-:Y:S04]  /*692f0*/  STS.U8 [R6+UR8+0x13d00], R9 ;  /* 0x013d000906007988 */ /* 0x000fe80008000008 */
[----:B------:R-:W-:Y:S04]  /*69300*/  STS.U8 [R6+UR8+0x14100], R3 ;  /* 0x0141000306007988 */ /* 0x000fe80008000008 */
[----:B--2---:R0:W-:Y:S04]  /*69310*/  STS.U8 [R6+UR8+0x14900], R7 ;  /* 0x0149000706007988 */ /* 0x0041e80008000008 */
[----:B0-----:R-:W2:Y:S04]  /*69320*/  LDL.LU R7, [R1+0x234] ;  /* 0x0002340001077983 */ /* 0x001ea80000300800 */
        /* <DEDUP_REMOVED lines=18> */
[----:B------:R1:W-:Y:S04]  /*69450*/  STS.U8 [R6+UR8+0x15100], R78 ;  /* 0x0151004e06007988 */ /* 0x0003e80008000008 */
[----:B---3--:R3:W-:Y:S04]  /*69460*/  STS.U8 [R6+UR8+0x15500], R80 ;  /* 0x0155005006007988 */ /* 0x0087e80008000008 */
        /* <DEDUP_REMOVED lines=8> */
[----:B----4-:R-:W4:Y:S04]  /*694f0*/  LDL.LU R88, [R1+0x2644] ;  /* 0x0026440001587983 */ /* 0x010f280000300800 */
[----:B------:R0:W-:Y:S04]  /*69500*/  STS.U8 [R6+UR8+0x16500], R90 ;  /* 0x0165005a06007988 */ /* 0x0001e80008000008 */
        /* <DEDUP_REMOVED lines=11> */
[----:B------:R0:W-:Y:S04]  /*695c0*/  STS.U8 [R6+UR8+0x17d00], R4 ;  /* 0x017d000406007988 */ /* 0x0001e80008000008 */
[----:B0-----:R-:W4:Y:S04]  /*695d0*/  LDL.LU R4, [R1+0x2628] ;  /* 0x0026280001047983 */ /* 0x001f280000300800 */
        /* <DEDUP_REMOVED lines=35> */
[----:B---3--:R-:W3:Y:S04]  /*69810*/  LDL.LU R3, [R1+0x3d4] ;  /* 0x0003d40001037983 */ /* 0x008ee80000300800 */
[----:B------:R-:W-:Y:S04]  /*69820*/  STS.U8 [R6+UR8+0x1d500], R82 ;  /* 0x01d5005206007988 */ /* 0x000fe80008000008 */
[----:B----4-:R-:W-:Y:S04]  /*69830*/  STS.U8 [R6+UR8+0x1d100], R0 ;  /* 0x01d1000006007988 */ /* 0x010fe80008000008 */
[----:B------:R0:W-:Y:S04]  /*69840*/  STS.U8 [R6+UR8+0x1cd00], R4 ;  /* 0x01cd000406007988 */ /* 0x0001e80008000008 */
[----:B0-----:R-:W4:Y:S04]  /*69850*/  LDL.LU R4, [R1+0x3b8] ;  /* 0x0003b80001047983 */ /* 0x001f280000300800 */
[----:B------:R-:W4:Y:S04]  /*69860*/  LDL.LU R0, [R1+0x39c] ;  /* 0x00039c0001007983 */ /* 0x000f280000300800 */
[----:B------:R-:W4:Y:S04]  /*69870*/  LDL.LU R82, [R1+0x598] ;  /* 0x0005980001527983 */ /* 0x000f280000300800 */
        /* <DEDUP_REMOVED lines=10> */
[----:B--2---:R0:W-:Y:S02]  /*69920*/  STS.U8 [R6+UR8+0x1c900], R7 ;  /* 0x01c9000706007988 */ /* 0x0041e40008000008 */
[----:B0-----:R-:W0:Y:S02]  /*69930*/  S2R R7, SR_TID.X ;  /* 0x0000000000077919 */ /* 0x001e240000002100 */
[----:B0-----:R-:W-:-:S04]  /*69940*/  LOP3.LUT R7, R7, 0x7f, RZ, 0xc0, !PT ;  /* 0x0000007f07077812 */ /* 0x001fc800078ec0ff */
[----:B------:R-:W-:-:S05]  /*69950*/  LOP3.LUT R7, R7, 0x30, RZ, 0x3c, !PT ;  /* 0x0000003007077812 */ /* 0x000fca00078e3cff */
[----:B------:R0:W-:Y:S04]  /*69960*/  STS.U8 [R7+UR8+0x13d80], R10 ;  /* 0x013d800a07007988 */ /* 0x0001e80008000008 */
[----:B------:R1:W-:Y:S04]  /*69970*/  STS.U8 [R7+UR8+0x14180], R9 ;  /* 0x0141800907007988 */ /* 0x0003e80008000008 */
[----:B---3--:R2:W-:Y:S04]  /*69980*/  STS.U8 [R7+UR8+0x14580], R3 ;  /* 0x0145800307007988 */ /* 0x0085e80008000008 */
[----:B0-----:R-:W3:Y:S04]  /*69990*/  LDL.LU R10, [R1+0x380] ;  /* 0x00038000010a7983 */ /* 0x001ee80000300800 */
[----:B-1----:R-:W3:Y:S04]  /*699a0*/  LDL.LU R9, [R1+0x364] ;  /* 0x0003640001097983 */ /* 0x002ee80000300800 */
[----:B--2---:R-:W2:Y:S04]  /*699b0*/  LDL.LU R3, [R1+0x348] ;  /* 0x0003480001037983 */ /* 0x004ea80000300800 */
        /* <DEDUP_REMOVED lines=9> */
[----:B----4-:R0:W-:Y:S04]  /*69a50*/  STS.U8 [R7+UR8+0x14980], R4 ;  /* 0x0149800407007988 */ /* 0x0101e80008000008 */
[----:B------:R1:W-:Y:S04]  /*69a60*/  STS.U8 [R7+UR8+0x14d80], R0 ;  /* 0x014d800007007988 */ /* 0x0003e80008000008 */
[----:B0-----:R-:W4:Y:S04]  /*69a70*/  LDL.LU R4, [R1+0x32c] ;  /* 0x00032c0001047983 */ /* 0x001f280000300800 */
[----:B-1----:R-:W4:Y:S04]  /*69a80*/  LDL.LU R0, [R1+0x310] ;  /* 0x0003100001007983 */ /* 0x002f280000300800 */
        /* <DEDUP_REMOVED lines=24> */
[----:B-1----:R-:W4:Y:S04]  /*69c10*/  LDL.LU R56, [R1+0xa8] ;  /* 0x0000a80001387983 */ /* 0x002f280000300800 */
[----:B------:R1:W-:Y:S04]  /*69c20*/  STS.U8 [R7+UR8+0x13180], R84 ;  /* 0x0131805407007988 */ /* 0x0003e80008000008 */
[----:B------:R1:W-:Y:S04]  /*69c30*/  STS.U8 [R7+UR8+0x13580], R46 ;  /* 0x0135802e07007988 */ /* 0x0003e80008000008 */
[----:B------:R1:W-:Y:S04]  /*69c40*/  STS.U8 [R7+UR8+0x13980], R47 ;  /* 0x0139802f07007988 */ /* 0x0003e80008000008 */
[----:B0-----:R-:W4:Y:S04]  /*69c50*/  LDL.LU R70, [R1+0x8c] ;  /* 0x00008c0001467983 */ /* 0x001f280000300800 */
[----:B-1----:R-:W4:Y:S04]  /*69c60*/  LDL.LU R84, [R1+0x70] ;  /* 0x0000700001547983 */ /* 0x002f280000300800 */
[----:B------:R-:W4:Y:S04]  /*69c70*/  LDL.LU R46, [R1+0x54] ;  /* 0x00005400012e7983 */ /* 0x000f280000300800 */
[----:B------:R-:W4:Y:S04]  /*69c80*/  LDL.LU R47, [R1+0x38] ;  /* 0x00003800012f7983 */ /* 0x000f280000300800 */
[----:B---3--:R0:W-:Y:S04]  /*69c90*/  STS.U8 [R7+UR8+0x15180], R10 ;  /* 0x0151800a07007988 */ /* 0x0081e80008000008 */
[----:B------:R1:W-:Y:S04]  /*69ca0*/  STS.U8 [R7+UR8+0x15580], R9 ;  /* 0x0155800907007988 */ /* 0x0003e80008000008 */
[----:B--2---:R2:W-:Y:S04]  /*69cb0*/  STS.U8 [R7+UR8+0x15980], R3 ;  /* 0x0159800307007988 */ /* 0x0045e80008000008 */
[----:B0-----:R-:W3:Y:S04]  /*69cc0*/  LDL.LU R10, [R1+0x2620] ;  /* 0x00262000010a7983 */ /* 0x001ee80000300800 */
[----:B-1----:R-:W3:Y:S04]  /*69cd0*/  LDL.LU R9, [R1+0x261c] ;  /* 0x00261c0001097983 */ /* 0x002ee80000300800 */
[----:B--2---:R-:W2:Y:S04]  /*69ce0*/  LDL.LU R3, [R1+0x2618] ;  /* 0x0026180001037983 */ /* 0x004ea80000300800 */
[----:B----4-:R0:W-:Y:S04]  /*69cf0*/  STS.U8 [R7+UR8+0x15d80], R4 ;  /* 0x015d800407007988 */ /* 0x0101e80008000008 */
[----:B------:R1:W-:Y:S04]  /*69d00*/  STS.U8 [R7+UR8+0x16180], R0 ;  /* 0x0161800007007988 */ /* 0x0003e80008000008 */
[----:B------:R-:W-:Y:S04]  /*69d10*/  STS.U8 [R7+UR8+0x17d80], R36 ;  /* 0x017d802407007988 */ /* 0x000fe80008000008 */
[----:B0-----:R-:W4:Y:S04]  /*69d20*/  LDL.LU R4, [R1+0x2614] ;  /* 0x0026140001047983 */ /* 0x001f280000300800 */
[----:B-1----:R-:W3:Y:S04]  /*69d30*/  LDL.LU R0, [R1+0x2610] ;  /* 0x0026100001007983 */ /* 0x002ee80000300800 */
        /* <DEDUP_REMOVED lines=22> */
[----:B------:R-:W3:Y:S04]  /*69ea0*/  LDL.LU R29, [R1+0x57c] ;  /* 0x00057c00011d7983 */ /* 0x000ee80000300800 */
        /* <DEDUP_REMOVED lines=18> */
[----:B------:R0:W-:Y:S02]  /*69fd0*/  STS.U8 [R7+UR8+0x1d180], R8 ;  /* 0x01d1800807007988 */ /* 0x0001e40008000008 */
[----:B0-----:R-:W0:Y:S02]  /*69fe0*/  S2R R8, SR_TID.X ;  /* 0x0000000000087919 */ /* 0x001e240000002100 */
[----:B------:R1:W-:Y:S04]  /*69ff0*/  STS.U8 [R7+UR8+0x1ed80], R37 ;  /* 0x01ed802507007988 */ /* 0x0003e80008000008 */
[----:B------:R1:W-:Y:S04]  /*6a000*/  STS.U8 [R7+UR8+0x1e980], R30 ;  /* 0x01e9801e07007988 */ /* 0x0003e80008000008 */
[----:B------:R0:W-:Y:S04]  /*6a010*/  STS.U8 [R7+UR8+0x1e580], R23 ;  /* 0x01e5801707007988 */ /* 0x0001e80008000008 */
[----:B------:R0:W-:Y:S04]  /*6a020*/  STS.U8 [R7+UR8+0x1e180], R16 ;  /* 0x01e1801007007988 */ /* 0x0001e80008000008 */
[----:B------:R0:W-:Y:S04]  /*6a030*/  STS.U8 [R7+UR8+0x1dd80], R52 ;  /* 0x01dd803407007988 */ /* 0x0001e80008000008 */
[----:B------:R0:W-:Y:S04]  /*6a040*/  STS.U8 [R7+UR8+0x1d980], R66 ;  /* 0x01d9804207007988 */ /* 0x0001e80008000008 */
[----:B-1----:R-:W4:Y:S04]  /*6a050*/  LDL.LU R37, [R1+0x37c] ;  /* 0x00037c0001257983 */ /* 0x002f280000300800 */
[----:B------:R-:W4:Y:S04]  /*6a060*/  LDL.LU R30, [R1+0x360] ;  /* 0x00036000011e7983 */ /* 0x000f280000300800 */
[----:B0-----:R-:W4:Y:S04]  /*6a070*/  LDL.LU R23, [R1+0x344] ;  /* 0x0003440001177983 */ /* 0x001f280000300800 */
[----:B------:R-:W4:Y:S04]  /*6a080*/  LDL.LU R16, [R1+0x328] ;  /* 0x0003280001107983 */ /* 0x000f280000300800 */
[----:B------:R-:W4:Y:S04]  /*6a090*/  LDL.LU R52, [R1+0x30c] ;  /* 0x00030c0001347983 */ /* 0x000f280000300800 */
[----:B------:R0:W-:Y:S04]  /*6a0a0*/  STS.U8 [R7+UR8+0x1d580], R80 ;  /* 0x01d5805007007988 */ /* 0x0001e80008000008 */
[----:B------:R-:W4:Y:S04]  /*6a0b0*/  LDL.LU R66, [R1+0x2f0] ;  /* 0x0002f00001427983 */ /* 0x000f280000300800 */
[----:B------:R1:W-:Y:S04]  /*6a0c0*/  STS.U8 [R7+UR8+0x16d80], R59 ;  /* 0x016d803b07007988 */ /* 0x0003e80008000008 */
[----:B------:R0:W-:Y:S04]  /*6a0d0*/  STS.U8 [R7+UR8+0x17180], R57 ;  /* 0x0171803907007988 */ /* 0x0001e80008000008 */
[----:B------:R0:W-:Y:S04]  /*6a0e0*/  STS.U8 [R7+UR8+0x17580], R55 ;  /* 0x0175803707007988 */ /* 0x0001e80008000008 */
[----:B------:R-:W-:Y:S04]  /*6a0f0*/  STS.U8 [R7+UR8+0x16580], R6 ;  /* 0x0165800607007988 */ /* 0x000fe80008000008 */
[----:B------:R-:W-:Y:S04]  /*6a100*/  STS.U8 [R7+UR8+0x16980], R5 ;  /* 0x0169800507007988 */ /* 0x000fe80008000008 */
[----:B------:R1:W-:Y:S04]  /*6a110*/  STS.U8 [R7+UR8+0x17980], R49 ;  /* 0x0179803107007988 */ /* 0x0003e80008000008 */
[----:B0-----:R-:W4:Y:S04]  /*6a120*/  LDL.LU R80, [R1+0x2d4] ;  /* 0x0002d40001507983 */ /* 0x001f280000300800 */
[----:B------:R-:W-:Y:S04]  /*6a130*/  STS.U8 [R7+UR8+0x1f180], R51 ;  /* 0x01f1803307007988 */ /* 0x000fe80008000008 */
[----:B-1----:R-:W4:Y:S04]  /*6a140*/  LDL.LU R59, [R1+0x2b8] ;  /* 0x0002b800013b7983 */ /* 0x002f280000300800 */
[----:B------:R-:W4:Y:S04]  /*6a150*/  LDL.LU R57, [R1+0x29c] ;  /* 0x00029c0001397983 */ /* 0x000f280000300800 */
[----:B------:R-:W-:Y:S04]  /*6a160*/  STS.U8 [R7+UR8+0x1f580], R67 ;  /* 0x01f5804307007988 */ /* 0x000fe80008000008 */
[----:B------:R-:W-:Y:S04]  /*6a170*/  STS.U8 [R7+UR8+0x1f980], R69 ;  /* 0x01f9804507007988 */ /* 0x000fe80008000008 */
[----:B------:R-:W-:Y:S04]  /*6a180*/  STS.U8 [R7+UR8+0x1fd80], R71 ;  /* 0x01fd804707007988 */ /* 0x000fe80008000008 */
[----:B------:R-:W4:Y:S01]  /*6a190*/  LDL.LU R55, [R1+0x280] ;  /* 0x0002800001377983 */ /* 0x000f220000300800 */
[----:B------:R-:W-:-:S03]  /*6a1a0*/  LOP3.LUT R8, R8, 0x7f, RZ, 0xc0, !PT ;  /* 0x0000007f08087812 */ /* 0x000fc600078ec0ff */
[----:B------:R-:W4:Y:S01]  /*6a1b0*/  LDL.LU R49, [R1+0x264] ;  /* 0x0002640001317983 */ /* 0x000f220000300800 */
[----:B------:R-:W-:-:S05]  /*6a1c0*/  LOP3.LUT R8, R8, 0x40, RZ, 0x3c, !PT ;  /* 0x0000004008087812 */ /* 0x000fca00078e3cff */
        /* <DEDUP_REMOVED lines=38> */
[----:B0-----:R-:W4:Y:S04]  /*6a430*/  LDL.LU R46, [R1+0x50] ;  /* 0x00005000012e7983 */ /* 0x001f280000300800 */
[----:B-1----:R-:W4:Y:S04]  /*6a440*/  LDL.LU R47, [R1+0x34] ;  /* 0x00003400012f7983 */ /* 0x002f280000300800 */
[----:B------:R0:W-:Y:S04]  /*6a450*/  STS.U8 [R8+UR8+0x18200], R29 ;  /* 0x0182001d08007988 */ /* 0x0001e80008000008 */
[----:B--2---:R1:W-:Y:S04]  /*6a460*/  STS.U8 [R8+UR8+0x18600], R22 ;  /* 0x0186001608007988 */ /* 0x0043e80008000008 */
[----:B---3--:R2:W-:Y:S04]  /*6a470*/  STS.U8 [R8+UR8+0x18a00], R15 ;  /* 0x018a000f08007988 */ /* 0x0085e80008000008 */
[----:B----4-:R3:W-:Y:S04]  /*6a480*/  STS.U8 [R8+UR8+0x18e00], R54 ;  /* 0x018e003608007988 */ /* 0x0107e80008000008 */
[----:B------:R4:W-:Y:S04]  /*6a490*/  STS.U8 [R8+UR8+0x19200], R68 ;  /* 0x0192004408007988 */ /* 0x0009e80008000008 */
[----:B0-----:R-:W4:Y:S04]  /*6a4a0*/  LDL.LU R29, [R1+0x590] ;  /* 0x00059000011d7983 */ /* 0x001f280000300800 */
[----:B-1----:R-:W4:Y:S04]  /*6a4b0*/  LDL.LU R22, [R1+0x578] ;  /* 0x0005780001167983 */ /* 0x002f280000300800 */
[----:B--2---:R-:W2:Y:S04]  /*6a4c0*/  LDL.LU R15, [R1+0x560] ;  /* 0x00056000010f7983 */ /* 0x004ea80000300800 */
[----:B---3--:R-:W3:Y:S04]  /*6a4d0*/  LDL.LU R54, [R1+0x548] ;  /* 0x0005480001367983 */ /* 0x008ee80000300800 */
        /* <DEDUP_REMOVED lines=52> */
[----:B------:R-:W-:Y:S04]  /*6a820*/  STS.U8 [R8+UR8+0x1d200], R92 ;  /* 0x01d2005c08007988 */ /* 0x000fe80008000008 */
[----:B------:R-:W4:Y:S04]  /*6a830*/  LDL.LU R55, [R1+0x298] ;  /* 0x0002980001377983 */ /* 0x000f280000300800 */
[----:B------:R-:W-:Y:S01]  /*6a840*/  STS.U8 [R8+UR8+0x1d600], R78 ;  /* 0x01d6004e08007988 */ /* 0x000fe20008000008 */
[----:B------:R-:W-:-:S03]  /*6a850*/  LOP3.LUT R9, R9, 0x7f, RZ, 0xc0, !PT ;  /* 0x0000007f09097812 */ /* 0x000fc600078ec0ff */
[----:B------:R-:W-:Y:S04]  /*6a860*/  STS.U8 [R8+UR8+0x1da00], R64 ;  /* 0x01da004008007988 */ /* 0x000fe80008000008 */
[----:B------:R-:W-:Y:S04]  /*6a870*/  STS.U8 [R8+UR8+0x1de00], R50 ;  /* 0x01de003208007988 */ /* 0x000fe80008000008 */
[----:B------:R-:W-:Y:S01]  /*6a880*/  STS.U8 [R8+UR8+0x1e200], R17 ;  /* 0x01e2001108007988 */ /* 0x000fe20008000008 */
[----:B------:R-:W-:-:S03]  /*6a890*/  LOP3.LUT R9, R9, 0x50, RZ, 0x3c, !PT ;  /* 0x0000005009097812 */ /* 0x000fc600078e3cff */
[----:B------:R-:W-:Y:S04]  /*6a8a0*/  STS.U8 [R8+UR8+0x1e600], R24 ;  /* 0x01e6001808007988 */ /* 0x000fe80008000008 */
[----:B------:R-:W-:Y:S04]  /*6a8b0*/  STS.U8 [R8+UR8+0x1ea00], R31 ;  /* 0x01ea001f08007988 */ /* 0x000fe80008000008 */
[----:B------:R-:W-:Y:S04]  /*6a8c0*/  STS.U8 [R8+UR8+0x1ee00], R38 ;  /* 0x01ee002608007988 */ /* 0x000fe80008000008 */
[----:B------:R-:W-:Y:S04]  /*6a8d0*/  STS.U8 [R8+UR8+0x1f200], R53 ;  /* 0x01f2003508007988 */ /* 0x000fe80008000008 */
[----:B------:R-:W-:Y:S04]  /*6a8e0*/  STS.U8 [R8+UR8+0x1f600], R73 ;  /* 0x01f6004908007988 */ /* 0x000fe80008000008 */
[----:B------:R-:W-:Y:S04]  /*6a8f0*/  STS.U8 [R8+UR8+0x1fa00], R81 ;  /* 0x01fa005108007988 */ /* 0x000fe80008000008 */
[----:B------:R-:W-:Y:S04]  /*6a900*/  STS.U8 [R8+UR8+0x1fe00], R83 ;  /* 0x01fe005308007988 */ /* 0x000fe80008000008 */
[----:B------:R-:W4:Y:S04]  /*6a910*/  LDL.LU R49, [R1+0x27c] ;  /* 0x00027c0001317983 */ /* 0x000f280000300800 */
[----:B------:R-:W4:Y:S04]  /*6a920*/  LDL.LU R36, [R1+0x260] ;  /* 0x0002600001247983 */ /* 0x000f280000300800 */
[----:B------:R0:W-:Y:S04]  /*6a930*/  STS.U8 [R9+UR8+0x10280], R29 ;  /* 0x0102801d09007988 */ /* 0x0001e80008000008 */
[----:B------:R1:W-:Y:S04]  /*6a940*/  STS.U8 [R9+UR8+0x10680], R22 ;  /* 0x0106801609007988 */ /* 0x0003e80008000008 */
[----:B--2---:R2:W-:Y:S04]  /*6a950*/  STS.U8 [R9+UR8+0x10a80], R15 ;  /* 0x010a800f09007988 */ /* 0x0045e80008000008 */
[----:B---3--:R3:W-:Y:S04]  /*6a960*/  STS.U8 [R9+UR8+0x10e80], R54 ;  /* 0x010e803609007988 */ /* 0x0087e80008000008 */
[----:B----4-:R4:W-:Y:S04]  /*6a970*/  STS.U8 [R9+UR8+0x11280], R68 ;  /* 0x0112804409007988 */ /* 0x0109e80008000008 */
        /* <DEDUP_REMOVED lines=34> */
[----:B0-----:R-:W4:Y:S04]  /*6aba0*/  LDL.LU R3, [R1+0x2608] ;  /* 0x0026080001037983 */ /* 0x001f280000300800 */
        /* <DEDUP_REMOVED lines=127> */
[----:B---3--:R1:W-:Y:S04]  /*6b3a0*/  STS.U8 [R10+UR8+0x18b00], R54 ;  /* 0x018b00360a007988 */ /* 0x0083e80008000008 */
[----:B----4-:R2:W-:Y:S04]  /*6b3b0*/  STS.U8 [R10+UR8+0x18f00], R68 ;  /* 0x018f00440a007988 */ /* 0x0105e80008000008 */
[----:B0-----:R-:W3:Y:S04]  /*6b3c0*/  LDL.LU R15, [R1+0x588] ;  /* 0x00058800010f7983 */ /* 0x001ee80000300800 */
[----:B-1----:R-:W4:Y:S04]  /*6b3d0*/  LDL.LU R54, [R1+0x570] ;  /* 0x0005700001367983 */ /* 0x002f280000300800 */
        /* <DEDUP_REMOVED lines=27> */
[----:B0-----:R-:W2:Y:S04]  /*6b590*/  LDL.LU R46, [R1+0x3fc] ;  /* 0x0003fc00012e7983 */ /* 0x001ea80000300800 */
[----:B-1----:R-:W2:Y:S04]  /*6b5a0*/  LDL.LU R47, [R1+0x3e0] ;  /* 0x0003e000012f7983 */ /* 0x002ea80000300800 */
        /* <DEDUP_REMOVED lines=10> */
[----:B------:R0:W-:Y:S02]  /*6b650*/  STS.U8 [R10+UR8+0x1cf00], R11 ;  /* 0x01cf000b0a007988 */ /* 0x0001e40008000008 */
[----:B0-----:R-:W0:Y:S02]  /*6b660*/  S2R R11, SR_TID.X ;  /* 0x00000000000b7919 */ /* 0x001e240000002100 */
        /* <DEDUP_REMOVED lines=8> */
[----:B-1----:R-:W2:Y:S04]  /*6b6f0*/  LDL.LU R55, [R1+0x2c8] ;  /* 0x0002c80001377983 */ /* 0x002ea80000300800 */
[----:B0-----:R-:W2:Y:S04]  /*6b700*/  LDL.LU R49, [R1+0x2ac] ;  /* 0x0002ac0001317983 */ /* 0x001ea80000300800 */
[----:B------:R-:W-:Y:S04]  /*6b710*/  STS.U8 [R10+UR8+0x1df00], R12 ;  /* 0x01df000c0a007988 */ /* 0x000fe80008000008 */
[----:B------:R-:W2:Y:S04]  /*6b720*/  LDL.LU R36, [R1+0x290] ;  /* 0x0002900001247983 */ /* 0x000ea80000300800 */
        /* <DEDUP_REMOVED lines=8> */
[----:B------:R-:W2:Y:S04]  /*6b7b0*/  LDL.LU R29, [R1+0x274] ;  /* 0x00027400011d7983 */ /* 0x000ea80000300800 */
[----:B------:R-:W2:Y:S01]  /*6b7c0*/  LDL.LU R22, [R1+0x258] ;  /* 0x0002580001167983 */ /* 0x000ea20000300800 */
[----:B------:R-:W-:-:S04]  /*6b7d0*/  LOP3.LUT R11, R11, 0x7f, RZ, 0xc0, !PT ;  /* 0x0000007f0b0b7812 */ /* 0x000fc800078ec0ff */
[----:B------:R-:W-:-:S05]  /*6b7e0*/  LOP3.LUT R11, R11, 0x70, RZ, 0x3c, !PT ;  /* 0x000000700b0b7812 */ /* 0x000fca00078e3cff */
[----:B---3--:R0:W-:Y:S04]  /*6b7f0*/  STS.U8 [R11+UR8+0x10380], R15 ;  /* 0x0103800f0b007988 */ /* 0x0081e80008000008 */
[----:B----4-:R1:W-:Y:S04]  /*6b800*/  STS.U8 [R11+UR8+0x10780], R54 ;  /* 0x010780360b007988 */ /* 0x0103e80008000008 */
[----:B--2---:R2:W-:Y:S04]  /*6b810*/  STS.U8 [R11+UR8+0x10b80], R68 ;  /* 0x010b80440b007988 */ /* 0x0045e80008000008 */
        /* <DEDUP_REMOVED lines=37> */
[----:B0-----:R-:W2:Y:S04]  /*6ba70*/  LDL.LU R46, [R1+0x98] ;  /* 0x00009800012e7983 */ /* 0x001ea80000300800 */
[----:B------:R-:W-:Y:S04]  /*6ba80*/  STS.U8 [R11+UR8+0x16780], R57 ;  /* 0x016780390b007988 */ /* 0x000fe80008000008 */
[----:B-1----:R-:W2:Y:S04]  /*6ba90*/  LDL.LU R47, [R1+0x7c] ;  /* 0x00007c00012f7983 */ /* 0x002ea80000300800 */
[----:B------:R0:W-:Y:S04]  /*6baa0*/  STS.U8 [R11+UR8+0x1c380], R0 ;  /* 0x01c380000b007988 */ /* 0x0001e80008000008 */
[----:B0-----:R-:W2:Y:S04]  /*6bab0*/  LDL.LU R0, [R1+0x2600] ;  /* 0x0026000001007983 */ /* 0x001ea80000300800 */
[----:B------:R0:W-:Y:S04]  /*6bac0*/  STS.U8 [R11+UR8+0x1c780], R3 ;  /* 0x01c780030b007988 */ /* 0x0001e80008000008 */
[----:B------:R1:W-:Y:S04]  /*6bad0*/  STS.U8 [R11+UR8+0x1cb80], R4 ;  /* 0x01cb80040b007988 */ /* 0x0003e80008000008 */
[----:B0-----:R0:W5:Y:S04]  /*6bae0*/  LDL.LU R3, [R1+0x25fc] ;  /* 0x0025fc0001037983 */ /* 0x0011680000300800 */
[----:B-1----:R0:W5:Y:S04]  /*6baf0*/  LDL.LU R4, [R1+0x25f8] ;  /* 0x0025f80001047983 */ /* 0x0021680000300800 */
[----:B------:R-:W-:Y:S04]  /*6bb00*/  STS.U8 [R11+UR8+0x16b80], R55 ;  /* 0x016b80370b007988 */ /* 0x000fe80008000008 */
[----:B------:R-:W-:Y:S04]  /*6bb10*/  STS.U8 [R11+UR8+0x16f80], R49 ;  /* 0x016f80310b007988 */ /* 0x000fe80008000008 */
[----:B------:R-:W-:Y:S04]  /*6bb20*/  STS.U8 [R11+UR8+0x17380], R36 ;  /* 0x017380240b007988 */ /* 0x000fe80008000008 */
[----:B------:R1:W-:Y:S04]  /*6bb30*/  STS.U8 [R11+UR8+0x1cf80], R2 ;  /* 0x01cf80020b007988 */ /* 0x0003e80008000008 */
        /* <DEDUP_REMOVED lines=13> */
[----:B------:R-:W0:Y:S01]  /*6bc10*/  S2R R6, SR_TID.X ;  /* 0x0000000000067919 */ /* 0x000e220000002100 */
[----:B------:R-:W0:Y:S01]  /*6bc20*/  S2R R5, SR_TID.X ;  /* 0x0000000000057919 */ /* 0x000e220000002100 */
[----:B-1----:R-:W1:Y:S01]  /*6bc30*/  S2R R2, SR_TID.X ;  /* 0x0000000000027919 */ /* 0x002e620000002100 */
[----:B--2---:R2:W-:Y:S04]  /*6bc40*/  STS.U8 [R11+UR8+0x1ff80], R0 ;  /* 0x01ff80000b007988 */ /* 0x0045e80008000008 */
[----:B--2---:R2:W5:Y:S04]  /*6bc50*/  LDL.LU R0, [R1+0x25f4] ;  /* 0x0025f40001007983 */ /* 0x0045680000300800 */
[----:B---3--:R2:W-:Y:S04]  /*6bc60*/  STS.U8 [R11+UR8+0x17f80], R15 ;  /* 0x017f800f0b007988 */ /* 0x0085e80008000008 */
[----:B----4-:R2:W-:Y:S04]  /*6bc70*/  STS.U8 [R11+UR8+0x18380], R54 ;  /* 0x018380360b007988 */ /* 0x0105e80008000008 */
        /* <DEDUP_REMOVED lines=16> */
[----:B---3--:R-:W3:Y:S01]  /*6bd80*/  FENCE.VIEW.ASYNC.S ;  /* 0x00000000000073c6 */ /* 0x008ee20000000000 */
[----:B0-----:R-:W-:-:S02]  /*6bd90*/  LOP3.LUT R6, R6, 0x7f, RZ, 0xc0, !PT ;  /* 0x0000007f06067812 */ /* 0x001fc400078ec0ff */
[----:B------:R-:W-:Y:S01]  /*6bda0*/  LOP3.LUT R5, R5, 0x7f, RZ, 0xc0, !PT ;  /* 0x0000007f05057812 */ /* 0x000fe200078ec0ff */
[----:B------:R-:W-:Y:S01]  /*6bdb0*/  ULEA UR10, UR22, UR8, 0x3 ;  /* 0x00000008160a7291 */ /* 0x000fe2000f8e18ff */
[----:B-1----:R-:W-:Y:S02]  /*6bdc0*/  LOP3.LUT R2, R2, 0x7f, RZ, 0xc0, !PT ;  /* 0x0000007f02027812 */ /* 0x002fe400078ec0ff */
[----:B------:R-:W-:Y:S02]  /*6bdd0*/  LOP3.LUT R6, R6, 0x20, RZ, 0x3c, !PT ;  /* 0x0000002006067812 */ /* 0x000fe400078e3cff */
[----:B------:R-:W-:Y:S01]  /*6bde0*/  LOP3.LUT R5, R5, 0x10, RZ, 0x3c, !PT ;  /* 0x0000001005057812 */ /* 0x000fe200078e3cff */
[----:B------:R-:W-:Y:S01]  /*6bdf0*/  UIADD3 UR10, UPT, UPT, UR10, 0x28000, URZ ;  /* 0x000280000a0a7890 */ /* 0x000fe2000fffe0ff */
[----:B------:R-:W-:Y:S01]  /*6be00*/  UMOV UR6, UR4 ;  /* 0x0000000400067c82 */ /* 0x000fe20008000000 */
[----:B---3--:R-:W-:Y:S06]  /*6be10*/  BAR.SYNC.DEFER_BLOCKING 0x0 ;  /* 0x0000000000007b1d */ /* 0x008fec0000010000 */
[----:B--2---:R-:W-:Y:S05]  /*6be20*/  BRA.U UP1, `(.L_x_9) ;  /* 0x0000000101887547 */ /* 0x004fea000b800000 */
[----:B------:R-:W-:Y:S02]  /*6be30*/  UIADD3 UR59, UPT, UPT, UR7, 0x100, URZ ;  /* 0x00000100073b7890 */ /* 0x000fe4000fffe0ff */
[----:B------:R-:W-:Y:S02]  /*6be40*/  UIADD3 UR60, UPT, UPT, UR7, 0x100, URZ ;  /* 0x00000100073c7890 */ /* 0x000fe4000fffe0ff */
[----:B------:R-:W-:Y:S01]  /*6be50*/  UIADD3 UR61, UPT, UPT, UR7, 0x100, URZ ;  /* 0x00000100073d7890 */ /* 0x000fe2000fffe0ff */
[----:B------:R-:W-:Y:S01]  /*6be60*/  UMOV UR18, 0x0 ;  /* 0x0000000000127882 */ /* 0x000fe20000000000 */
[----:B------:R-:W-:Y:S01]  /*6be70*/  UMOV UR19, 0x8408010 ;  /* 0x0840801000137882 */ /* 0x000fe20000000000 */
[----:B------:R-:W-:Y:S01]  /*6be80*/  UMOV UR17, 0x40004040 ;  /* 0x4000404000117882 */ /* 0x000fe20000000000 */
[----:B------:R-:W-:Y:S02]  /*6be90*/  UIADD3 UR62, UPT, UPT, UR7, 0x100, URZ ;  /* 0x00000100073e7890 */ /* 0x000fe4000fffe0ff */
[----:B------:R0:W-:Y:S01]  /*6bea0*/  UTCQMMA gdesc[UR12], gdesc[UR16], tmem[UR7], tmem[UR18], idesc[UR19], UPT ;  /* 0x00ff12100c0075ea */ /* 0x0001e2000b800307 */
[----:B------:R-:W-:Y:S01]  /*6beb0*/  UMOV UR44, 0x0 ;  /* 0x00000000002c7882 */ /* 0x000fe20000000000 */
[----:B------:R-:W-:Y:S01]  /*6bec0*/  UMOV UR45, 0x8408010 ;  /* 0x08408010002d7882 */ /* 0x000fe20000000000 */
[----:B------:R-:W-:Y:S01]  /*6bed0*/  UMOV UR46, 0x0 ;  /* 0x00000000002e7882 */ /* 0x000fe20000000000 */
[----:B------:R-:W-:Y:S01]  /*6bee0*/  UMOV UR47, 0x8408010 ;  /* 0x08408010002f7882 */ /* 0x000fe20000000000 */
        /* <DEDUP_REMOVED lines=11> */
[----:B------:R-:W-:Y:S01]  /*6bfa0*/  UMOV UR4, UR10 ;  /* 0x0000000a00047c82 */ /* 0x000fe20008000000 */
[----:B------:R-:W-:Y:S01]  /*6bfb0*/  UMOV UR5, URZ ;  /* 0x000000ff00057c82 */ /* 0x000fe20008000000 */
[----:B------:R0:W-:Y:S01]  /*6bfc0*/  UTCQMMA gdesc[UR12], gdesc[UR36], tmem[UR59], tmem[UR52], idesc[UR53], UPT ;  /* 0x00ff34240c0075ea */ /* 0x0001e2000b80033b */
[----:B------:R-:W-:Y:S01]  /*6bfd0*/  UMOV UR56, 0x0 ;  /* 0x0000000000387882 */ /* 0x000fe20000000000 */
[----:B------:R-:W-:Y:S01]  /*6bfe0*/  UMOV UR57, 0x8408010 ;  /* 0x0840801000397882 */ /* 0x000fe20000000000 */
[----:B------:R0:W-:Y:S01]  /*6bff0*/  UTCQMMA gdesc[UR24], gdesc[UR38], tmem[UR60], tmem[UR50], idesc[UR51], UPT ;  /* 0x00ff3226180075ea */ /* 0x0001e2000b80033c */
[----:B------:R-:W-:Y:S01]  /*6c000*/  UMOV UR4, UR4 ;  /* 0x0000000400047c82 */ /* 0x000fe20008000000 */
[----:B------:R0:W-:Y:S01]  /*6c010*/  UTCQMMA gdesc[UR28], gdesc[UR40], tmem[UR61], tmem[UR54], idesc[UR55], UPT ;  /* 0x00ff36281c0075ea */ /* 0x0001e2000b80033d */
[----:B------:R0:W-:Y:S01]  /*6c020*/  UTCQMMA gdesc[UR32], gdesc[UR42], tmem[UR62], tmem[UR56], idesc[UR57], UPT ;  /* 0x00ff382a200075ea */ /* 0x0001e2000b80033e */
[----:B------:R0:W-:Y:S01]  /*6c030*/  UTCBAR [UR4], URZ ;  /* 0x000000ff040073e9 */ /* 0x0001e200080000ff */
[----:B------:R-:W-:Y:S01]  /*6c040*/  NOP ;  /* 0x0000000000007918 */ /* 0x000fe20000000000 */
.L_x_9:
[----:B------:R-:W2:Y:S01]  /*6c050*/  LDL.LU R12, [R1+0x1948] ;  /* 0x00194800010c7983 */ /* 0x000ea20000300800 */
[----:B------:R-:W-:-:S03]  /*6c060*/  UIADD3 UR22, UPT, UPT, UR22, 0x1, URZ ;  /* 0x0000000116167890 */ /* 0x000fc6000fffe0ff */
[----:B------:R-:W3:Y:S01]  /*6c070*/  LDL.LU R13, [R1+0x1984] ;  /* 0x00198400010d7983 */ /* 0x000ee20000300800 */
[----:B------:R-:W-:-:S04]  /*6c080*/  UISETP.GT.AND UP3, UPT, UR22, 0x1, UPT ;  /* 0x000000011600788c */ /* 0x000fc8000bf64270 */
[----:B0-----:R-:W-:Y:S02]  /*6c090*/  USEL UR4, URZ, 0x1, !UP3 ;  /* 0x00000001ff047887 */ /* 0x001fe4000d800000 */
[----:B------:R-:W-:Y:S02]  /*6c0a0*/  USEL UR22, UR22, URZ, !UP3 ;  /* 0x000000ff16167287 */ /* 0x000fe4000d800000 */
[----:B------:R-:W-:Y:S01]  /*6c0b0*/  ULOP3.LUT UR4, UR6, UR4, URZ, 0x3c, !UPT ;  /* 0x0000000406047292 */ /* 0x000fe2000f8e3cff */
[----:B--2---:R-:W-:Y:S01]  /*6c0c0*/  ISETP.NE.U32.AND P0, PT, R12, UR11, PT ;  /* 0x0000000b0c007c0c */ /* 0x004fe2000bf05070 */
[----:B---3--:R2:W-:Y:S01]  /*6c0d0*/  STL [R1+0x1948], R13 ;  /* 0x0019480d01007387 */ /* 0x0085e20000100800 */
[----:B------:R-:W-:-:S11]  /*6c0e0*/  IMAD.U32 R12, RZ, RZ, UR6 ;  /* 0x00000006ff0c7e24 */ /* 0x000fd6000f8e00ff */
[----:B------:R-:W-:Y:S05]  /*6c0f0*/  @P0 BRA `(.L_x_10) ;  /* 0xfffffd98004c0947 */ /* 0x000fea000383ffff */
.L_x_7:
[----:B------:R-:W3:Y:S01]  /*6c100*/  LDL.LU R16, [R1+0x1dcc] ;  /* 0x001dcc0001107983 */ /* 0x000ee20000300800 */
[----:B------:R-:W4:Y:S03]  /*6c110*/  LDCU UR68, c[0x0][0x3b8] ;  /* 0x00007700ff4477ac */ /* 0x000f260008000800 */
[----:B--2---:R-:W2:Y:S01]  /*6c120*/  LDL.LU R15, [R1+0x19a4] ;  /* 0x0019a400010f7983 */ /* 0x004ea20000300800 */
[----:B-1----:R-:W3:Y:S03]  /*6c130*/  LDCU.64 UR4, c[0x0][0x398] ;  /* 0x00007300ff0477ac */ /* 0x002ee60008000a00 */
[----:B------:R-:W2:Y:S01]  /*6c140*/  LDL.LU R14, [R1+0x1f48] ;  /* 0x001f4800010e7983 */ /* 0x000ea20000300800 */
[----:B------:R-:W2:Y:S03]  /*6c150*/  LDCU UR17, c[0x0][0x39c] ;  /* 0x00007380ff1177ac */ /* 0x000ea60008000800 */
[----:B------:R-:W2:Y:S01]  /*6c160*/  LDL.LU R13, [R1+0x1f4c] ;  /* 0x001f4c00010d7983 */ /* 0x000ea20000300800 */
[----:B------:R-:W1:Y:S01]  /*6c170*/  LDCU UR11, c[0x0][0x3b4] ;  /* 0x00007680ff0b77ac */ /* 0x000e620008000800 */
[----:B------:R-:W0:Y:S01]  /*6c180*/  LDCU.64 UR12, c[0x0][0x390] ;  /* 0x00007200ff0c77ac */ /* 0x000e220008000a00 */
[----:B----45:R-:W-:Y:S01]  /*6c190*/  IMAD R6, R0, UR68, RZ ;  /* 0x0000004400067c24 */ /* 0x030fe2000f8e02ff */
[----:B------:R-:W4:Y:S03]  /*6c1a0*/  LDCU UR14, c[0x0][0x39c] ;  /* 0x00007380ff0e77ac */ /* 0x000f260008000800 */
[----:B------:R-:W-:Y:S01]  /*6c1b0*/  VIADD R7, R6, UR68 ;  /* 0x0000004406077c36 */ /* 0x000fe20008000000 */
[----:B------:R-:W0:Y:S03]  /*6c1c0*/  LDCU UR15, c[0x0][0x39c] ;  /* 0x00007380ff0f77ac */ /* 0x000e260008000800 */
[----:B------:R-:W-:Y:S01]  /*6c1d0*/  VIADD R4, R7, UR68 ;  /* 0x0000004407047c36 */ /* 0x000fe20008000000 */
[----:B------:R-:W0:Y:S03]  /*6c1e0*/  LDCU UR16, c[0x0][0x39c] ;  /* 0x00007380ff1077ac */ /* 0x000e260008000800 */
[----:B------:R-:W-:-:S04]  /*6c1f0*/  VIADD R5, R4, UR68 ;  /* 0x0000004404057c36 */ /* 0x000fc80008000000 */
[----:B------:R-:W-:-:S04]  /*6c200*/  VIADD R77, R5, UR68 ;  /* 0x00000044054d7c36 */ /* 0x000fc80008000000 */
[----:B------:R-:W-:-:S04]  /*6c210*/  VIADD R79, R77, UR68 ;  /* 0x000000444d4f7c36 */ /* 0x000fc80008000000 */
[----:B0-----:R-:W-:-:S04]  /*6c220*/  VIADD R81, R79, UR68 ;  /* 0x000000444f517c36 */ /* 0x001fc80008000000 */
[----:B------:R-:W-:-:S04]  /*6c230*/  VIADD R90, R81, UR68 ;  /* 0x00000044515a7c36 */ /* 0x000fc80008000000 */
[----:B------:R-:W-:-:S04]  /*6c240*/  VIADD R82, R90, UR68 ;  /* 0x000000445a527c36 */ /* 0x000fc80008000000 */
[----:B------:R-:W-:Y:S01]  /*6c250*/  VIADD R83, R82, UR68 ;  /* 0x0000004452537c36 */ /* 0x000fe20008000000 */
[C---:B---3--:R-:W-:Y:S01]  /*6c260*/  ISETP.GE.AND P1, PT, R16.reuse, UR4, PT ;  /* 0x0000000410007c0c */ /* 0x048fe2000bf26270 */
[----:B-1----:R-:W-:Y:S01]  /*6c270*/  IMAD R2, R16, UR11, RZ ;  /* 0x0000000b10027c24 */ /* 0x002fe2000f8e02ff */
[----:B------:R-:W0:Y:S02]  /*6c280*/  LDCU UR4, c[0x0][0x39c] ;  /* 0x00007380ff0477ac */ /* 0x000e240008000800 */
[----:B--2---:R-:W-:-:S04]  /*6c290*/  ISETP.LT.AND P0, PT, R15, UR17, !P1 ;  /* 0x000000110f007c0c */ /* 0x004fc8000cf01270 */
[----:B------:R-:W-:Y:S02]  /*6c2a0*/  P2R R8, PR, RZ, 0x1 ;  /* 0x00000001ff087803 */ /* 0x000fe40000000000 */
[----:B------:R-:W-:Y:S02]  /*6c2b0*/  IADD3 R3, P0, PT, R2, UR12, RZ ;  /* 0x0000000c02037c10 */ /* 0x000fe4000ff1e0ff */
[----:B----4-:R-:W-:Y:S01]  /*6c2c0*/  ISETP.LT.AND P5, PT, R14, UR14, !P1 ;  /* 0x0000000e0e007c0c */ /* 0x010fe2000cfa1270 */
[----:B------:R1:W-:Y:S01]  /*6c2d0*/  STL [R1+0x828], R8 ;  /* 0x0008280801007387 */ /* 0x0003e20000100800 */
[----:B------:R-:W-:Y:S02]  /*6c2e0*/  ISETP.LT.AND P3, PT, R13, UR15, !P1 ;  /* 0x0000000f0d007c0c */ /* 0x000fe4000cf61270 */
[----:B------:R-:W-:Y:S01]  /*6c2f0*/  LEA.HI.X.SX32 R2, R2, UR13, 0x1, P0 ;  /* 0x0000000d02027c11 */ /* 0x000fe200080f0eff */
[----:B------:R-:W-:Y:S10]  /*6c300*/  BRA.U !UP2, `(.L_x_11) ;  /* 0x000000010a107547 */ /* 0x000ff4000b800000 */
[----:B------:R-:W-:-:S06]  /*6c310*/  USHF.L.U32 UR6, UR6, 0x1f, URZ ;  /* 0x0000001f06067899 */ /* 0x000fcc00080006ff */
[----:B-1----:R-:W-:-:S04]  /*6c320*/  IMAD.U32 R8, RZ, RZ, UR6 ;  /* 0x00000006ff087e24 */ /* 0x002fc8000f8e00ff */
[----:B------:R-:W1:Y:S02]  /*6c330*/  SYNCS.PHASECHK.TRANS64.TRYWAIT P0, [UR10], R8 ;  /* 0x00000008ff0075a7 */ /* 0x000e64000800110a */
[----:B-1----:R-:W-:Y:S05]  /*6c340*/  @!P0 BRA `(.L_x_12) ;  /* 0x0000017c00b48947 */ /* 0x002fea0003800000 */
.L_x_11:
[----:B------:R-:W-:Y:S01]  /*6c350*/  BAR.SYNC.DEFER_BLOCKING 0x0 ;  /* 0x0000000000007b1d */ /* 0x000fe20000010000 */
[CC--:B------:R-:W-:Y:S01]  /*6c360*/  IADD3 R68, P0, PT, R6.reuse, R3.reuse, RZ ;  /* 0x0000000306447210 */ /* 0x0c0fe20007f1e0ff */
[----:B------:R-:W-:Y:S01]  /*6c370*/  VIADD R92, R83, UR68 ;  /* 0x00000044535c7c36 */ /* 0x000fe20008000000 */
[CC--:B------:R-:W-:Y:S02]  /*6c380*/  IADD3 R70, P4, PT, R7.reuse, R3.reuse, RZ ;  /* 0x0000000307467210 */ /* 0x0c0fe40007f9e0ff */
[-C--:B------:R-:W-:Y:S01]  /*6c390*/  LEA.HI.X.SX32 R69, R6, R2.reuse, 0x1, P0 ;  /* 0x0000000206457211 */ /* 0x080fe200000f0eff */
[----:B------:R-:W-:Y:S01]  /*6c3a0*/  VIADD R91, R92, UR68 ;  /* 0x000000445c5b7c36 */ /* 0x000fe20008000000 */
[-C--:B------:R-:W-:Y:S01]  /*6c3b0*/  LEA.HI.X.SX32 R71, R7, R2.reuse, 0x1, P4 ;  /* 0x0000000207477211 */ /* 0x080fe200020f0eff */
[----:B------:R-:W2:Y:S01]  /*6c3c0*/  LDCU UR6, c[0x0][0x39c] ;  /* 0x00007380ff0677ac */ /* 0x000ea20008000800 */
[CC--:B------:R-:W-:Y:S01]  /*6c3d0*/  IADD3 R72, P0, PT, R4.reuse, R3.reuse, RZ ;  /* 0x0000000304487210 */ /* 0x0c0fe20007f1e0ff */
[----:B------:R3:W-:Y:S01]  /*6c3e0*/  STL.64 [R1+0x2888], R68 ;  /* 0x0028884401007387 */ /* 0x0007e20000100a00 */
[-C--:B------:R-:W-:Y:S01]  /*6c3f0*/  IADD3 R74, P4, PT, R5, R3.reuse, RZ ;  /* 0x00000003054a7210 */ /* 0x080fe20007f9e0ff */
[----:B------:R-:W-:Y:S01]  /*6c400*/  VIADD R89, R91, UR68 ;  /* 0x000000445b597c36 */ /* 0x000fe20008000000 */
[-C--:B------:R-:W-:Y:S01]  /*6c410*/  LEA.HI.X.SX32 R73, R4, R2.reuse, 0x1, P0 ;  /* 0x0000000204497211 */ /* 0x080fe200000f0eff */
[----:B------:R-:W-:Y:S01]  /*6c420*/  STL.64 [R1+0x2890], R70 ;  /* 0x0028904601007387 */ /* 0x000fe20000100a00 */
[-C--:B------:R-:W-:Y:S01]  /*6c430*/  LEA.HI.X.SX32 R75, R5, R2.reuse, 0x1, P4 ;  /* 0x00000002054b7211 */ /* 0x080fe200020f0eff */
[----:B------:R-:W-:Y:S01]  /*6c440*/  VIADD R85, R89, UR68 ;  /* 0x0000004459557c36 */ /* 0x000fe20008000000 */
[----:B------:R-:W-:Y:S01]  /*6c450*/  IADD3 R76, P0, PT, R77, R3, RZ ;  /* 0x000000034d4c7210 */ /* 0x000fe20007f1e0ff */
[----:B------:R4:W-:Y:S01]  /*6c460*/  STL.64 [R1+0x2898], R72 ;  /* 0x0028984801007387 */ /* 0x0009e20000100a00 */
[----:B------:R-:W5:Y:S01]  /*6c470*/  LDCU UR10, c[0x0][0x39c] ;  /* 0x00007380ff0a77ac */ /* 0x000f620008000800 */
[----:B------:R-:W-:Y:S01]  /*6c480*/  VIADD R87, R85, UR68 ;  /* 0x0000004455577c36 */ /* 0x000fe20008000000 */
[----:B------:R-:W-:-:S02]  /*6c490*/  LEA.HI.X.SX32 R77, R77, R2, 0x1, P0 ;  /* 0x000000024d4d7211 */ /* 0x000fc400000f0eff */
[CC--:B---3--:R-:W-:Y:S01]  /*6c4a0*/  IADD3 R68, P4, PT, R82.reuse, R3.reuse, RZ ;  /* 0x0000000352447210 */ /* 0x0c8fe20007f9e0ff */
[----:B------:R-:W3:Y:S02]  /*6c4b0*/  @!P2 SYNCS.CCTL.IV [UR8+0x28000] ;  /* 0x02800000ff00a9b1 */ /* 0x000ee40008000008 */
[----:B---3--:R-:W-:Y:S01]  /*6c4c0*/  BAR.SYNC.DEFER_BLOCKING 0x0 ;  /* 0x0000000000007b1d */ /* 0x008fe20000010000 */
[-C--:B------:R-:W-:Y:S01]  /*6c4d0*/  IADD3 R80, P0, PT, R81, R3.reuse, RZ ;  /* 0x0000000351507210 */ /* 0x080fe20007f1e0ff */
[----:B------:R-:W-:Y:S01]  /*6c4e0*/  VIADD R86, R87, UR68 ;  /* 0x0000004457567c36 */ /* 0x000fe20008000000 */
[-C--:B------:R-:W-:Y:S02]  /*6c4f0*/  LEA.HI.X.SX32 R69, R82, R2.reuse, 0x1, P4 ;  /* 0x0000000252457211 */ /* 0x080fe400020f0eff */
[-C--:B------:R-:W-:Y:S01]  /*6c500*/  LEA.HI.X.SX32 R81, R81, R2.reuse, 0x1, P0 ;  /* 0x0000000251517211 */ /* 0x080fe200000f0eff */
[----:B------:R-:W-:Y:S01]  /*6c510*/  VIADD R88, R86, UR68 ;  /* 0x0000004456587c36 */ /* 0x000fe20008000000 */
[C---:B------:R-:W-:Y:S01]  /*6c520*/  IADD3 R82, P0, PT, R83.reuse, R3, RZ ;  /* 0x0000000353527210 */ /* 0x040fe20007f1e0ff */
[----:B-1----:R-:W1:Y:S01]  /*6c530*/  LDTM.x64 R4, tmem[UR9] ;  /* 0x00000009000479ee */ /* 0x002e620008340000 */
[----:B------:R-:W3:Y:S01]  /*6c540*/  LDCU UR11, c[0x0][0x39c] ;  /* 0x00007380ff0b77ac */ /* 0x000ee20008000800 */
[----:B------:R-:W-:Y:S01]  /*6c550*/  VIADD R84, R88, UR68 ;  /* 0x0000004458547c36 */ /* 0x000fe20008000000 */
[----:B------:R-:W-:-:S02]  /*6c560*/  LEA.HI.X.SX32 R83, R83, R2, 0x1, P0 ;  /* 0x0000000253537211 */ /* 0x000fc400000f0eff */
[CC--:B----4-:R-:W-:Y:S01]  /*6c570*/  IADD3 R72, P0, PT, R89.reuse, R3.reuse, RZ ;  /* 0x0000000359487210 */ /* 0x0d0fe20007f1e0ff */
[----:B------:R-:W4:Y:S03]  /*6c580*/  LDCU UR13, c[0x0][0x39c] ;  /* 0x00007380ff0d77ac */ /* 0x000f260008000800 */
[-C--:B------:R-:W-:Y:S01]  /*6c590*/  LEA.HI.X.SX32 R73, R89, R2.reuse, 0x1, P0 ;  /* 0x0000000259497211 */ /* 0x080fe200000f0eff */
[----:B------:R-:W0:Y:S01]  /*6c5a0*/  LDCU UR12, c[0x0][0x39c] ;  /* 0x00007380ff0c77ac */ /* 0x000e220008000800 */
[----:B------:R-:W0:Y:S01]  /*6c5b0*/  LDCU UR14, c[0x0][0x39c] ;  /* 0x00007380ff0e77ac */ /* 0x000e220008000800 */
[----:B------:R-:W0:Y:S01]  /*6c5c0*/  @!P2 SYNCS.CCTL.IV [UR8+0x28008] ;  /* 0x02800800ff00a9b1 */ /* 0x000e220008000008 */
[CC--:B------:R-:W-:Y:S01]  /*6c5d0*/  IADD3 R78, P2, PT, R79.reuse, R3.reuse, RZ ;  /* 0x000000034f4e7210 */ /* 0x0c0fe20007f5e0ff */
[----:B------:R-:W0:Y:S03]  /*6c5e0*/  LDCU UR8, c[0x0][0x39c] ;  /* 0x00007380ff0877ac */ /* 0x000e260008000800 */
[-C--:B------:R-:W-:Y:S01]  /*6c5f0*/  LEA.HI.X.SX32 R79, R79, R2.reuse, 0x1, P2 ;  /* 0x000000024f4f7211 */ /* 0x080fe200010f0eff */
[----:B------:R-:W0:Y:S01]  /*6c600*/  LDCU UR15, c[0x0][0x39c] ;  /* 0x00007380ff0f77ac */ /* 0x000e220008000800 */
[CC--:B------:R-:W-:Y:S01]  /*6c610*/  IADD3 R70, P2, PT, R90.reuse, R3.reuse, RZ ;  /* 0x000000035a467210 */ /* 0x0c0fe20007f5e0ff */
[----:B------:R-:W0:Y:S03]  /*6c620*/  LDCU UR17, c[0x0][0x39c] ;  /* 0x00007380ff1177ac */ /* 0x000e260008000800 */
[----:B------:R-:W-:Y:S01]  /*6c630*/  LEA.HI.X.SX32 R71, R90, R2, 0x1, P2 ;  /* 0x000000025a477211 */ /* 0x000fe200010f0eff */
[----:B------:R-:W-:Y:S01]  /*6c640*/  VIADD R90, R84, UR68 ;  /* 0x00000044545a7c36 */ /* 0x000fe20008000000 */
[----:B------:R-:W0:Y:S03]  /*6c650*/  LDCU UR28, c[0x0][0x39c] ;  /* 0x00007380ff1c77ac */ /* 0x000e260008000800 */
[----:B------:R1:W-:Y:S01]  /*6c660*/  STL.64 [R1+0x5d0], R70 ;  /* 0x0005d04601007387 */ /* 0x0003e20000100a00 */
[----:B------:R-:W-:Y:S01]  /*6c670*/  VIADD R93, R90, UR68 ;  /* 0x000000445a5d7c36 */ /* 0x000fe20008000000 */
[----:B------:R-:W0:Y:S02]  /*6c680*/  LDCU UR18, c[0x0][0x39c] ;  /* 0x00007380ff1277ac */ /* 0x000e240008000800 */
[----:B------:R2:W-:Y:S01]  /*6c690*/  STL.64 [R1+0x5d8], R68 ;  /* 0x0005d84401007387 */ /* 0x0005e20000100a00 */
[----:B------:R-:W0:Y:S01]  /*6c6a0*/  LDCU UR30, c[0x0][0x39c] ;  /* 0x00007380ff1e77ac */ /* 0x000e220008000800 */
[----:B------:R-:W0:Y:S01]  /*6c6b0*/  LDCU UR29, c[0x0][0x39c] ;  /* 0x00007380ff1d77ac */ /* 0x000e220008000800 */
[-C--:B-1----:R-:W-:Y:S01]  /*6c6c0*/  IADD3 R70, P2, PT, R92, R3.reuse, RZ ;  /* 0x000000035c467210 */ /* 0x082fe20007f5e0ff */
[----:B------:R-:W1:Y:S01]  /*6c6d0*/  LDCU UR31, c[0x0][0x39c] ;  /* 0x00007380ff1f77ac */ /* 0x000e620008000800 */
[----:B--2---:R-:W-:-:S02]  /*6c6e0*/  IADD3 R68, P4, PT, R91, R3, RZ ;  /* 0x000000035b447210 */ /* 0x004fc40007f9e0ff */
[-C--:B------:R-:W-:Y:S01]  /*6c6f0*/  LEA.HI.X.SX32 R71, R92, R2.reuse, 0x1, P2 ;  /* 0x000000025c477211 */ /* 0x080fe200010f0eff */
[----:B------:R-:W2:Y:S01]  /*6c700*/  LDCU UR33, c[0x0][0x39c] ;  /* 0x00007380ff2177ac */ /* 0x000ea20008000800 */
[-C--:B------:R-:W-:Y:S01]  /*6c710*/  LEA.HI.X.SX32 R69, R91, R2.reuse, 0x1, P4 ;  /* 0x000000025b457211 */ /* 0x080fe200020f0eff */
[----:B------:R-:W-:Y:S02]  /*6c720*/  VIADD R91, R93, UR68 ;  /* 0x000000445d5b7c36 */ /* 0x000fe40008000000 */
[----:B------:R0:W-:Y:S01]  /*6c730*/  STL.64 [R1+0x5e8], R70 ;  /* 0x0005e84601007387 */ /* 0x0001e20000100a00 */
[----:B------:R-:W1:Y:S01]  /*6c740*/  LDCU UR32, c[0x0][0x39c] ;  /* 0x00007380ff2077ac */ /* 0x000e620008000800 */
[----:B------:R-:W-:Y:S02]  /*6c750*/  VIADD R89, R91, UR68 ;  /* 0x000000445b597c36 */ /* 0x000fe40008000000 */
[----:B------:R2:W-:Y:S01]  /*6c760*/  STL.64 [R1+0x738], R68 ;  /* 0x0007384401007387 */ /* 0x0005e20000100a00 */
[----:B------:R-:W1:Y:S03]  /*6c770*/  LDCU UR34, c[0x0][0x39c] ;  /* 0x00007380ff2277ac */ /* 0x000e660008000800 */
[----:B------:R3:W-:Y:S01]  /*6c780*/  STL.64 [R1+0x5e0], R72 ;  /* 0x0005e04801007387 */ /* 0x0007e20000100a00 */
[----:B------:R-:W1:Y:S01]  /*6c790*/  LDCU UR36, c[0x0][0x39c] ;  /* 0x00007380ff2477ac */ /* 0x000e620008000800 */
[-C--:B0-----:R-:W-:Y:S01]  /*6c7a0*/  IADD3 R70, P2, PT, R85, R3.reuse, RZ ;  /* 0x0000000355467210 */ /* 0x081fe20007f5e0ff */
[----:B------:R-:W0:Y:S01]  /*6c7b0*/  LDCU UR35, c[0x0][0x39c] ;  /* 0x00007380ff2377ac */ /* 0x000e220008000800 */
[-C--:B--2---:R-:W-:Y:S01]  /*6c7c0*/  IADD3 R68, P4, PT, R87, R3.reuse, RZ ;  /* 0x0000000357447210 */ /* 0x084fe20007f9e0ff */
[----:B------:R-:W2:Y:S01]  /*6c7d0*/  LDCU UR37, c[0x0][0x39c] ;  /* 0x00007380ff2577ac */ /* 0x000ea20008000800 */
[-C--:B------:R-:W-:Y:S01]  /*6c7e0*/  LEA.HI.X.SX32 R71, R85, R2.reuse, 0x1, P2 ;  /* 0x0000000255477211 */ /* 0x080fe200010f0eff */
[----:B------:R-:W-:Y:S01]  /*6c7f0*/  VIADD R85, R89, UR68 ;  /* 0x0000004459557c36 */ /* 0x000fe20008000000 */
[-C--:B------:R-:W-:Y:S01]  /*6c800*/  LEA.HI.X.SX32 R69, R87, R2.reuse, 0x1, P4 ;  /* 0x0000000257457211 */ /* 0x080fe200020f0eff */
[----:B------:R-:W0:Y:S01]  /*6c810*/  LDCU UR39, c[0x0][0x39c] ;  /* 0x00007380ff2777ac */ /* 0x000e220008000800 */
[CC--:B---3--:R-:W-:Y:S01]  /*6c820*/  IADD3 R72, P0, PT, R86.reuse, R3.reuse, RZ ;  /* 0x0000000356487210 */ /* 0x0c8fe20007f1e0ff */
[----:B------:R3:W-:Y:S01]  /*6c830*/  STL.64 [R1+0x730], R70 ;  /* 0x0007304601007387 */ /* 0x0007e20000100a00 */
[----:B------:R-:W0:Y:S02]  /*6c840*/  LDCU UR40, c[0x0][0x39c] ;  /* 0x00007380ff2877ac */ /* 0x000e240008000800 */
[----:B------:R-:W-:Y:S01]  /*6c850*/  LEA.HI.X.SX32 R73, R86, R2, 0x1, P0 ;  /* 0x0000000256497211 */ /* 0x000fe200000f0eff */
[----:B------:R1:W-:Y:S01]  /*6c860*/  STL.64 [R1+0x750], R68 ;  /* 0x0007504401007387 */ /* 0x0003e20000100a00 */
[----:B------:R-:W-:Y:S01]  /*6c870*/  VIADD R86, R85, UR68 ;  /* 0x0000004455567c36 */ /* 0x000fe20008000000 */
[----:B------:R-:W0:Y:S02]  /*6c880*/  LDCU UR38, c[0x0][0x39c] ;  /* 0x00007380ff2677ac */ /* 0x000e240008000800 */
[----:B------:R2:W-:Y:S01]  /*6c890*/  STL.64 [R1+0x740], R72 ;  /* 0x0007404801007387 */ /* 0x0005e20000100a00 */
[----:B------:R-:W0:Y:S01]  /*6c8a0*/  LDCU UR42, c[0x0][0x39c] ;  /* 0x00007380ff2a77ac */ /* 0x000e220008000800 */
[-C--:B---3--:R-:W-:Y:S01]  /*6c8b0*/  IADD3 R70, P2, PT, R88, R3.reuse, RZ ;  /* 0x0000000358467210 */ /* 0x088fe20007f5e0ff */
[----:B------:R-:W3:Y:S01]  /*6c8c0*/  LDCU UR41, c[0x0][0x39c] ;  /* 0x00007380ff2977ac */ /* 0x000ee20008000800 */
[----:B-1----:R-:W-:-:S02]  /*6c8d0*/  IADD3 R68, P4, PT, R84, R3, RZ ;  /* 0x0000000354447210 */ /* 0x002fc40007f9e0ff */
[-C--:B------:R-:W-:Y:S01]  /*6c8e0*/  LEA.HI.X.SX32 R71, R88, R2.reuse, 0x1, P2 ;  /* 0x0000000258477211 */ /* 0x080fe200010f0eff */
[----:B------:R-:W1:Y:S01]  /*6c8f0*/  LDCU UR43, c[0x0][0x39c] ;  /* 0x00007380ff2b77ac */ /* 0x000e620008000800 */
[-C--:B------:R-:W-:Y:S01]  /*6c900*/  LEA.HI.X.SX32 R69, R84, R2.reuse, 0x1, P4 ;  /* 0x0000000254457211 */ /* 0x080fe200020f0eff */
[----:B------:R-:W-:Y:S01]  /*6c910*/  VIADD R84, R86, UR68 ;  /* 0x0000004456547c36 */ /* 0x000fe20008000000 */
[CC--:B--2---:R-:W-:Y:S01]  /*6c920*/  IADD3 R72, P0, PT, R90.reuse, R3.reuse, RZ ;  /* 0x000000035a487210 */ /* 0x0c4fe20007f1e0ff */
[----:B------:R2:W-:Y:S01]  /*6c930*/  STL.64 [R1+0x748], R70 ;  /* 0x0007484601007387 */ /* 0x0005e20000100a00 */
[----:B------:R-:W0:Y:S02]  /*6c940*/  LDCU UR45, c[0x0][0x39c] ;  /* 0x00007380ff2d77ac */ /* 0x000e240008000800 */
[-C--:B------:R-:W-:Y:S01]  /*6c950*/  LEA.HI.X.SX32 R73, R90, R2.reuse, 0x1, P0 ;  /* 0x000000025a497211 */ /* 0x080fe200000f0eff */
[----:B------:R1:W-:Y:S01]  /*6c960*/  STL.64 [R1+0x778], R68 ;  /* 0x0007784401007387 */ /* 0x0003e20000100a00 */
[----:B------:R-:W0:Y:S01]  /*6c970*/  LDCU UR44, c[0x0][0x39c] ;  /* 0x00007380ff2c77ac */ /* 0x000e220008000800 */
[----:B------:R-:W0:Y:S02]  /*6c980*/  LDCU UR47, c[0x0][0x39c] ;  /* 0x00007380ff2f77ac */ /* 0x000e240008000800 */
[----:B------:R3:W-:Y:S01]  /*6c990*/  STL.64 [R1+0x770], R72 ;  /* 0x0007704801007387 */ /* 0x0007e20000100a00 */
[-C--:B--2---:R-:W-:Y:S01]  /*6c9a0*/  IADD3 R70, P2, PT, R93, R3.reuse, RZ ;  /* 0x000000035d467210 */ /* 0x084fe20007f5e0ff */
[----:B------:R-:W2:Y:S01]  /*6c9b0*/  LDCU UR26, c[0x0][0x39c] ;  /* 0x00007380ff1a77ac */ /* 0x000ea20008000800 */
[----:B-1----:R-:W-:Y:S01]  /*6c9c0*/  IADD3 R68, P4, PT, R91, R3, RZ ;  /* 0x000000035b447210 */ /* 0x002fe20007f9e0ff */
[----:B------:R-:W1:Y:S01]  /*6c9d0*/  LDCU UR27, c[0x0][0x39c] ;  /* 0x00007380ff1b77ac */ /* 0x000e620008000800 */
[----:B------:R-:W-:-:S02]  /*6c9e0*/  LEA.HI.X.SX32 R71, R93, R2, 0x1, P2 ;  /* 0x000000025d477211 */ /* 0x000fc400010f0eff */
[-C--:B------:R-:W-:Y:S01]  /*6c9f0*/  LEA.HI.X.SX32 R69, R91, R2.reuse, 0x1, P4 ;  /* 0x000000025b457211 */ /* 0x080fe200020f0eff */
[----:B------:R-:W0:Y:S01]  /*6ca00*/  LDCU UR25, c[0x0][0x39c] ;  /* 0x00007380ff1977ac */ /* 0x000e220008000800 */
[----:B---3--:R-:W3:Y:S01]  /*6ca10*/  LDL.LU.64 R72, [R1+0x2898] ;  /* 0x0028980001487983 */ /* 0x008ee20000300a00 */
[CC--:B------:R-:W-:Y:S01]  /*6ca20*/  IADD3 R92, P0, PT, R89.reuse, R3.reuse, RZ ;  /* 0x00000003595c7210 */ /* 0x0c0fe20007f1e0ff */
[----:B------:R-:W-:Y:S01]  /*6ca30*/  VIADD R87, R84, UR68 ;  /* 0x0000004454577c36 */ /* 0x000fe20008000000 */
[----:B------:R-:W0:Y:S01]  /*6ca40*/  LDCU UR22, c[0x0][0x39c] ;  /* 0x00007380ff1677ac */ /* 0x000e220008000800 */
[----:B------:R1:W-:Y:S01]  /*6ca50*/  STL.64 [R1+0x788], R70 ;  /* 0x0007884601007387 */ /* 0x0003e20000100a00 */
[----:B------:R-:W-:Y:S01]  /*6ca60*/  LEA.HI.X.SX32 R93, R89, R2, 0x1, P0 ;  /* 0x00000002595d7211 */ /* 0x000fe200000f0eff */
[----:B------:R-:W-:Y:S01]  /*6ca70*/  VIADD R90, R87, UR68 ;  /* 0x00000044575a7c36 */ /* 0x000fe20008000000 */
[----:B------:R-:W0:Y:S01]  /*6ca80*/  LDCU UR23, c[0x0][0x39c] ;  /* 0x00007380ff1777ac */ /* 0x000e220008000800 */
[----:B------:R2:W-:Y:S02]  /*6ca90*/  STL.64 [R1+0x7a0], R68 ;  /* 0x0007a04401007387 */ /* 0x0005e40000100a00 */
[----:B------:R-:W-:Y:S01]  /*6caa0*/  VIADD R88, R90, UR68 ;  /* 0x000000445a587c36 */ /* 0x000fe20008000000 */
[----:B------:R-:W0:Y:S01]  /*6cab0*/  LDCU UR24, c[0x0][0x39c] ;  /* 0x00007380ff1877ac */ /* 0x000e220008000800 */
[----:B------:R4:W-:Y:S01]  /*6cac0*/  STL.64 [R1+0x780], R92 ;  /* 0x0007805c01007387 */ /* 0x0009e20000100a00 */
[----:B------:R-:W0:Y:S01]  /*6cad0*/  LDCU UR19, c[0x0][0x39c] ;  /* 0x00007380ff1377ac */ /* 0x000e220008000800 */
[-C--:B-1----:R-:W-:Y:S01]  /*6cae0*/  IADD3 R70, P2, PT, R85, R3.reuse, RZ ;  /* 0x0000000355467210 */ /* 0x082fe20007f5e0ff */
[----:B------:R-:W1:Y:S01]  /*6caf0*/  LDCU UR73, c[0x0][0x39c] ;  /* 0x00007380ff4977ac */ /* 0x000e620008000800 */
[----:B--2---:R-:W-:-:S02]  /*6cb00*/  IADD3 R68, P4, PT, R86, R3, RZ ;  /* 0x0000000356447210 */ /* 0x004fc40007f9e0ff */
[-C--:B------:R-:W-:Y:S01]  /*6cb10*/  LEA.HI.X.SX32 R71, R85, R2.reuse, 0x1, P2 ;  /* 0x0000000255477211 */ /* 0x080fe200010f0eff */
[----:B------:R-:W-:Y:S01]  /*6cb20*/  VIADD R85, R88, UR68 ;  /* 0x0000004458557c36 */ /* 0x000fe20008000000 */
[----:B------:R-:W-:Y:S01]  /*6cb30*/  LEA.HI.X.SX32 R69, R86, R2, 0x1, P4 ;  /* 0x0000000256457211 */ /* 0x000fe200020f0eff */
[----:B------:R-:W2:Y:S01]  /*6cb40*/  LDCU UR71, c[0x0][0x3b8] ;  /* 0x00007700ff4777ac */ /* 0x000ea20008000800 */
[-C--:B----4-:R-:W-:Y:S01]  /*6cb50*/  IADD3 R92, P2, PT, R87, R3.reuse, RZ ;  /* 0x00000003575c7210 */ /* 0x090fe20007f5e0ff */
[----:B------:R4:W-:Y:S01]  /*6cb60*/  STL.64 [R1+0x798], R70 ;  /* 0x0007984601007387 */ /* 0x0009e20000100a00 */
[----:B------:R-:W0:Y:S03]  /*6cb70*/  LDCU UR70, c[0x0][0x3b8] ;  /* 0x00007700ff4677ac */ /* 0x000e260008000800 */
[----:B------:R1:W-:Y:S01]  /*6cb80*/  STL.64 [R1+0x790], R68 ;  /* 0x0007904401007387 */ /* 0x0003e20000100a00 */
[----:B------:R-:W0:Y:S01]  /*6cb90*/  LDCU UR74, c[0x0][0x39c] ;  /* 0x00007380ff4a77ac */ /* 0x000e220008000800 */
[----:B------:R-:W0:Y:S01]  /*6cba0*/  LDCU UR72, c[0x0][0x39c] ;  /* 0x00007380ff4877ac */ /* 0x000e220008000800 */
[-C--:B----4-:R-:W-:Y:S01]  /*6cbb0*/  IADD3 R70, P0, PT, R84, R3.reuse, RZ ;  /* 0x0000000354467210 */ /* 0x090fe20007f1e0ff */
[----:B------:R-:W4:Y:S01]  /*6cbc0*/  LDCU UR66, c[0x0][0x39c] ;  /* 0x00007380ff4277ac */ /* 0x000f220008000800 */
[----:B-1----:R-:W-:-:S02]  /*6cbd0*/  IADD3 R68, P4, PT, R90, R3, RZ ;  /* 0x000000035a447210 */ /* 0x002fc40007f9e0ff */
[-C--:B------:R-:W-:Y:S01]  /*6cbe0*/  LEA.HI.X.SX32 R71, R84, R2.reuse, 0x1, P0 ;  /* 0x0000000254477211 */ /* 0x080fe200000f0eff */
[----:B------:R-:W1:Y:S01]  /*6cbf0*/  LDCU UR67, c[0x0][0x3b8] ;  /* 0x00007700ff4377ac */ /* 0x000e620008000800 */
[-C--:B------:R-:W-:Y:S02]  /*6cc00*/  LEA.HI.X.SX32 R69, R90, R2.reuse, 0x1, P4 ;  /* 0x000000025a457211 */ /* 0x080fe400020f0eff */
[-C--:B------:R-:W-:Y:S01]  /*6cc10*/  LEA.HI.X.SX32 R93, R87, R2.reuse, 0x1, P2 ;  /* 0x00000002575d7211 */ /* 0x080fe200010f0eff */
[----:B------:R0:W-:Y:S01]  /*6cc20*/  STL.64 [R1+0x768], R70 ;  /* 0x0007684601007387 */ /* 0x0001e20000100a00 */
[----:B------:R-:W1:Y:S01]  /*6cc30*/  LDCU UR65, c[0x0][0x3b8] ;  /* 0x00007700ff4177ac */ /* 0x000e620008000800 */
[----:B------:R-:W1:Y:S01]  /*6cc40*/  LDCU UR64, c[0x0][0x3b8] ;  /* 0x00007700ff4077ac */ /* 0x000e620008000800 */
[----:B------:R-:W1:Y:S01]  /*6cc50*/  LDCU UR69, c[0x0][0x39c] ;  /* 0x00007380ff4577ac */ /* 0x000e620008000800 */
[----:B0-----:R-:W2:Y:S01]  /*6cc60*/  LDL.LU.64 R70, [R1+0x2890] ;  /* 0x0028900001467983 */ /* 0x001ea20000300a00 */
[C---:B------:R-:W-:Y:S01]  /*6cc70*/  VIADD R89, R85.reuse, UR68 ;  /* 0x0000004455597c36 */ /* 0x040fe20008000000 */
[----:B------:R-:W0:Y:S02]  /*6cc80*/  LDCU UR63, c[0x0][0x39c] ;  /* 0x00007380ff3f77ac */ /* 0x000e240008000800 */
[----:B------:R-:W2:Y:S01]  /*6cc90*/  LDL.LU R87, [R1+0x1f54] ;  /* 0x001f540001577983 */ /* 0x000ea20000300800 */
[-C--:B------:R-:W-:Y:S01]  /*6cca0*/  IADD3 R90, P2, PT, R85, R3.reuse, RZ ;  /* 0x00000003555a7210 */ /* 0x080fe20007f5e0ff */
[----:B------:R-:W-:Y:S01]  /*6ccb0*/  VIADD R84, R89, UR68 ;  /* 0x0000004459547c36 */ /* 0x000fe20008000000 */
[----:B------:R-:W0:Y:S01]  /*6ccc0*/  LDCU UR60, c[0x0][0x39c] ;  /* 0x00007380ff3c77ac */ /* 0x000e220008000800 */
[----:B------:R1:W-:Y:S01]  /*6ccd0*/  STL.64 [R1+0x758], R68 ;  /* 0x0007584401007387 */ /* 0x0003e20000100a00 */
[----:B------:R-:W0:Y:S03]  /*6cce0*/  LDCU UR61, c[0x0][0x3b8] ;  /* 0x00007700ff3d77ac */ /* 0x000e260008000800 */
[----:B------:R4:W-:Y:S01]  /*6ccf0*/  STL.64 [R1+0x760], R92 ;  /* 0x0007605c01007387 */ /* 0x0009e20000100a00 */
[----:B------:R-:W0:Y:S01]  /*6cd00*/  LDCU UR58, c[0x0][0x3b8] ;  /* 0x00007700ff3a77ac */ /* 0x000e220008000800 */
[----:B------:R-:W0:Y:S01]  /*6cd10*/  LDCU UR57, c[0x0][0x3b8] ;  /* 0x00007700ff3977ac */ /* 0x000e220008000800 */
[C---:B-1----:R-:W-:Y:S01]  /*6cd20*/  IADD3 R68, P0, PT, R88.reuse, R3, RZ ;  /* 0x0000000358447210 */ /* 0x042fe20007f1e0ff */
[----:B------:R-:W1:Y:S03]  /*6cd30*/  LDCU UR59, c[0x0][0x39c] ;  /* 0x00007380ff3b77ac */ /* 0x000e660008000800 */
[----:B------:R-:W-:-:S02]  /*6cd40*/  LEA.HI.X.SX32 R69, R88, R2, 0x1, P0 ;  /* 0x0000000258457211 */ /* 0x000fc400000f0eff */
[CC--:B----4-:R-:W-:Y:S01]  /*6cd50*/  IADD3 R92, P4, PT, R89.reuse, R3.reuse, RZ ;  /* 0x00000003595c7210 */ /* 0x0d0fe20007f9e0ff */
[----:B------:R-:W4:Y:S02]  /*6cd60*/  LDCU UR62, c[0x0][0x39c] ;  /* 0x00007380ff3e77ac */ /* 0x000f240008000800 */
[----:B------:R0:W-:Y:S01]  /*6cd70*/  STL.64 [R1+0x728], R68 ;  /* 0x0007284401007387 */ /* 0x0001e20000100a00 */
[----:B------:R-:W1:Y:S01]  /*6cd80*/  LDCU UR54, c[0x0][0x39c] ;  /* 0x00007380ff3677ac */ /* 0x000e620008000800 */
[----:B------:R-:W1:Y:S01]  /*6cd90*/  LDCU UR55, c[0x0][0x3b8] ;  /* 0x00007700ff3777ac */ /* 0x000e620008000800 */
[----:B------:R-:W1:Y:S01]  /*6cda0*/  LDCU UR53, c[0x0][0x3b8] ;  /* 0x00007700ff3577ac */ /* 0x000e620008000800 */
[----:B0-----:R-:W3:Y:S01]  /*6cdb0*/  LDL.LU.64 R68, [R1+0x2888] ;  /* 0x0028880001447983 */ /* 0x001ee20000300a00 */
[----:B------:R-:W0:Y:S03]  /*6cdc0*/  LDCU UR52, c[0x0][0x3b8] ;  /* 0x00007700ff3477ac */ /* 0x000e260008000800 */
[----:B------:R-:W3:Y:S01]  /*6cdd0*/  LDL.LU R88, [R1+0x1f50] ;  /* 0x001f500001587983 */ /* 0x000ee20000300800 */
[-C--:B------:R-:W-:Y:S01]  /*6cde0*/  LEA.HI.X.SX32 R93, R89, R2.reuse, 0x1, P4 ;  /* 0x00000002595d7211 */ /* 0x080fe200020f0eff */
[----:B------:R-:W-:Y:S01]  /*6cdf0*/  VIADD R86, R84, UR68 ;  /* 0x0000004454567c36 */ /* 0x000fe20008000000 */
[----:B------:R-:W-:Y:S01]  /*6ce00*/  LEA.HI.X.SX32 R91, R85, R2, 0x1, P2 ;  /* 0x00000002555b7211 */ /* 0x000fe200010f0eff */
[----:B------:R-:W0:Y:S02]  /*6ce10*/  LDCU UR56, c[0x0][0x39c] ;  /* 0x00007380ff3877ac */ /* 0x000e240008000800 */
        /* <DEDUP_REMOVED lines=8> */
[----:B----4-:R-:W-:-:S02]  /*6cea0*/  IADD3 R90, P4, PT, R86, R3, RZ ;  /* 0x00000003565a7210 */ /* 0x010fc40007f9e0ff */
[-C--:B------:R-:W-:Y:S01]  /*6ceb0*/  LEA.HI.X.SX32 R93, R84, R2.reuse, 0x1, P2 ;  /* 0x00000002545d7211 */ /* 0x080fe200010f0eff */
[----:B------:R-:W-:Y:S01]  /*6cec0*/  VIADD R84, R85, UR68 ;  /* 0x0000004455547c36 */ /* 0x000fe20008000000 */
[----:B------:R-:W-:Y:S01]  /*6ced0*/  LEA.HI.X.SX32 R91, R86, R2, 0x1, P4 ;  /* 0x00000002565b7211 */ /* 0x000fe200020f0eff */
[----:B------:R-:W4:Y:S01]  /*6cee0*/  LDCU UR50, c[0x0][0x39c] ;  /* 0x00007380ff3277ac */ /* 0x000f220008000800 */
[----:B------:R-:W-:Y:S01]  /*6cef0*/  F2FP.SATFINITE.E4M3.F32.PACK_AB_MERGE_C R86, R5, R4, RZ ;  /* 0x000000040556723e */ /* 0x000fe200048070ff */
[----:B------:R-:W-:Y:S01]  /*6cf00*/  STL.64 [R1+0x710], R92 ;  /* 0x0007105c01007387 */ /* 0x000fe20000100a00 */
[----:B------:R-:W-:Y:S01]  /*6cf10*/  VIADD R4, R84, UR68 ;  /* 0x0000004454047c36 */ /* 0x000fe20008000000 */
[----:B------:R-:W0:Y:S02]  /*6cf20*/  LDCU UR77, c[0x0][0x39c] ;  /* 0x00007380ff4d77ac */ /* 0x000e240008000800 */
[----:B------:R1:W-:Y:S01]  /*6cf30*/  STL.64 [R1+0x708], R90 ;  /* 0x0007085a01007387 */ /* 0x0003e20000100a00 */
[----:B------:R-:W-:Y:S01]  /*6cf40*/  VIADD R5, R4, UR68 ;  /* 0x0000004404057c36 */ /* 0x000fe20008000000 */
[----:B------:R-:W0:Y:S01]  /*6cf50*/  LDCU UR76, c[0x0][0x39c] ;  /* 0x00007380ff4c77ac */ /* 0x000e220008000800 */
[----:B------:R-:W0:Y:S01]  /*6cf60*/  LDCU UR75, c[0x0][0x39c] ;  /* 0x00007380ff4b77ac */ /* 0x000e220008000800 */
[----:B-1----:R-:W-:-:S02]  /*6cf70*/  F2FP.SATFINITE.E4M3.F32.PACK_AB_MERGE_C R91, R17, R16, RZ ;  /* 0x00000010115b723e */ /* 0x002fc400048070ff */
[----:B------:R-:W-:Y:S02]  /*6cf80*/  F2FP.SATFINITE.E4M3.F32.PACK_AB_MERGE_C R90, R15, R14, RZ ;  /* 0x0000000e0f5a723e */ /* 0x000fe400048070ff */
[----:B--2---:R-:W-:Y:S01]  /*6cf90*/  ISETP.LT.AND P2, PT, R87, UR4, !P1 ;  /* 0x0000000457007c0c */ /* 0x004fe2000cf41270 */
[----:B------:R-:W1:Y:S01]  /*6cfa0*/  LDCU UR4, c[0x0][0x39c] ;  /* 0x00007380ff0477ac */ /* 0x000e620008000800 */
[----:B------:R-:W-:Y:S02]  /*6cfb0*/  F2FP.SATFINITE.E4M3.F32.PACK_AB_MERGE_C R87, R9, R8, RZ ;  /* 0x000000080957723e */ /* 0x000fe400048070ff */
[----:B------:R-:W-:Y:S02]  /*6cfc0*/  F2FP.SATFINITE.E4M3.F32.PACK_AB_MERGE_C R9, R19, R18, RZ ;  /* 0x000000121309723e */ /* 0x000fe400048070ff */
[----:B------:R-:W-:Y:S02]  /*6cfd0*/  F2FP.SATFINITE.E4M3.F32.PACK_AB_MERGE_C R8, R21, R20, RZ ;  /* 0x000000141508723e */ /* 0x000fe400048070ff */
[----:B---3--:R-:W-:Y:S01]  /*6cfe0*/  ISETP.LT.AND P0, PT, R88, UR16, !P1 ;  /* 0x0000001058007c0c */ /* 0x008fe2000cf01270 */
[----:B------:R-:W2:Y:S01]  /*6cff0*/  LDCU UR16, c[0x0][0x39c] ;  /* 0x00007380ff1077ac */ /* 0x000ea20008000800 */
[----:B------:R-:W-:-:S04]  /*6d000*/  IADD3 R88, P4, PT, R85, R3, RZ ;  /* 0x0000000355587210 */ /* 0x000fc80007f9e0ff */
[----:B------:R-:W-:Y:S02]  /*6d010*/  LEA.HI.X.SX32 R89, R85, R2, 0x1, P4 ;  /* 0x0000000255597211 */ /* 0x000fe400020f0eff */
[----:B------:R-:W-:-:S03]  /*6d020*/  F2FP.SATFINITE.E4M3.F32.PACK_AB_MERGE_C R85, R7, R6, RZ ;  /* 0x000000060755723e */ /* 0x000fc600048070ff */
[----:B------:R3:W-:Y:S02]  /*6d030*/  STL.64 [R1+0x700], R88 ;  /* 0x0007005801007387 */ /* 0x0007e40000100a00 */
[----:B---3--:R-:W-:-:S04]  /*6d040*/  IADD3 R88, P4, PT, R84, R3, RZ ;  /* 0x0000000354587210 */ /* 0x008fc80007f9e0ff */
[----:B------:R-:W-:Y:S02]  /*6d050*/  LEA.HI.X.SX32 R89, R84, R2, 0x1, P4 ;  /* 0x0000000254597211 */ /* 0x000fe400020f0eff */
[----:B------:R-:W-:-:S03]  /*6d060*/  IADD3 R6, P4, PT, R4, R3, RZ ;  /* 0x0000000304067210 */ /* 0x000fc60007f9e0ff */
[----:B------:R3:W-:Y:S01]  /*6d070*/  STL.64 [R1+0x6f8], R88 ;  /* 0x0006f85801007387 */ /* 0x0007e20000100a00 */
[----:B------:R-:W-:Y:S01]  /*6d080*/  LEA.HI.X.SX32 R7, R4, R2, 0x1, P4 ;  /* 0x0000000204077211 */ /* 0x000fe200020f0eff */
[----:B------:R-:W-:-:S04]  /*6d090*/  VIADD R4, R5, UR68 ;  /* 0x0000004405047c36 */ /* 0x000fc80008000000 */
[----:B------:R0:W-:Y:S01]  /*6d0a0*/  STL.64 [R1+0x6f0], R6 ;  /* 0x0006f00601007387 */ /* 0x0001e20000100a00 */
[----:B---3--:R-:W-:Y:S02]  /*6d0b0*/  F2FP.SATFINITE.E4M3.F32.PACK_AB_MERGE_C R88, R11, R10, RZ ;  /* 0x0000000a0b58723e */ /* 0x008fe400048070ff */
[----:B------:R-:W-:Y:S02]  /*6d0c0*/  F2FP.SATFINITE.E4M3.F32.PACK_AB_MERGE_C R10, R37, R36, RZ ;  /* 0x00000024250a723e */ /* 0x000fe400048070ff */
[----:B------:R-:W-:Y:S02]  /*6d0d0*/  F2FP.SATFINITE.E4M3.F32.PACK_AB_MERGE_C R89, R13, R12, RZ ;  /* 0x0000000c0d59723e */ /* 0x000fe400048070ff */
[----:B0-----:R-:W-:-:S04]  /*6d0e0*/  IADD3 R6, P4, PT, R5, R3, RZ ;  /* 0x0000000305067210 */ /* 0x001fc80007f9e0ff */
[----:B------:R-:W-:Y:S01]  /*6d0f0*/  LEA.HI.X.SX32 R7, R5, R2, 0x1, P4 ;  /* 0x0000000205077211 */ /* 0x000fe200020f0eff */
[----:B------:R-:W-:-:S04]  /*6d100*/  VIADD R5, R4, UR68 ;  /* 0x0000004404057c36 */ /* 0x000fc80008000000 */
[----:B------:R0:W-:Y:S04]  /*6d110*/  STL.64 [R1+0x6e8], R6 ;  /* 0x0006e80601007387 */ /* 0x0001e80000100a00 */
[----:B------:R3:W-:Y:S01]  /*6d120*/  STL [R1+0x7a8], R9 ;  /* 0x0007a80901007387 */ /* 0x0007e20000100800 */
[C---:B0-----:R-:W-:Y:S02]  /*6d130*/  IADD3 R6, P4, PT, R4.reuse, R3, RZ ;  /* 0x0000000304067210 */ /* 0x041fe40007f9e0ff */
[----:B---3--:R-:W-:Y:S02]  /*6d140*/  F2FP.SATFINITE.E4M3.F32.PACK_AB_MERGE_C R9, R23, R22, RZ ;  /* 0x000000161709723e */ /* 0x008fe400048070ff */
[----:B------:R-:W-:Y:S01]  /*6d150*/  LEA.HI.X.SX32 R7, R4, R2, 0x1, P4 ;  /* 0x0000000204077211 */ /* 0x000fe200020f0eff */
[----:B------:R-:W-:-:S04]  /*6d160*/  VIADD R4, R5, UR68 ;  /* 0x0000004405047c36 */ /* 0x000fc80008000000 */
[----:B------:R0:W-:Y:S04]  /*6d170*/  STL.64 [R1+0x6e0], R6 ;  /* 0x0006e00601007387 */ /* 0x0001e80000100a00 */
[----:B------:R3:W-:Y:S04]  /*6d180*/  STL [R1+0x7ac], R8 ;  /* 0x0007ac0801007387 */ /* 0x0007e80000100800 */
[----:B------:R1:W-:Y:S01]  /*6d190*/  STL [R1+0x7b0], R9 ;  /* 0x0007b00901007387 */ /* 0x0003e20000100800 */
[----:B0-----:R-:W-:Y:S02]  /*6d1a0*/  IADD3 R6, P4, PT, R5, R3, RZ ;  /* 0x0000000305067210 */ /* 0x001fe40007f9e0ff */
[----:B---3--:R-:W-:-:S02]  /*6d1b0*/  F2FP.SATFINITE.E4M3.F32.PACK_AB_MERGE_C R8, R25, R24, RZ ;  /* 0x000000181908723e */ /* 0x008fc400048070ff */
[----:B------:R-:W-:Y:S01]  /*6d1c0*/  LEA.HI.X.SX32 R7, R5, R2, 0x1, P4 ;  /* 0x0000000205077211 */ /* 0x000fe200020f0eff */
[----:B------:R-:W-:Y:S01]  /*6d1d0*/  VIADD R5, R4, UR68 ;  /* 0x0000004404057c36 */ /* 0x000fe20008000000 */
[----:B-1----:R-:W-:-:S03]  /*6d1e0*/  F2FP.SATFINITE.E4M3.F32.PACK_AB_MERGE_C R9, R27, R26, RZ ;  /* 0x0000001a1b09723e */ /* 0x002fc600048070ff */
[----:B------:R0:W-:Y:S04]  /*6d1f0*/  STL.64 [R1+0x6d8], R6 ;  /* 0x0006d80601007387 */ /* 0x0001e80000100a00 */
[----:B------:R1:W-:Y:S04]  /*6d200*/  STL [R1+0x7b4], R8 ;  /* 0x0007b40801007387 */ /* 0x0003e80000100800 */
[----:B------:R3:W-:Y:S01]  /*6d210*/  STL [R1+0x7b8], R9 ;  /* 0x0007b80901007387 */ /* 0x0007e20000100800 */
[----:B0-----:R-:W-:Y:S02]  /*6d220*/  IADD3 R6, P4, PT, R4, R3, RZ ;  /* 0x0000000304067210 */ /* 0x001fe40007f9e0ff */
[----:B-1----:R-:W-:-:S02]  /*6d230*/  F2FP.SATFINITE.E4M3.F32.PACK_AB_MERGE_C R8, R29, R28, RZ ;  /* 0x0000001c1d08723e */ /* 0x002fc400048070ff */
[----:B------:R-:W-:Y:S01]  /*6d240*/  LEA.HI.X.SX32 R7, R4, R2, 0x1, P4 ;  /* 0x0000000204077211 */ /* 0x000fe200020f0eff */
[----:B------:R-:W-:Y:S01]  /*6d250*/  VIADD R4, R5, UR68 ;  /* 0x0000004405047c36 */ /* 0x000fe20008000000 */
[----:B---3--:R-:W-:-:S03]  /*6d260*/  F2FP.SATFINITE.E4M3.F32.PACK_AB_MERGE_C R9, R31, R30, RZ ;  /* 0x0000001e1f09723e */ /* 0x008fc600048070ff */
[----:B------:R0:W-:Y:S04]  /*6d270*/  STL.64 [R1+0x6d0], R6 ;  /* 0x0006d00601007387 */ /* 0x0001e80000100a00 */
[----:B------:R1:W-:Y:S04]  /*6d280*/  STL [R1+0x7c0], R8 ;  /* 0x0007c00801007387 */ /* 0x0003e80000100800 */
[----:B------:R-:W-:Y:S01]  /*6d290*/  STL [R1+0x7bc], R9 ;  /* 0x0007bc0901007387 */ /* 0x000fe20000100800 */
[----:B0-----:R-:W-:Y:S02]  /*6d2a0*/  IADD3 R6, P4, PT, R5, R3, RZ ;  /* 0x0000000305067210 */ /* 0x001fe40007f9e0ff */
[----:B-1----:R-:W-:-:S02]  /*6d2b0*/  F2FP.SATFINITE.E4M3.F32.PACK_AB_MERGE_C R8, R33, R32, RZ ;  /* 0x000000202108723e */ /* 0x002fc400048070ff */
[----:B------:R-:W-:Y:S01]  /*6d2c0*/  LEA.HI.X.SX32 R7, R5, R2, 0x1, P4 ;  /* 0x0000000205077211 */ /* 0x000fe200020f0eff */
[----:B------:R-:W-:-:S04]  /*6d2d0*/  VIADD R5, R4, UR68 ;  /* 0x0000004404057c36 */ /* 0x000fc80008000000 */
[----:B------:R0:W-:Y:S04]  /*6d2e0*/  STL.64 [R1+0x6c8], R6 ;  /* 0x0006c80601007387 */ /* 0x0001e80000100a00 */
[----:B------:R1:W-:Y:S01]  /*6d2f0*/  STL [R1+0x7c8], R8 ;  /* 0x0007c80801007387 */ /* 0x0003e20000100800 */
[CC--:B0-----:R-:W-:Y:S02]  /*6d300*/  IADD3 R6, P4, PT, R4.reuse, R3.reuse, RZ ;  /* 0x0000000304067210 */ /* 0x0c1fe40007f9e0ff */
[----:B-1----:R-:W-:Y:S02]  /*6d310*/  F2FP.SATFINITE.E4M3.F32.PACK_AB_MERGE_C R8, R35, R34, RZ ;  /* 0x000000222308723e */ /* 0x002fe400048070ff */
[----:B------:R-:W-:Y:S02]  /*6d320*/  LEA.HI.X.SX32 R7, R4, R2, 0x1, P4 ;  /* 0x0000000204077211 */ /* 0x000fe400020f0eff */
[----:B------:R-:W-:Y:S01]  /*6d330*/  F2FP.SATFINITE.E4M3.F32.PACK_AB_MERGE_C R4, R41, R40, RZ ;  /* 0x000000282904723e */ /* 0x000fe200048070ff */
[----:B------:R0:W-:Y:S04]  /*6d340*/  STL [R1+0x7c4], R8 ;  /* 0x0007c40801007387 */ /* 0x0001e80000100800 */
[----:B------:R-:W-:Y:S04]  /*6d350*/  STL [R1+0x7d0], R10 ;  /* 0x0007d00a01007387 */ /* 0x000fe80000100800 */
[----:B------:R1:W-:Y:S01]  /*6d360*/  STL.64 [R1+0x6c0], R6 ;  /* 0x0006c00601007387 */ /* 0x0003e20000100a00 */
[----:B0-----:R-:W-:-:S04]  /*6d370*/  IADD3 R8, P4, PT, R5, R3, RZ ;  /* 0x0000000305087210 */ /* 0x001fc80007f9e0ff */
[----:B------:R-:W-:Y:S02]  /*6d380*/  LEA.HI.X.SX32 R9, R5, R2, 0x1, P4 ;  /* 0x0000000205097211 */ /* 0x000fe400020f0eff */
[----:B-1----:R-:W-:Y:S01]  /*6d390*/  F2FP.SATFINITE.E4M3.F32.PACK_AB_MERGE_C R7, R39, R38, RZ ;  /* 0x000000262707723e */ /* 0x002fe200048070ff */
[----:B------:R-:W-:Y:S01]  /*6d3a0*/  VIADD R6, R5, UR68 ;  /* 0x0000004405067c36 */ /* 0x000fe20008000000 */
[----:B------:R-:W-:-:S03]  /*6d3b0*/  F2FP.SATFINITE.E4M3.F32.PACK_AB_MERGE_C R5, R43, R42, RZ ;  /* 0x0000002a2b05723e */ /* 0x000fc600048070ff */
[----:B------:R-:W-:Y:S04]  /*6d3c0*/  STL [R1+0x7cc], R7 ;  /* 0x0007cc0701007387 */ /* 0x000fe80000100800 */
[----:B------:R0:W-:Y:S04]  /*6d3d0*/  STL.64 [R1+0x6b8], R8 ;  /* 0x0006b80801007387 */ /* 0x0001e80000100a00 */
[----:B------:R1:W-:Y:S04]  /*6d3e0*/  STL [R1+0x7e0], R4 ;  /* 0x0007e00401007387 */ /* 0x0003e80000100800 */
[----:B------:R-:W-:Y:S04]  /*6d3f0*/  STL.64 [R1+0x2880], R86 ;  /* 0x0028805601007387 */ /* 0x000fe80000100a00 */
[----:B------:R-:W-:Y:S01]  /*6d400*/  STL [R1+0x2878], R85 ;  /* 0x0028785501007387 */ /* 0x000fe20000100800 */
[C---:B0-----:R-:W-:Y:S01]  /*6d410*/  IADD3 R8, P4, PT, R6.reuse, R3, RZ ;  /* 0x0000000306087210 */ /* 0x041fe20007f9e0ff */
[----:B-1----:R-:W-:-:S02]  /*6d420*/  VIADD R4, R6, UR68 ;  /* 0x0000004406047c36 */ /* 0x002fc40008000000 */
[----:B------:R0:W-:Y:S01]  /*6d430*/  STL [R1+0x7dc], R5 ;  /* 0x0007dc0501007387 */ /* 0x0001e20000100800 */
[----:B------:R-:W-:Y:S02]  /*6d440*/  LEA.HI.X.SX32 R9, R6, R2, 0x1, P4 ;  /* 0x0000000206097211 */ /* 0x000fe400020f0eff */
[C---:B------:R-:W-:Y:S01]  /*6d450*/  IADD3 R20, P4, PT, R4.reuse, R3, RZ ;  /* 0x0000000304147210 */ /* 0x040fe20007f9e0ff */
[----:B------:R-:W-:Y:S04]  /*6d460*/  STL.64 [R1+0x2870], R82 ;  /* 0x0028705201007387 */ /* 0x000fe80000100a00 */
[----:B------:R-:W-:Y:S01]  /*6d470*/  STL.64 [R1+0x2868], R80 ;  /* 0x0028685001007387 */ /* 0x000fe20000100a00 */
[----:B0-----:R-:W-:-:S03]  /*6d480*/  VIADD R5, R4, UR68 ;  /* 0x0000004404057c36 */ /* 0x001fc60008000000 */
[----:B------:R-:W-:Y:S04]  /*6d490*/  STL.64 [R1+0x2860], R78 ;  /* 0x0028604e01007387 */ /* 0x000fe80000100a00 */
        /* <DEDUP_REMOVED lines=16> */
[----:B------:R0:W-:Y:S04]  /*6d5a0*/  STL.64 [R1+0x27d8], R44 ;  /* 0x0027d82c01007387 */ /* 0x0001e80000100a00 */
[----:B------:R1:W-:Y:S01]  /*6d5b0*/  STL.64 [R1+0x6b0], R8 ;  /* 0x0006b00801007387 */ /* 0x0003e20000100a00 */
[----:B0-----:R-:W0:Y:S03]  /*6d5c0*/  LDTM.x64 R24, tmem[UR9+0x40] ;  /* 0x00004009001879ee */ /* 0x001e260008340000 */
[----:B0-----:R-:W-:Y:S01]  /*6d5d0*/  STL.64 [R1+0x508], R38 ;  /* 0x0005082601007387 */ /* 0x001fe20000100a00 */
[----:B------:R-:W-:Y:S01]  /*6d5e0*/  LEA.HI.X.SX32 R21, R4, R2, 0x1, P4 ;  /* 0x0000000204157211 */ /* 0x000fe200020f0eff */
[----:B------:R-:W-:-:S02]  /*6d5f0*/  IMAD.MOV.U32 R19, RZ, RZ, R24 ;  /* 0x000000ffff137224 */ /* 0x000fc400078e0018 */
[----:B------:R-:W-:Y:S01]  /*6d600*/  STL.64 [R1+0x510], R40 ;  /* 0x0005102801007387 */ /* 0x000fe20000100a00 */
[----:B------:R-:W-:Y:S02]  /*6d610*/  IMAD.MOV.U32 R18, RZ, RZ, R25 ;  /* 0x000000ffff127224 */ /* 0x000fe400078e0019 */
[----:B------:R-:W-:Y:S01]  /*6d620*/  IMAD.MOV.U32 R17, RZ, RZ, R26 ;  /* 0x000000ffff117224 */ /* 0x000fe200078e001a */
[----:B------:R-:W-:Y:S01]  /*6d630*/  STL.64 [R1+0x518], R42 ;  /* 0x0005182a01007387 */ /* 0x000fe20000100a00 */
[----:B------:R-:W-:Y:S02]  /*6d640*/  IMAD.MOV.U32 R16, RZ, RZ, R27 ;  /* 0x000000ffff107224 */ /* 0x000fe400078e001b */
[----:B------:R-:W-:Y:S01]  /*6d650*/  IMAD.MOV.U32 R15, RZ, RZ, R28 ;  /* 0x000000ffff0f7224 */ /* 0x000fe200078e001c */
[----:B------:R-:W-:Y:S01]  /*6d660*/  STL.64 [R1+0x520], R44 ;  /* 0x0005202c01007387 */ /* 0x000fe20000100a00 */
[----:B------:R-:W-:Y:S02]  /*6d670*/  IMAD.MOV.U32 R14, RZ, RZ, R29 ;  /* 0x000000ffff0e7224 */ /* 0x000fe400078e001d */
[----:B------:R-:W-:Y:S01]  /*6d680*/  IMAD.MOV.U32 R13, RZ, RZ, R30 ;  /* 0x000000ffff0d7224 */ /* 0x000fe200078e001e */
[----:B------:R-:W-:Y:S01]  /*6d690*/  STL.64 [R1+0x528], R46 ;  /* 0x0005282e01007387 */ /* 0x000fe20000100a00 */
[----:B------:R-:W-:-:S02]  /*6d6a0*/  IMAD.MOV.U32 R12, RZ, RZ, R31 ;  /* 0x000000ffff0c7224 */ /* 0x000fc400078e001f */
[----:B------:R-:W-:Y:S01]  /*6d6b0*/  IMAD.MOV.U32 R11, RZ, RZ, R32 ;  /* 0x000000ffff0b7224 */ /* 0x000fe200078e0020 */
[----:B------:R-:W-:Y:S01]  /*6d6c0*/  STL.64 [R1+0x530], R48 ;  /* 0x0005303001007387 */ /* 0x000fe20000100a00 */
[----:B------:R-:W-:Y:S02]  /*6d6d0*/  IMAD.MOV.U32 R10, RZ, RZ, R33 ;  /* 0x000000ffff0a7224 */ /* 0x000fe400078e0021 */
[----:B------:R-:W-:Y:S01]  /*6d6e0*/  IMAD.MOV.U32 R7, RZ, RZ, R36 ;  /* 0x000000ffff077224 */ /* 0x000fe200078e0024 */
[----:B------:R-:W-:Y:S01]  /*6d6f0*/  STL.64 [R1+0x538], R50 ;  /* 0x0005383201007387 */ /* 0x000fe20000100a00 */
[----:B------:R-:W-:Y:S02]  /*6d700*/  IMAD.MOV.U32 R6, RZ, RZ, R37 ;  /* 0x000000ffff067224 */ /* 0x000fe400078e0025 */
[----:B-1----:R-:W-:Y:S01]  /*6d710*/  IMAD.MOV.U32 R9, RZ, RZ, R34 ;  /* 0x000000ffff097224 */ /* 0x002fe200078e0022 */
[----:B------:R-:W-:Y:S01]  /*6d720*/  STL.64 [R1+0x540], R52 ;  /* 0x0005403401007387 */ /* 0x000fe20000100a00 */
[----:B------:R-:W-:-:S03]  /*6d730*/  IMAD.MOV.U32 R8, RZ, RZ, R35 ;  /* 0x000000ffff087224 */ /* 0x000fc600078e0023 */
        /* <DEDUP_REMOVED lines=17> */
[----:B0-----:R-:W3:Y:S04]  /*6d850*/  LDL.LU.64 R86, [R1+0x2880] ;  /* 0x0028800001567983 */ /* 0x001ee80000300a00 */
[----:B------:R-:W2:Y:S04]  /*6d860*/  LDL.LU R85, [R1+0x2878] ;  /* 0x0028780001557983 */ /* 0x000ea80000300800 */
[----:B------:R-:W2:Y:S04]  /*6d870*/  LDL.LU.64 R82, [R1+0x2870] ;  /* 0x0028700001527983 */ /* 0x000ea80000300a00 */
[----:B------:R-:W2:Y:S04]  /*6d880*/  LDL.LU.64 R80, [R1+0x2868] ;  /* 0x0028680001507983 */ /* 0x000ea80000300a00 */
[----:B------:R-:W2:Y:S04]  /*6d890*/  LDL.LU.64 R78, [R1+0x2860] ;  /* 0x00286000014e7983 */ /* 0x000ea80000300a00 */
[----:B------:R-:W2:Y:S04]  /*6d8a0*/  LDL.LU.64 R76, [R1+0x2858] ;  /* 0x00285800014c7983 */ /* 0x000ea80000300a00 */
[----:B------:R-:W2:Y:S04]  /*6d8b0*/  LDL.LU.64 R74, [R1+0x2850] ;  /* 0x00285000014a7983 */ /* 0x000ea80000300a00 */
[----:B------:R-:W2:Y:S04]  /*6d8c0*/  LDL.LU.64 R72, [R1+0x2848] ;  /* 0x0028480001487983 */ /* 0x000ea80000300a00 */
[----:B------:R-:W2:Y:S04]  /*6d8d0*/  LDL.LU.64 R70, [R1+0x2840] ;  /* 0x0028400001467983 */ /* 0x000ea80000300a00 */
[----:B------:R-:W3:Y:S04]  /*6d8e0*/  LDL.LU.64 R68, [R1+0x2838] ;  /* 0x0028380001447983 */ /* 0x000ee80000300a00 */
[----:B------:R-:W2:Y:S04]  /*6d8f0*/  LDL.LU.64 R66, [R1+0x2830] ;  /* 0x0028300001427983 */ /* 0x000ea80000300a00 */
        /* <DEDUP_REMOVED lines=8> */
[----:B------:R-:W3:Y:S04]  /*6d980*/  LDL.LU.64 R48, [R1+0x27e8] ;  /* 0x0027e80001307983 */ /* 0x000ee80000300a00 */
[----:B------:R-:W3:Y:S04]  /*6d990*/  LDL.LU.64 R46, [R1+0x27e0] ;  /* 0x0027e000012e7983 */ /* 0x000ee80000300a00 */
[----:B------:R-:W4:Y:S01]  /*6d9a0*/  LDL.LU.64 R44, [R1+0x27d8] ;  /* 0x0027d800012c7983 */ /* 0x000f220000300a00 */
[----:B------:R-:W-:-:S03]  /*6d9b0*/  VIADD R4, R5, UR68 ;  /* 0x0000004405047c36 */ /* 0x000fc60008000000 */
[----:B------:R0:W-:Y:S01]  /*6d9c0*/  STL.64 [R1+0x6a8], R20 ;  /* 0x0006a81401007387 */ /* 0x0001e20000100a00 */
[----:B------:R-:W-:Y:S01]  /*6d9d0*/  VIADD R84, R4, UR68 ;  /* 0x0000004404547c36 */ /* 0x000fe20008000000 */
[----:B0-----:R-:W-:-:S04]  /*6d9e0*/  IADD3 R20, P4, PT, R5, R3, RZ ;  /* 0x0000000305147210 */ /* 0x001fc80007f9e0ff */
[----:B------:R-:W-:Y:S02]  /*6d9f0*/  LEA.HI.X.SX32 R21, R5, R2, 0x1, P4 ;  /* 0x0000000205157211 */ /* 0x000fe400020f0eff */
[----:B--2---:R-:W-:Y:S02]  /*6da00*/  F2FP.SATFINITE.E4M3.F32.PACK_AB_MERGE_C R5, R53, R52, RZ ;  /* 0x000000343505723e */ /* 0x004fe400048070ff */
[----:B---3--:R-:W-:Y:S02]  /*6da10*/  F2FP.SATFINITE.E4M3.F32.PACK_AB_MERGE_C R23, R47, R46, RZ ;  /* 0x0000002e2f17723e */ /* 0x008fe400048070ff */
[----:B----4-:R-:W-:-:S05]  /*6da20*/  F2FP.SATFINITE.E4M3.F32.PACK_AB_MERGE_C R22, R45, R44, RZ ;  /* 0x0000002c2d16723e */ /* 0x010fca00048070ff */
[----:B------:R0:W-:Y:S04]  /*6da30*/  STL [R1+0x7d8], R22 ;  /* 0x0007d81601007387 */ /* 0x0001e80000100800 */
[----:B------:R-:W-:Y:S04]  /*6da40*/  STL [R1+0x7d4], R23 ;  /* 0x0007d41701007387 */ /* 0x000fe80000100800 */
[----:B------:R1:W-:Y:S01]  /*6da50*/  STL.64 [R1+0x6a0], R20 ;  /* 0x0006a01401007387 */ /* 0x0003e20000100a00 */
[----:B0-----:R-:W-:-:S05]  /*6da60*/  F2FP.SATFINITE.E4M3.F32.PACK_AB_MERGE_C R22, R49, R48, RZ ;  /* 0x000000303116723e */ /* 0x001fca00048070ff */
[----:B------:R0:W-:Y:S01]  /*6da70*/  STL [R1+0x7e8], R22 ;  /* 0x0007e81601007387 */ /* 0x0001e20000100800 */
[----:B-1----:R-:W-:-:S04]  /*6da80*/  IADD3 R20, P4, PT, R4, R3, RZ ;  /* 0x0000000304147210 */ /* 0x002fc80007f9e0ff */
[----:B------:R-:W-:Y:S02]  /*6da90*/  LEA.HI.X.SX32 R21, R4, R2, 0x1, P4 ;  /* 0x0000000204157211 */ /* 0x000fe400020f0eff */
[----:B0-----:R-:W-:Y:S02]  /*6daa0*/  F2FP.SATFINITE.E4M3.F32.PACK_AB_MERGE_C R22, R51, R50, RZ ;  /* 0x000000323316723e */ /* 0x001fe400048070ff */
[----:B------:R-:W-:-:S03]  /*6dab0*/  F2FP.SATFINITE.E4M3.F32.PACK_AB_MERGE_C R4, R59, R58, RZ ;  /* 0x0000003a3b04723e */ /* 0x000fc600048070ff */
[----:B------:R-:W-:Y:S04]  /*6dac0*/  STL [R1+0x7e4], R22 ;  /* 0x0007e41601007387 */ /* 0x000fe80000100800 */
[----:B------:R0:W-:Y:S04]  /*6dad0*/  STL.64 [R1+0x698], R20 ;  /* 0x0006981401007387 */ /* 0x0001e80000100a00 */
[----:B------:R1:W-:Y:S01]  /*6dae0*/  STL [R1+0x7f0], R5 ;  /* 0x0007f00501007387 */ /* 0x0003e20000100800 */
[----:B0-----:R-:W-:Y:S02]  /*6daf0*/  F2FP.SATFINITE.E4M3.F32.PACK_AB_MERGE_C R21, R55, R54, RZ ;  /* 0x000000363715723e */ /* 0x001fe400048070ff */
[----:B-1----:R-:W-:-:S02]  /*6db00*/  F2FP.SATFINITE.E4M3.F32.PACK_AB_MERGE_C R5, R57, R56, RZ ;  /* 0x000000383905723e */ /* 0x002fc400048070ff */
[C---:B------:R-:W-:Y:S01]  /*6db10*/  IADD3 R20, P4, PT, R84.reuse, R3, RZ ;  /* 0x0000000354147210 */ /* 0x040fe20007f9e0ff */
[----:B------:R0:W-:Y:S04]  /*6db20*/  STL [R1+0x7ec], R21 ;  /* 0x0007ec1501007387 */ /* 0x0001e80000100800 */
[----:B------:R1:W-:Y:S04]  /*6db30*/  STL [R1+0x7f4], R5 ;  /* 0x0007f40501007387 */ /* 0x0003e80000100800 */
[----:B------:R2:W-:Y:S01]  /*6db40*/  STL [R1+0x7f8], R4 ;  /* 0x0007f80401007387 */ /* 0x0005e20000100800 */
[----:B0-----:R-:W-:-:S02]  /*6db50*/  LEA.HI.X.SX32 R21, R84, R2, 0x1, P4 ;  /* 0x0000000254157211 */ /* 0x001fc400020f0eff */
[----:B------:R-:W-:Y:S01]  /*6db60*/  ISETP.LT.AND P4, PT, R0, UR4, !P1 ;  /* 0x0000000400007c0c */ /* 0x000fe2000cf81270 */
[----:B------:R0:W-:Y:S01]  /*6db70*/  STL [R1+0x27b8], R0 ;  /* 0x0027b80001007387 */ /* 0x0001e20000100800 */
[----:B-1----:R-:W-:Y:S01]  /*6db80*/  F2FP.SATFINITE.E4M3.F32.PACK_AB_MERGE_C R5, R61, R60, RZ ;  /* 0x0000003c3d05723e */ /* 0x002fe200048070ff */
[----:B------:R-:W1:Y:S02]  /*6db90*/  LDCU UR4, c[0x0][0x39c] ;  /* 0x00007380ff0477ac */ /* 0x000e640008000800 */
[----:B------:R-:W-:Y:S01]  /*6dba0*/  STL.64 [R1+0x690], R20 ;  /* 0x0006901401007387 */ /* 0x000fe20000100a00 */
[----:B--2---:R-:W-:-:S03]  /*6dbb0*/  F2FP.SATFINITE.E4M3.F32.PACK_AB_MERGE_C R4, R63, R62, RZ ;  /* 0x0000003e3f04723e */ /* 0x004fc600048070ff */
[----:B------:R2:W-:Y:S01]  /*6dbc0*/  STL [R1+0x7fc], R5 ;  /* 0x0007fc0501007387 */ /* 0x0005e20000100800 */
[----:B0-----:R-:W-:-:S03]  /*6dbd0*/  F2FP.SATFINITE.E4M3.F32.PACK_AB_MERGE_C R0, R65, R64, RZ ;  /* 0x000000404100723e */ /* 0x001fc600048070ff */
[----:B------:R0:W-:Y:S04]  /*6dbe0*/  STL [R1+0x800], R4 ;  /* 0x0008000401007387 */ /* 0x0001e80000100800 */
[----:B------:R3:W-:Y:S01]  /*6dbf0*/  STL [R1+0x804], R0 ;  /* 0x0008040001007387 */ /* 0x0007e20000100800 */
[----:B--2---:R-:W-:Y:S02]  /*6dc00*/  F2FP.SATFINITE.E4M3.F32.PACK_AB_MERGE_C R5, R16, R17, RZ ;  /* 0x000000111005723e */ /* 0x004fe400048070ff */
[----:B0-----:R-:W-:Y:S02]  /*6dc10*/  F2FP.SATFINITE.E4M3.F32.PACK_AB_MERGE_C R4, R67, R66, RZ ;  /* 0x000000424304723e */ /* 0x001fe400048070ff */
[----:B---3--:R-:W-:-:S03]  /*6dc20*/  F2FP.SATFINITE.E4M3.F32.PACK_AB_MERGE_C R0, R18, R19, RZ ;  /* 0x000000131200723e */ /* 0x008fc600048070ff */
[----:B------:R0:W-:Y:S04]  /*6dc30*/  STL [R1+0x808], R4 ;  /* 0x0008080401007387 */ /* 0x0001e80000100800 */
[----:B------:R2:W-:Y:S04]  /*6dc40*/  STL [R1+0x80c], R0 ;  /* 0x00080c0001007387 */ /* 0x0005e80000100800 */
[----:B------:R3:W-:Y:S01]  /*6dc50*/  STL [R1+0x810], R5 ;  /* 0x0008100501007387 */ /* 0x0007e20000100800 */
[----:B0-----:R-:W-:Y:S02]  /*6dc60*/  F2FP.SATFINITE.E4M3.F32.PACK_AB_MERGE_C R4, R14, R15, RZ ;  /* 0x0000000f0e04723e */ /* 0x001fe400048070ff */
[----:B--2---:R-:W-:-:S03]  /*6dc70*/  F2FP.SATFINITE.E4M3.F32.PACK_AB_MERGE_C R0, R12, R13, RZ ;  /* 0x0000000d0c00723e */ /* 0x004fc600048070ff */
[----:B------:R0:W-:Y:S01]  /*6dc80*/  STL [R1+0x814], R4 ;  /* 0x0008140401007387 */ /* 0x0001e20000100800 */
[----:B---3--:R-:W-:-:S03]  /*6dc90*/  F2FP.SATFINITE.E4M3.F32.PACK_AB_MERGE_C R5, R10, R11, RZ ;  /* 0x0000000b0a05723e */ /* 0x008fc600048070ff */
[----:B------:R2:W-:Y:S04]  /*6dca0*/  STL [R1+0x818], R0 ;  /* 0x0008180001007387 */ /* 0x0005e80000100800 */
[----:B------:R-:W-:Y:S01]  /*6dcb0*/  STL [R1+0x81c], R5 ;  /* 0x00081c0501007387 */ /* 0x000fe20000100800 */
[----:B0-----:R-:W-:Y:S02]  /*6dcc0*/  F2FP.SATFINITE.E4M3.F32.PACK_AB_MERGE_C R4, R8, R9, RZ ;  /* 0x000000090804723e */ /* 0x001fe400048070ff */
[----:B--2---:R-:W-:-:S05]  /*6dcd0*/  F2FP.SATFINITE.E4M3.F32.PACK_AB_MERGE_C R0, R6, R7, RZ ;  /* 0x000000070600723e */ /* 0x004fca00048070ff */
[----:B------:R-:W-:Y:S04]  /*6dce0*/  STL [R1+0x27bc], R0 ;  /* 0x0027bc0001007387 */ /* 0x000fe80000100800 */
[----:B------:R0:W-:Y:S02]  /*6dcf0*/  STL [R1+0x820], R4 ;  /* 0x0008200401007387 */ /* 0x0001e40000100800 */
[----:B0-----:R-:W0:Y:S02]  /*6dd00*/  LDTM.x64 R4, tmem[UR9+0x80] ;  /* 0x00008009000479ee */ /* 0x001e240008340000 */
[----:B0-----:R-:W-:Y:S04]  /*6dd10*/  STL.64 [R1+0x400], R4 ;  /* 0x0004000401007387 */ /* 0x001fe80000100a00 */
        /* <DEDUP_REMOVED lines=30> */
[----:B------:R0:W-:Y:S02]  /*6df00*/  STL.64 [R1+0x4f8], R66 ;  /* 0x0004f84201007387 */ /* 0x0001e40000100a00 */
        /* <DEDUP_REMOVED lines=99> */
[----:B------:R-:W1:Y:S04]  /*6e540*/  LDL.LU R0, [R1+0x1f58] ;  /* 0x001f580001007983 */ /* 0x000e680000300800 */
[----:B------:R-:W2:Y:S01]  /*6e550*/  LDL.LU R93, [R1+0x1f5c] ;  /* 0x001f5c00015d7983 */ /* 0x000ea20000300800 */
[----:B0-----:R-:W0:Y:S03]  /*6e560*/  LDTM.x64 R4, tmem[UR9+0x180] ;  /* 0x00018009000479ee */ /* 0x001e260008340000 */
[----:B0-----:R-:W-:Y:S04]  /*6e570*/  STL.64 [R1], R4 ;  /* 0x0000000401007387 */ /* 0x001fe80000100a00 */
        /* <DEDUP_REMOVED lines=31> */
[----:B------:R-:W3:Y:S01]  /*6e770*/  LDL.LU R92, [R1+0x1f60] ;  /* 0x001f6000015c7983 */ /* 0x000ee20000300800 */
[----:B0-----:R-:W0:Y:S01]  /*6e780*/  LDTM.x64 R4, tmem[UR9+0x1c0] ;  /* 0x0001c009000479ee */ /* 0x001e220008340000 */
[----:B------:R-:W-:Y:S01]  /*6e790*/  NOP ;  /* 0x0000000000007918 */ /* 0x000fe20000000000 */
[----:B------:R-:W4:Y:S01]  /*6e7a0*/  LDCU UR9, c[0x0][0x39c] ;  /* 0x00007380ff0977ac */ /* 0x000f220008000800 */
[----:B0-----:R0:W-:Y:S04]  /*6e7b0*/  STL [R1+0x2728], R4 ;  /* 0x0027280401007387 */ /* 0x0011e80000100800 */
[----:B------:R-:W-:Y:S04]  /*6e7c0*/  STL [R1+0x2708], R5 ;  /* 0x0027080501007387 */ /* 0x000fe80000100800 */
        /* <DEDUP_REMOVED lines=31> */
[----:B0-----:R-:W4:Y:S04]  /*6e9c0*/  LDL.LU R4, [R1+0x1f64] ;  /* 0x001f640001047983 */ /* 0x001f280000300800 */
[----:B------:R0:W-:Y:S01]  /*6e9d0*/  @P4 STG.E.U8 desc[UR20][R68.64], R86 ;  /* 0x0000005644004986 */ /* 0x0001e2000c101114 */
[----:B-1----:R-:W-:Y:S01]  /*6e9e0*/  ISETP.LT.AND P4, PT, R0, UR4, !P1 ;  /* 0x0000000400007c0c */ /* 0x002fe2000cf81270 */
[----:B------:R-:W2:Y:S02]  /*6e9f0*/  LDCU UR4, c[0x0][0x39c] ;  /* 0x00007380ff0477ac */ /* 0x000ea40008000800 */
[----:B------:R-:W5:Y:S01]  /*6ea00*/  LDL.LU R0, [R1+0x1f68] ;  /* 0x001f680001007983 */ /* 0x000f620000300800 */
[----:B0-----:R-:W-:Y:S01]  /*6ea10*/  VIADD R68, R84, UR68 ;  /* 0x0000004454447c36 */ /* 0x001fe20008000000 */
[----:B------:R-:W-:-:S04]  /*6ea20*/  PRMT R69, R86, 0x9910, RZ ;  /* 0x0000991056457816 */ /* 0x000fc800000000ff */
[CC--:B------:R-:W-:Y:S02]  /*6ea30*/  IADD3 R60, P6, PT, R68.reuse, R3.reuse, RZ ;  /* 0x00000003443c7210 */ /* 0x0c0fe40007fde0ff */
[----:B------:R-:W-:Y:S02]  /*6ea40*/  SHF.R.S32.HI R69, RZ, 0x8, R69 ;  /* 0x00000008ff457819 */ /* 0x000fe40000011445 */
[C---:B------:R-:W-:Y:S01]  /*6ea50*/  LEA.HI.X.SX32 R61, R68.reuse, R2, 0x1, P6 ;  /* 0x00000002443d7211 */ /* 0x040fe200030f0eff */
[----:B------:R-:W-:Y:S02]  /*6ea60*/  VIADD R68, R68, UR68 ;  /* 0x0000004444447c36 */ /* 0x000fe40008000000 */
[----:B------:R0:W-:Y:S01]  /*6ea70*/  @P5 STG.E.U8 desc[UR20][R70.64], R69 ;  /* 0x0000004546005986 */ /* 0x0001e2000c101114 */
[----:B--2---:R-:W-:Y:S01]  /*6ea80*/  ISETP.LT.AND P5, PT, R93, UR4, !P1 ;  /* 0x000000045d007c0c */ /* 0x004fe2000cfa1270 */
[----:B------:R-:W3:Y:S01]  /*6ea90*/  LDCU UR4, c[0x0][0x39c] ;  /* 0x00007380ff0477ac */ /* 0x000ee20008000800 */
[----:B------:R-:W-:-:S04]  /*6eaa0*/  IADD3 R52, P6, PT, R68, R3, RZ ;  /* 0x0000000344347210 */ /* 0x000fc80007fde0ff */
[C---:B------:R-:W-:Y:S01]  /*6eab0*/  LEA.HI.X.SX32 R53, R68.reuse, R2, 0x1, P6 ;  /* 0x0000000244357211 */ /* 0x040fe200030f0eff */
[----:B------:R-:W-:-:S05]  /*6eac0*/  VIADD R68, R68, UR68 ;  /* 0x0000004444447c36 */ /* 0x000fca0008000000 */
[C---:B------:R-:W-:Y:S01]  /*6ead0*/  IADD3 R58, P6, PT, R68.reuse, R3, RZ ;  /* 0x00000003443a7210 */ /* 0x040fe20007fde0ff */
[----:B------:R-:W-:Y:S03]  /*6eae0*/  STL.64 [R1+0x27c0], R60 ;  /* 0x0027c03c01007387 */ /* 0x000fe60000100a00 */
[----:B------:R-:W-:Y:S01]  /*6eaf0*/  LEA.HI.X.SX32 R59, R68, R2, 0x1, P6 ;  /* 0x00000002443b7211 */ /* 0x000fe200030f0eff */
[----:B------:R-:W-:Y:S04]  /*6eb00*/  STL.64 [R1+0x27c8], R52 ;  /* 0x0027c83401007387 */ /* 0x000fe80000100a00 */
[----:B------:R-:W-:Y:S04]  /*6eb10*/  @P3 STG.E.U8 desc[UR20][R72.64], R85 ;  /* 0x0000005548003986 */ /* 0x000fe8000c101114 */
[----:B------:R-:W-:Y:S04]  /*6eb20*/  STL.64 [R1+0x27d0], R58 ;  /* 0x0027d03a01007387 */ /* 0x000fe80000100a00 */
[----:B------:R-:W2:Y:S01]  /*6eb30*/  LDL.LU R8, [R1+0x1f6c] ;  /* 0x001f6c0001087983 */ /* 0x000ea20000300800 */
[----:B0-----:R-:W-:-:S04]  /*6eb40*/  PRMT R69, R85, 0x9910, RZ ;  /* 0x0000991055457816 */ /* 0x001fc800000000ff */
[----:B------:R-:W-:-:S05]  /*6eb50*/  SHF.R.S32.HI R69, RZ, 0x8, R69 ;  /* 0x00000008ff457819 */ /* 0x000fca0000011445 */
[----:B------:R0:W-:Y:S01]  /*6eb60*/  @P0 STG.E.U8 desc[UR20][R74.64], R69 ;  /* 0x000000454a000986 */ /* 0x0001e2000c101114 */
[----:B---3--:R-:W-:Y:S01]  /*6eb70*/  ISETP.LT.AND P3, PT, R92, UR4, !P1 ;  /* 0x000000045c007c0c */ /* 0x008fe2000cf61270 */
[----:B------:R-:W4:Y:S02]  /*6eb80*/  LDCU UR4, c[0x0][0x39c] ;  /* 0x00007380ff0477ac */ /* 0x000f240008000800 */
[----:B----4-:R-:W-:Y:S01]  /*6eb90*/  ISETP.LT.AND P0, PT, R4, UR4, !P1 ;  /* 0x0000000404007c0c */ /* 0x010fe2000cf01270 */
[----:B------:R-:W5:Y:S01]  /*6eba0*/  LDCU UR4, c[0x0][0x39c] ;  /* 0x00007380ff0477ac */ /* 0x000f620008000800 */
[----:B------:R-:W3:Y:S04]  /*6ebb0*/  LDL.LU R4, [R1+0x1f70] ;  /* 0x001f700001047983 */ /* 0x000ee80000300800 */
[----:B------:R-:W4:Y:S04]  /*6ebc0*/  LDL.LU.64 R6, [R1+0x5d0] ;  /* 0x0005d00001067983 */ /* 0x000f280000300a00 */
[----:B------:R-:W-:Y:S04]  /*6ebd0*/  @P2 STG.E.U8 desc[UR20][R76.64], R87 ;  /* 0x000000574c002986 */ /* 0x000fe8000c101114 */
[----:B------:R-:W4:Y:S01]  /*6ebe0*/  LDL.LU R5, [R1+0x1f74] ;  /* 0x001f740001057983 */ /* 0x000f220000300800 */
[----:B0-----:R-:W-:-:S03]  /*6ebf0*/  PRMT R69, R87, 0x9910, RZ ;  /* 0x0000991057457816 */ /* 0x001fc600000000ff */
[----:B------:R-:W4:Y:S01]  /*6ec00*/  LDL.LU.64 R92, [R1+0x5d8] ;  /* 0x0005d800015c7983 */ /* 0x000f220000300a00 */
[----:B-----5:R-:W-:Y:S01]  /*6ec10*/  ISETP.LT.AND P2, PT, R0, UR4, !P1 ;  /* 0x0000000400007c0c */ /* 0x020fe2000cf41270 */
[----:B------:R-:W2:Y:S01]  /*6ec20*/  LDCU UR4, c[0x0][0x39c] ;  /* 0x00007380ff0477ac */ /* 0x000ea20008000800 */
[----:B------:R-:W-:Y:S01]  /*6ec30*/  SHF.R.S32.HI R69, RZ, 0x8, R69 ;  /* 0x00000008ff457819 */ /* 0x000fe20000011445 */
[----:B------:R-:W5:Y:S04]  /*6ec40*/  LDL.LU R0, [R1+0x1f78] ;  /* 0x001f780001007983 */ /* 0x000f680000300800 */
[----:B------:R0:W-:Y:S04]  /*6ec50*/  @P4 STG.E.U8 desc[UR20][R78.64], R69 ;  /* 0x000000454e004986 */ /* 0x0001e8000c101114 */
[----:B------:R-:W-:Y:S01]  /*6ec60*/  @P5 STG.E.U8 desc[UR20][R80.64], R88 ;  /* 0x0000005850005986 */ /* 0x000fe2000c101114 */
[----:B--2---:R-:W-:Y:S01]  /*6ec70*/  ISETP.LT.AND P4, PT, R8, UR4, !P1 ;  /* 0x0000000408007c0c */ /* 0x004fe2000cf81270 */
[----:B------:R-:W3:Y:S02]  /*6ec80*/  LDCU UR4, c[0x0][0x39c] ;  /* 0x00007380ff0477ac */ /* 0x000ee40008000800 */
[----:B---3--:R-:W-:Y:S01]  /*6ec90*/  ISETP.LT.AND P5, PT, R4, UR4, !P1 ;  /* 0x0000000404007c0c */ /* 0x008fe2000cfa1270 */
[----:B------:R-:W1:Y:S01]  /*6eca0*/  LDCU UR4, c[0x0][0x39c] ;  /* 0x00007380ff0477ac */ /* 0x000e620008000800 */
[----:B------:R-:W2:Y:S01]  /*6ecb0*/  LDL.LU R4, [R1+0x1f7c] ;  /* 0x001f7c0001047983 */ /* 0x000ea20000300800 */
[----:B0-----:R-:W-:-:S03]  /*6ecc0*/  PRMT R69, R88, 0x9910, RZ ;  /* 0x0000991058457816 */ /* 0x001fc600000000ff */
[----:B------:R-:W3:Y:S01]  /*6ecd0*/  LDL.LU.64 R8, [R1+0x5e8] ;  /* 0x0005e80001087983 */ /* 0x000ee20000300a00 */
[----:B------:R-:W-:-:S05]  /*6ece0*/  SHF.R.S32.HI R69, RZ, 0x8, R69 ;  /* 0x00000008ff457819 */ /* 0x000fca0000011445 */
[----:B----4-:R0:W-:Y:S01]  /*6ecf0*/  @P3 STG.E.U8 desc[UR20][R6.64], R69 ;  /* 0x0000004506003986 */ /* 0x0101e2000c101114 */
[----:B-1----:R-:W-:Y:S01]  /*6ed00*/  ISETP.LT.AND P3, PT, R5, UR4, !P1 ;  /* 0x0000000405007c0c */ /* 0x002fe2000cf61270 */
[----:B------:R-:W5:Y:S02]  /*6ed10*/  LDCU UR4, c[0x0][0x39c] ;  /* 0x00007380ff0477ac */ /* 0x000f640008000800 */
[----:B------:R-:W4:Y:S04]  /*6ed20*/  LDL.LU R5, [R1+0x1f94] ;  /* 0x001f940001057983 */ /* 0x000f280000300800 */
[----:B------:R1:W-:Y:S01]  /*6ed30*/  @P0 STG.E.U8 desc[UR20][R92.64], R89 ;  /* 0x000000595c000986 */ /* 0x0003e2000c101114 */
[----:B0-----:R-:W-:-:S03]  /*6ed40*/  PRMT R69, R89, 0x9910, RZ ;  /* 0x0000991059457816 */ /* 0x001fc600000000ff */
[----:B-1----:R-:W4:Y:S01]  /*6ed50*/  LDL.LU.64 R92, [R1+0x738] ;  /* 0x00073800015c7983 */ /* 0x002f220000300a00 */
[----:B-----5:R-:W-:Y:S01]  /*6ed60*/  ISETP.LT.AND P0, PT, R0, UR4, !P1 ;  /* 0x0000000400007c0c */ /* 0x020fe2000cf01270 */
[----:B------:R-:W2:Y:S02]  /*6ed70*/  LDCU UR4, c[0x0][0x39c] ;  /* 0x00007380ff0477ac */ /* 0x000ea40008000800 */
[----:B------:R-:W5:Y:S01]  /*6ed80*/  LDL.LU R0, [R1+0x1fac] ;  /* 0x001fac0001007983 */ /* 0x000f620000300800 */
[----:B------:R-:W-:-:S03]  /*6ed90*/  SHF.R.S32.HI R69, RZ, 0x8, R69 ;  /* 0x00000008ff457819 */ /* 0x000fc60000011445 */
[----:B------:R-:W5:Y:S04]  /*6eda0*/  LDL.LU.64 R6, [R1+0x5e0] ;  /* 0x0005e00001067983 */ /* 0x000f680000300a00 */
[----:B------:R0:W-:Y:S01]  /*6edb0*/  @P2 STG.E.U8 desc[UR20][R82.64], R69 ;  /* 0x0000004552002986 */ /* 0x0001e2000c101114 */
[----:B--2---:R-:W-:Y:S01]  /*6edc0*/  ISETP.LT.AND P2, PT, R4, UR4, !P1 ;  /* 0x0000000404007c0c */ /* 0x004fe2000cf41270 */
[----:B------:R-:W4:Y:S02]  /*6edd0*/  LDCU UR4, c[0x0][0x39c] ;  /* 0x00007380ff0477ac */ /* 0x000f240008000800 */
[----:B------:R-:W2:Y:S04]  /*6ede0*/  LDL.LU R4, [R1+0x1fb4] ;  /* 0x001fb40001047983 */ /* 0x000ea80000300800 */
[----:B---3--:R-:W-:Y:S04]  /*6edf0*/  @P4 STG.E.U8 desc[UR20][R8.64], R90 ;  /* 0x0000005a08004986 */ /* 0x008fe8000c101114 */
[----:B------:R-:W3:Y:S01]  /*6ee00*/  LDL.LU.64 R10, [R1+0x730] ;  /* 0x00073000010a7983 */ /* 0x000ee20000300a00 */
[----:B----4-:R-:W-:Y:S01]  /*6ee10*/  ISETP.LT.AND P4, PT, R5, UR4, !P1 ;  /* 0x0000000405007c0c */ /* 0x010fe2000cf81270 */
[----:B------:R-:W5:Y:S02]  /*6ee20*/  LDCU UR4, c[0x0][0x39c] ;  /* 0x00007380ff0477ac */ /* 0x000f640008000800 */
[----:B------:R-:W4:Y:S01]  /*6ee30*/  LDL.LU R5, [R1+0x1fc8] ;  /* 0x001fc80001057983 */ /* 0x000f220000300800 */
[----:B0-----:R-:W-:-:S04]  /*6ee40*/  PRMT R69, R90, 0x9910, RZ ;  /* 0x000099105a457816 */ /* 0x001fc800000000ff */
[----:B------:R-:W-:-:S05]  /*6ee50*/  SHF.R.S32.HI R69, RZ, 0x8, R69 ;  /* 0x00000008ff457819 */ /* 0x000fca0000011445 */
[----:B------:R0:W-:Y:S01]  /*6ee60*/  @P5 STG.E.U8 desc[UR20][R92.64], R69 ;  /* 0x000000455c005986 */ /* 0x0001e2000c101114 */
[----:B-----5:R-:W-:Y:S01]  /*6ee70*/  ISETP.LT.AND P5, PT, R0, UR4, !P1 ;  /* 0x0000000400007c0c */ /* 0x020fe2000cfa1270 */
[----:B------:R-:W2:Y:S02]  /*6ee80*/  LDCU UR4, c[0x0][0x39c] ;  /* 0x00007380ff0477ac */ /* 0x000ea40008000800 */
[----:B0-----:R-:W5:Y:S04]  /*6ee90*/  LDL.LU.64 R92, [R1+0x750] ;  /* 0x00075000015c7983 */ /* 0x001f680000300a00 */
[----:B------:R-:W5:Y:S04]  /*6eea0*/  LDL.LU R0, [R1+0x1fd4] ;  /* 0x001fd40001007983 */ /* 0x000f680000300800 */
[----:B------:R-:W5:Y:S04]  /*6eeb0*/  LDL.LU R9, [R1+0x7a8] ;  /* 0x0007a80001097983 */ /* 0x000f680000300800 */
[----:B------:R0:W-:Y:S04]  /*6eec0*/  @P3 STG.E.U8 desc[UR20][R6.64], R91 ;  /* 0x0000005b06003986 */ /* 0x0001e8000c101114 */
[----:B0-----:R-:W5:Y:S01]  /*6eed0*/  LDL.LU.64 R6, [R1+0x740] ;  /* 0x0007400001067983 */ /* 0x001f620000300a00 */
[----:B--2---:R-:W-:Y:S01]  /*6eee0*/  ISETP.LT.AND P3, PT, R4, UR4, !P1 ;  /* 0x0000000404007c0c */ /* 0x004fe2000cf61270 */
[----:B------:R-:W4:Y:S02]  /*6eef0*/  LDCU UR4, c[0x0][0x39c] ;  /* 0x00007380ff0477ac */ /* 0x000f240008000800 */
[----:B------:R-:W2:Y:S01]  /*6ef00*/  LDL.LU R4, [R1+0x2008] ;  /* 0x0020080001047983 */ /* 0x000ea20000300800 */
[----:B------:R-:W-:-:S03]  /*6ef10*/  PRMT R69, R91, 0x9910, RZ ;  /* 0x000099105b457816 */ /* 0x000fc600000000ff */
[----:B------:R-:W2:Y:S01]  /*6ef20*/  LDL.LU.64 R62, [R1+0x748] ;  /* 0x00074800013e7983 */ /* 0x000ea20000300a00 */
[----:B------:R-:W-:-:S03]  /*6ef30*/  SHF.R.S32.HI R69, RZ, 0x8, R69 ;  /* 0x00000008ff457819 */ /* 0x000fc60000011445 */
[----:B------:R-:W2:Y:S04]  /*6ef40*/  LDL.LU R8, [R1+0x2010] ;  /* 0x0020100001087983 */ /* 0x000ea80000300800 */
[----:B---3--:R0:W-:Y:S01]  /*6ef50*/  @P0 STG.E.U8 desc[UR20][R10.64], R69 ;  /* 0x000000450a000986 */ /* 0x0081e2000c101114 */
[----:B----4-:R-:W-:Y:S01]  /*6ef60*/  ISETP.LT.AND P0, PT, R5, UR4, !P1 ;  /* 0x0000000405007c0c */ /* 0x010fe2000cf01270 */
[----:B------:R-:W1:Y:S02]  /*6ef70*/  LDCU UR4, c[0x0][0x39c] ;  /* 0x00007380ff0477ac */ /* 0x000e640008000800 */
[----:B------:R-:W3:Y:S04]  /*6ef80*/  LDL.LU R5, [R1+0x7ac] ;  /* 0x0007ac0001057983 */ /* 0x000ee80000300800 */
[----:B0-----:R-:W4:Y:S04]  /*6ef90*/  LDL.LU.64 R10, [R1+0x778] ;  /* 0x00077800010a7983 */ /* 0x001f280000300a00 */
[----:B-----5:R-:W-:Y:S01]  /*6efa0*/  @P2 STG.E.U8 desc[UR20][R92.64], R9 ;  /* 0x000000095c002986 */ /* 0x020fe2000c101114 */
[----:B-1----:R-:W-:Y:S01]  /*6efb0*/  ISETP.LT.AND P2, PT, R0, UR4, !P1 ;  /* 0x0000000400007c0c */ /* 0x002fe2000cf41270 */
[----:B------:R-:W2:Y:S01]  /*6efc0*/  LDCU UR4, c[0x0][0x39c] ;  /* 0x00007380ff0477ac */ /* 0x000ea20008000800 */
[----:B------:R-:W-:Y:S01]  /*6efd0*/  PRMT R69, R9, 0x9910, RZ ;  /* 0x0000991009457816 */ /* 0x000fe200000000ff */
[----:B------:R-:W5:Y:S03]  /*6efe0*/  LDL.LU R0, [R1+0x2028] ;  /* 0x0020280001007983 */ /* 0x000f660000300800 */
[----:B------:R-:W-:-:S05]  /*6eff0*/  SHF.R.S32.HI R69, RZ, 0x8, R69 ;  /* 0x00000008ff457819 */ /* 0x000fca0000011445 */
[----:B------:R0:W-:Y:S04]  /*6f000*/  @P4 STG.E.U8 desc[UR20][R6.64], R69 ;  /* 0x0000004506004986 */ /* 0x0001e8000c101114 */
[----:B0-----:R-:W5:Y:S01]  /*6f010*/  LDL.LU.64 R6, [R1+0x770] ;  /* 0x0007700001067983 */ /* 0x001f620000300a00 */
[----:B--2---:R-:W-:Y:S01]  /*6f020*/  ISETP.LT.AND P4, PT, R4, UR4, !P1 ;  /* 0x0000000404007c0c */ /* 0x004fe2000cf81270 */
[----:B------:R-:W0:Y:S02]  /*6f030*/  LDCU UR4, c[0x0][0x39c] ;  /* 0x00007380ff0477ac */ /* 0x000e240008000800 */
[----:B------:R-:W2:Y:S04]  /*6f040*/  LDL.LU R4, [R1+0x202c] ;  /* 0x00202c0001047983 */ /* 0x000ea80000300800 */
[----:B------:R-:W2:Y:S04]  /*6f050*/  LDL.LU R9, [R1+0x7b0] ;  /* 0x0007b00001097983 */ /* 0x000ea80000300800 */
[----:B---3--:R1:W-:Y:S01]  /*6f060*/  @P5 STG.E.U8 desc[UR20][R62.64], R5 ;  /* 0x000000053e005986 */ /* 0x0083e2000c101114 */
[----:B0-----:R-:W-:Y:S01]  /*6f070*/  ISETP.LT.AND P5, PT, R8, UR4, !P1 ;  /* 0x0000000408007c0c */ /* 0x001fe2000cfa1270 */
[----:B------:R-:W5:Y:S02]  /*6f080*/  LDCU UR4, c[0x0][0x39c] ;  /* 0x00007380ff0477ac */ /* 0x000f640008000800 */
[----:B-1----:R-:W3:Y:S04]  /*6f090*/  LDL.LU.64 R62, [R1+0x788] ;  /* 0x00078800013e7983 */ /* 0x002ee80000300a00 */
[----:B------:R-:W3:Y:S01]  /*6f0a0*/  LDL.LU R8, [R1+0x2044] ;  /* 0x0020440001087983 */ /* 0x000ee20000300800 */
[----:B------:R-:W-:-:S03]  /*6f0b0*/  PRMT R69, R5, 0x9910, RZ ;  /* 0x0000991005457816 */ /* 0x000fc600000000ff */
[----:B------:R-:W3:Y:S01]  /*6f0c0*/  LDL.LU R5, [R1+0x7b4] ;  /* 0x0007b40001057983 */ /* 0x000ee20000300800 */
[----:B------:R-:W-:-:S05]  /*6f0d0*/  SHF.R.S32.HI R69, RZ, 0x8, R69 ;  /* 0x00000008ff457819 */ /* 0x000fca0000011445 */
[----:B----4-:R0:W-:Y:S01]  /*6f0e0*/  @P3 STG.E.U8 desc[UR20][R10.64], R69 ;  /* 0x000000450a003986 */ /* 0x0101e2000c101114 */
[----:B-----5:R-:W-:Y:S01]  /*6f0f0*/  ISETP.LT.AND P3, PT, R0, UR4, !P1 ;  /* 0x0000000400007c0c */ /* 0x020fe2000cf61270 */
[----:B------:R-:W1:Y:S02]  /*6f100*/  LDCU UR4, c[0x0][0x39c] ;  /* 0x00007380ff0477ac */ /* 0x000e640008000800 */
[----:B0-----:R-:W4:Y:S04]  /*6f110*/  LDL.LU.64 R10, [R1+0x7a0] ;  /* 0x0007a000010a7983 */ /* 0x001f280000300a00 */
[----:B------:R-:W5:Y:S04]  /*6f120*/  LDL.LU R0, [R1+0x206c] ;  /* 0x00206c0001007983 */ /* 0x000f680000300800 */
[----:B--2---:R0:W-:Y:S04]  /*6f130*/  @P0 STG.E.U8 desc[UR20][R6.64], R9 ;  /* 0x0000000906000986 */ /* 0x0041e8000c101114 */
[----:B0-----:R-:W2:Y:S01]  /*6f140*/  LDL.LU.64 R6, [R1+0x780] ;  /* 0x0007800001067983 */ /* 0x001ea20000300a00 */
[----:B-1----:R-:W-:Y:S01]  /*6f150*/  ISETP.LT.AND P0, PT, R4, UR4, !P1 ;  /* 0x0000000404007c0c */ /* 0x002fe2000cf01270 */
[----:B------:R-:W0:Y:S02]  /*6f160*/  LDCU UR4, c[0x0][0x39c] ;  /* 0x00007380ff0477ac */ /* 0x000e240008000800 */
[----:B------:R-:W2:Y:S01]  /*6f170*/  LDL.LU R4, [R1+0x2080] ;  /* 0x0020800001047983 */ /* 0x000ea20000300800 */
[----:B------:R-:W-:-:S04]  /*6f180*/  PRMT R69, R9, 0x9910, RZ ;  /* 0x0000991009457816 */ /* 0x000fc800000000ff */
[----:B------:R-:W-:-:S05]  /*6f190*/  SHF.R.S32.HI R69, RZ, 0x8, R69 ;  /* 0x00000008ff457819 */ /* 0x000fca0000011445 */
[----:B---3--:R1:W-:Y:S01]  /*6f1a0*/  @P2 STG.E.U8 desc[UR20][R62.64], R69 ;  /* 0x000000453e002986 */ /* 0x0083e2000c101114 */
[----:B0-----:R-:W-:Y:S01]  /*6f1b0*/  ISETP.LT.AND P2, PT, R8, UR4, !P1 ;  /* 0x0000000408007c0c */ /* 0x001fe2000cf41270 */
[----:B------:R-:W5:Y:S02]  /*6f1c0*/  LDCU UR4, c[0x0][0x39c] ;  /* 0x00007380ff0477ac */ /* 0x000f640008000800 */
[----:B-1----:R-:W3:Y:S04]  /*6f1d0*/  LDL.LU.64 R62, [R1+0x798] ;  /* 0x00079800013e7983 */ /* 0x002ee80000300a00 */
[----:B------:R-:W3:Y:S04]  /*6f1e0*/  LDL.LU R9, [R1+0x7b8] ;  /* 0x0007b80001097983 */ /* 0x000ee80000300800 */
[----:B------:R-:W3:Y:S01]  /*6f1f0*/  LDL.LU R8, [R1+0x208c] ;  /* 0x00208c0001087983 */ /* 0x000ee20000300800 */
[----:B------:R-:W-:-:S03]  /*6f200*/  PRMT R69, R5, 0x9910, RZ ;  /* 0x0000991005457816 */ /* 0x000fc600000000ff */
[----:B------:R-:W3:Y:S01]  /*6f210*/  LDL.LU.64 R58, [R1+0x790] ;  /* 0x00079000013a7983 */ /* 0x000ee20000300a00 */
[----:B------:R-:W-:-:S03]  /*6f220*/  SHF.R.S32.HI R69, RZ, 0x8, R69 ;  /* 0x00000008ff457819 */ /* 0x000fc60000011445 */
[----:B----4-:R-:W-:Y:S01]  /*6f230*/  @P4 STG.E.U8 desc[UR20][R10.64], R5 ;  /* 0x000000050a004986 */ /* 0x010fe2000c101114 */
[----:B-----5:R-:W-:Y:S01]  /*6f240*/  ISETP.LT.AND P4, PT, R0, UR4, !P1 ;  /* 0x0000000400007c0c */ /* 0x020fe2000cf81270 */
[----:B------:R-:W0:Y:S02]  /*6f250*/  LDCU UR4, c[0x0][0x39c] ;  /* 0x00007380ff0477ac */ /* 0x000e240008000800 */
[----:B------:R-:W4:Y:S04]  /*6f260*/  LDL.LU.64 R60, [R1+0x768] ;  /* 0x00076800013c7983 */ /* 0x000f280000300a00 */
[----:B------:R-:W4:Y:S04]  /*6f270*/  LDL.LU R0, [R1+0x7c0] ;  /* 0x0007c00001007983 */ /* 0x000f280000300800 */
[----:B--2---:R1:W-:Y:S04]  /*6f280*/  @P5 STG.E.U8 desc[UR20][R6.64], R69 ;  /* 0x0000004506005986 */ /* 0x0043e8000c101114 */
[----:B-1----:R-:W2:Y:S04]  /*6f290*/  LDL.LU R6, [R1+0x2094] ;  /* 0x0020940001067983 */ /* 0x002ea80000300800 */
[----:B------:R-:W5:Y:S01]  /*6f2a0*/  LDL.LU R7, [R1+0x2090] ;  /* 0x0020900001077983 */ /* 0x000f620000300800 */
[----:B0-----:R-:W-:Y:S01]  /*6f2b0*/  ISETP.LT.AND P5, PT, R4, UR4, !P1 ;  /* 0x0000000404007c0c */ /* 0x001fe2000cfa1270 */
[----:B------:R-:W0:Y:S02]  /*6f2c0*/  LDCU UR4, c[0x0][0x39c] ;  /* 0x00007380ff0477ac */ /* 0x000e240008000800 */
[----:B------:R-:W5:Y:S04]  /*6f2d0*/  LDL.LU.64 R64, [R1+0x760] ;  /* 0x0007600001407983 */ /* 0x000f680000300a00 */
[----:B------:R-:W5:Y:S04]  /*6f2e0*/  LDL.LU.64 R10, [R1+0x758] ;  /* 0x00075800010a7983 */ /* 0x000f680000300a00 */
[----:B------:R-:W5:Y:S04]  /*6f2f0*/  LDL.LU R5, [R1+0x7bc] ;  /* 0x0007bc0001057983 */ /* 0x000f680000300800 */
[----:B---3--:R1:W-:Y:S01]  /*6f300*/  @P3 STG.E.U8 desc[UR20][R62.64], R9 ;  /* 0x000000093e003986 */ /* 0x0083e2000c101114 */
[----:B0-----:R-:W-:-:S03]  /*6f310*/  ISETP.LT.AND P3, PT, R8, UR4, !P1 ;  /* 0x0000000408007c0c */ /* 0x001fc6000cf61270 */
[----:B------:R-:W3:Y:S01]  /*6f320*/  LDL.LU.64 R66, [R1+0x728] ;  /* 0x0007280001427983 */ /* 0x000ee20000300a00 */
[----:B------:R-:W-:Y:S01]  /*6f330*/  PRMT R8, R9, 0x9910, RZ ;  /* 0x0000991009087816 */ /* 0x000fe200000000ff */
[----:B------:R-:W2:Y:S03]  /*6f340*/  LDCU UR4, c[0x0][0x39c] ;  /* 0x00007380ff0477ac */ /* 0x000ea60008000800 */
[----:B------:R-:W-:Y:S01]  /*6f350*/  SHF.R.S32.HI R52, RZ, 0x8, R8 ;  /* 0x00000008ff347819 */ /* 0x000fe20000011408 */
[----:B-1----:R-:W3:Y:S04]  /*6f360*/  LDL.LU R9, [R1+0x7c8] ;  /* 0x0007c80001097983 */ /* 0x002ee80000300800 */
[----:B------:R-:W3:Y:S04]  /*6f370*/  LDL.LU R8, [R1+0x209c] ;  /* 0x00209c0001087983 */ /* 0x000ee80000300800 */
[----:B------:R-:W-:Y:S04]  /*6f380*/  @P0 STG.E.U8 desc[UR20][R58.64], R52 ;  /* 0x000000343a000986 */ /* 0x000fe8000c101114 */
[----:B------:R-:W3:Y:S04]  /*6f390*/  LDL.LU.64 R62, [R1+0x720] ;  /* 0x00072000013e7983 */ /* 0x000ee80000300a00 */
[----:B----4-:R0:W-:Y:S02]  /*6f3a0*/  @P2 STG.E.U8 desc[UR20][R60.64], R0 ;  /* 0x000000003c002986 */ /* 0x0101e4000c101114 */
[----:B0-----:R-:W-:-:S02]  /*6f3b0*/  PRMT R0, R0, 0x9910, RZ ;  /* 0x0000991000007816 */ /* 0x001fc400000000ff */
[----:B--2---:R-:W-:Y:S01]  /*6f3c0*/  ISETP.LT.AND P0, PT, R6, UR4, !P1 ;  /* 0x0000000406007c0c */ /* 0x004fe2000cf01270 */
[----:B------:R-:W5:Y:S01]  /*6f3d0*/  LDCU UR4, c[0x0][0x39c] ;  /* 0x00007380ff0477ac */ /* 0x000f620008000800 */
[----:B------:R-:W2:Y:S04]  /*6f3e0*/  LDL.LU R6, [R1+0x2098] ;  /* 0x0020980001067983 */ /* 0x000ea80000300800 */
[----:B------:R-:W4:Y:S01]  /*6f3f0*/  LDL.LU.64 R58, [R1+0x718] ;  /* 0x00071800013a7983 */ /* 0x000f220000300a00 */
[----:B-----5:R-:W-:Y:S01]  /*6f400*/  ISETP.LT.AND P2, PT, R7, UR4, !P1 ;  /* 0x0000000407007c0c */ /* 0x020fe2000cf41270 */
[----:B------:R-:W-:Y:S01]  /*6f410*/  IMAD.MOV.U32 R7, RZ, RZ, R0 ;  /* 0x000000ffff077224 */ /* 0x000fe200078e0000 */
[----:B------:R-:W3:Y:S01]  /*6f420*/  LDCU UR4, c[0x0][0x39c] ;  /* 0x00007380ff0477ac */ /* 0x000ee20008000800 */
[----:B------:R-:W5:Y:S03]  /*6f430*/  LDL.LU R0, [R1+0x7c4] ;  /* 0x0007c40001007983 */ /* 0x000f660000300800 */
[----:B------:R-:W-:-:S02]  /*6f440*/  SHF.R.S32.HI R52, RZ, 0x8, R7 ;  /* 0x00000008ff347819 */ /* 0x000fc40000011407 */
[----:B------:R-:W4:Y:S04]  /*6f450*/  LDL.LU R7, [R1+0x20a0] ;  /* 0x0020a00001077983 */ /* 0x000f280000300800 */
[----:B------:R0:W-:Y:S04]  /*6f460*/  @P4 STG.E.U8 desc[UR20][R64.64], R52 ;  /* 0x0000003440004986 */ /* 0x0001e8000c101114 */
[----:B------:R-:W5:Y:S01]  /*6f470*/  LDL.LU.64 R60, [R1+0x710] ;  /* 0x00071000013c7983 */ /* 0x000f620000300a00 */
[----:B---3--:R-:W-:Y:S01]  /*6f480*/  ISETP.LT.AND P4, PT, R8, UR4, !P1 ;  /* 0x0000000408007c0c */ /* 0x008fe2000cf81270 */
[----:B------:R-:W2:Y:S02]  /*6f490*/  LDCU UR4, c[0x0][0x39c] ;  /* 0x00007380ff0477ac */ /* 0x000ea40008000800 */
[----:B------:R-:W3:Y:S04]  /*6f4a0*/  LDL.LU R8, [R1+0x2074] ;  /* 0x0020740001087983 */ /* 0x000ee80000300800 */
[----:B------:R1:W-:Y:S04]  /*6f4b0*/  @P5 STG.E.U8 desc[UR20][R10.64], R5 ;  /* 0x000000050a005986 */ /* 0x0003e8000c101114 */
[----:B0-----:R-:W5:Y:S01]  /*6f4c0*/  LDL.LU.64 R64, [R1+0x708] ;  /* 0x0007080001407983 */ /* 0x001f620000300a00 */
[----:B-1----:R-:W-:-:S02]  /*6f4d0*/  PRMT R5, R5, 0x9910, RZ ;  /* 0x0000991005057816 */ /* 0x002fc400000000ff */
[----:B--2---:R-:W-:-:S03]  /*6f4e0*/  ISETP.LT.AND P5, PT, R6, UR4, !P1 ;  /* 0x0000000406007c0c */ /* 0x004fc6000cfa1270 */
[----:B------:R-:W-:Y:S01]  /*6f4f0*/  IMAD.MOV.U32 R6, RZ, RZ, R5 ;  /* 0x000000ffff067224 */ /* 0x000fe200078e0005 */
[----:B------:R-:W4:Y:S01]  /*6f500*/  LDCU UR4, c[0x0][0x39c] ;  /* 0x00007380ff0477ac */ /* 0x000f220008000800 */
[----:B------:R-:W2:Y:S03]  /*6f510*/  LDL.LU R5, [R1+0x7d0] ;  /* 0x0007d00001057983 */ /* 0x000ea60000300800 */
[----:B------:R-:W-:Y:S02]  /*6f520*/  SHF.R.S32.HI R52, RZ, 0x8, R6 ;  /* 0x00000008ff347819 */ /* 0x000fe40000011406 */
[----:B------:R-:W2:Y:S04]  /*6f530*/  LDL.LU R6, [R1+0x207c] ;  /* 0x00207c0001067983 */ /* 0x000ea80000300800 */
[----:B------:R0:W-:Y:S04]  /*6f540*/  @P3 STG.E.U8 desc[UR20][R66.64], R52 ;  /* 0x0000003442003986 */ /* 0x0001e8000c101114 */
[----:B------:R-:W2:Y:S01]  /*6f550*/  LDL.LU.64 R10, [R1+0x700] ;  /* 0x00070000010a7983 */ /* 0x000ea20000300a00 */
[----:B----4-:R-:W-:Y:S01]  /*6f560*/  ISETP.LT.AND P3, PT, R7, UR4, !P1 ;  /* 0x0000000407007c0c */ /* 0x010fe2000cf61270 */
[----:B------:R-:W3:Y:S02]  /*6f570*/  LDCU UR4, c[0x0][0x39c] ;  /* 0x00007380ff0477ac */ /* 0x000ee40008000800 */
[----:B------:R-:W4:Y:S04]  /*6f580*/  LDL.LU R7, [R1+0x2078] ;  /* 0x0020780001077983 */ /* 0x000f280000300800 */
[----:B------:R1:W-:Y:S04]  /*6f590*/  @P0 STG.E.U8 desc[UR20][R62.64], R9 ;  /* 0x000000093e000986 */ /* 0x0003e8000c101114 */
[----:B0-----:R-:W4:Y:S01]  /*6f5a0*/  LDL.LU.64 R66, [R1+0x6f8] ;  /* 0x0006f80001427983 */ /* 0x001f220000300a00 */
[----:B---3--:R-:W-:Y:S01]  /*6f5b0*/  ISETP.LT.AND P0, PT, R8, UR4, !P1 ;  /* 0x0000000408007c0c */ /* 0x008fe2000cf01270 */
[----:B------:R-:W2:Y:S01]  /*6f5c0*/  LDCU UR4, c[0x0][0x39c] ;  /* 0x00007380ff0477ac */ /* 0x000ea20008000800 */
[----:B------:R-:W-:-:S02]  /*6f5d0*/  PRMT R8, R9, 0x9910, RZ ;  /* 0x0000991009087816 */ /* 0x000fc400000000ff */
[----:B-1----:R-:W3:Y:S02]  /*6f5e0*/  LDL.LU R9, [R1+0x7cc] ;  /* 0x0007cc0001097983 */ /* 0x002ee40000300800 */
[----:B------:R-:W-:Y:S02]  /*6f5f0*/  SHF.R.S32.HI R52, RZ, 0x8, R8 ;  /* 0x00000008ff347819 */ /* 0x000fe40000011408 */
[----:B------:R-:W3:Y:S04]  /*6f600*/  LDL.LU R8, [R1+0x2088] ;  /* 0x0020880001087983 */ /* 0x000ee80000300800 */
[----:B------:R-:W-:Y:S04]  /*6f610*/  @P2 STG.E.U8 desc[UR20][R58.64], R52 ;  /* 0x000000343a002986 */ /* 0x000fe8000c101114 */
[----:B------:R-:W3:Y:S04]  /*6f620*/  LDL.LU.64 R62, [R1+0x6f0] ;  /* 0x0006f000013e7983 */ /* 0x000ee80000300a00 */
[----:B-----5:R0:W-:Y:S02]  /*6f630*/  @P4 STG.E.U8 desc[UR20][R60.64], R0 ;  /* 0x000000003c004986 */ /* 0x0201e4000c101114 */
[----:B0-----:R-:W-:-:S02]  /*6f640*/  PRMT R0, R0, 0x9910, RZ ;  /* 0x0000991000007816 */ /* 0x001fc400000000ff */
[----:B--2---:R-:W-:Y:S01]  /*6f650*/  ISETP.LT.AND P2, PT, R6, UR4, !P1 ;  /* 0x0000000406007c0c */ /* 0x004fe2000cf41270 */
[----:B------:R-:W4:Y:S01]  /*6f660*/  LDCU UR4, c[0x0][0x39c] ;  /* 0x00007380ff0477ac */ /* 0x000f220008000800 */
[----:B------:R-:W2:Y:S04]  /*6f670*/  LDL.LU R6, [R1+0x2084] ;  /* 0x0020840001067983 */ /* 0x000ea80000300800 */
[----:B------:R-:W5:Y:S01]  /*6f680*/  LDL.LU.64 R58, [R1+0x6e8] ;  /* 0x0006e800013a7983 */ /* 0x000f620000300a00 */
[----:B----4-:R-:W-:Y:S01]  /*6f690*/  ISETP.LT.AND P4, PT, R7, UR4, !P1 ;  /* 0x0000000407007c0c */ /* 0x010fe2000cf81270 */
[----:B------:R-:W-:Y:S01]  /*6f6a0*/  IMAD.MOV.U32 R7, RZ, RZ, R0 ;  /* 0x000000ffff077224 */ /* 0x000fe200078e0000 */
[----:B------:R-:W3:Y:S01]  /*6f6b0*/  LDCU UR4, c[0x0][0x39c] ;  /* 0x00007380ff0477ac */ /* 0x000ee20008000800 */
[----:B------:R-:W4:Y:S03]  /*6f6c0*/  LDL.LU R0, [R1+0x7e0] ;  /* 0x0007e00001007983 */ /* 0x000f260000300800 */
        /* <DEDUP_REMOVED lines=9> */
[----:B--2---:R-:W-:Y:S01]  /*6f760*/  ISETP.LT.AND P3, PT, R6, UR4, !P1 ;  /* 0x0000000406007c0c */ /* 0x004fe2000cf61270 */
[----:B------:R-:W4:Y:S01]  /*6f770*/  LDCU UR4, c[0x0][0x39c] ;  /* 0x00007380ff0477ac */ /* 0x000f220008000800 */
[----:B------:R-:W-:-:S02]  /*6f780*/  PRMT R6, R5, 0x9910, RZ ;  /* 0x0000991005067816 */ /* 0x000fc400000000ff */
[----:B-1----:R-:W2:Y:S03]  /*6f790*/  LDL.LU R5, [R1+0x7dc] ;  /* 0x0007dc0001057983 */ /* 0x002ea60000300800 */
[----:B------:R-:W-:Y:S02]  /*6f7a0*/  IMAD.MOV.U32 R52, RZ, RZ, R6 ;  /* 0x000000ffff347224 */ /* 0x000fe400078e0006 */
[----:B------:R-:W2:Y:S03]  /*6f7b0*/  LDL.LU R6, [R1+0x2068] ;  /* 0x0020680001067983 */ /* 0x000ea60000300800 */
[----:B------:R-:W-:Y:S01]  /*6f7c0*/  SHF.R.S32.HI R52, RZ, 0x8, R52 ;  /* 0x00000008ff347819 */ /* 0x000fe20000011434 */
[----:B------:R-:W2:Y:S04]  /*6f7d0*/  LDL.LU.64 R10, [R1+0x6d0] ;  /* 0x0006d000010a7983 */ /* 0x000ea80000300a00 */
[----:B------:R0:W-:Y:S01]  /*6f7e0*/  @P0 STG.E.U8 desc[UR20][R66.64], R52 ;  /* 0x0000003442000986 */ /* 0x0001e2000c101114 */
        /* <DEDUP_REMOVED lines=11> */
[----:B-----5:R-:W-:Y:S04]  /*6f8a0*/  @P4 STG.E.U8 desc[UR20][R58.64], R52 ;  /* 0x000000343a004986 */ /* 0x020fe8000c101114 */
[----:B------:R-:W5:Y:S04]  /*6f8b0*/  LDL.LU.64 R62, [R1+0x6c0] ;  /* 0x0006c000013e7983 */ /* 0x000f680000300a00 */
[----:B------:R0:W-:Y:S02]  /*6f8c0*/  @P5 STG.E.U8 desc[UR20][R60.64], R0 ;  /* 0x000000003c005986 */ /* 0x0001e4000c101114 */
[----:B0-----:R-:W-:-:S02]  /*6f8d0*/  PRMT R0, R0, 0x9910, RZ ;  /* 0x0000991000007816 */ /* 0x001fc400000000ff */
[----:B--2---:R-:W-:Y:S01]  /*6f8e0*/  ISETP.LT.AND P4, PT, R6, UR4, !P1 ;  /* 0x0000000406007c0c */ /* 0x004fe2000cf81270 */
[----:B------:R-:W4:Y:S01]  /*6f8f0*/  LDCU UR4, c[0x0][0x39c] ;  /* 0x00007380ff0477ac */ /* 0x000f220008000800 */
[----:B------:R-:W2:Y:S04]  /*6f900*/  LDL.LU R6, [R1+0x2048] ;  /* 0x0020480001067983 */ /* 0x000ea80000300800 */
[----:B------:R-:W2:Y:S01]  /*6f910*/  LDL.LU.64 R58, [R1+0x6b8] ;  /* 0x0006b800013a7983 */ /* 0x000ea20000300a00 */
[----:B----4-:R-:W-:Y:S01]  /*6f920*/  ISETP.LT.AND P5, PT, R7, UR4, !P1 ;  /* 0x0000000407007c0c */ /* 0x010fe2000cfa1270 */
[----:B------:R-:W-:Y:S01]  /*6f930*/  IMAD.MOV.U32 R7, RZ, RZ, R0 ;  /* 0x000000ffff077224 */ /* 0x000fe200078e0000 */
[----:B------:R-:W3:Y:S01]  /*6f940*/  LDCU UR4, c[0x0][0x39c] ;  /* 0x00007380ff0477ac */ /* 0x000ee20008000800 */
[----:B------:R-:W4:Y:S03]  /*6f950*/  LDL.LU R0, [R1+0x7d4] ;  /* 0x0007d40001007983 */ /* 0x000f260000300800 */
[----:B------:R-:W-:-:S02]  /*6f960*/  SHF.R.S32.HI R60, RZ, 0x8, R7 ;  /* 0x00000008ff3c7819 */ /* 0x000fc40000011407 */
[----:B------:R-:W4:Y:S04]  /*6f970*/  LDL.LU R7, [R1+0x2050] ;  /* 0x0020500001077983 */ /* 0x000f280000300800 */
[----:B------:R-:W-:Y:S04]  /*6f980*/  @P3 STG.E.U8 desc[UR20][R64.64], R60 ;  /* 0x0000003c40003986 */ /* 0x000fe8000c101114 */
[----:B------:R-:W4:Y:S04]  /*6f990*/  LDL.LU.64 R52, [R1+0x6b0] ;  /* 0x0006b00001347983 */ /* 0x000f280000300a00 */
[----:B------:R0:W-:Y:S04]  /*6f9a0*/  @P0 STG.E.U8 desc[UR20][R10.64], R5 ;  /* 0x000000050a000986 */ /* 0x0001e8000c101114 */
[----:B0-----:R-:W4:Y:S01]  /*6f9b0*/  LDL.LU R10, [R1+0x204c] ;  /* 0x00204c00010a7983 */ /* 0x001f220000300800 */
[----:B---3--:R-:W-:Y:S01]  /*6f9c0*/  ISETP.LT.AND P3, PT, R8, UR4, !P1 ;  /* 0x0000000408007c0c */ /* 0x008fe2000cf61270 */
[----:B------:R-:W2:Y:S01]  /*6f9d0*/  LDCU UR4, c[0x0][0x39c] ;  /* 0x00007380ff0477ac */ /* 0x000ea20008000800 */
[----:B------:R-:W-:Y:S01]  /*6f9e0*/  PRMT R5, R5, 0x9910, RZ ;  /* 0x0000991005057816 */ /* 0x000fe200000000ff */
[----:B------:R-:W3:Y:S03]  /*6f9f0*/  LDL.LU.64 R60, [R1+0x6a8] ;  /* 0x0006a800013c7983 */ /* 0x000ee60000300a00 */
[----:B------:R-:W-:-:S05]  /*6fa00*/  SHF.R.S32.HI R8, RZ, 0x8, R5 ;  /* 0x00000008ff087819 */ /* 0x000fca0000011405 */
[----:B------:R-:W-:Y:S04]  /*6fa10*/  @P2 STG.E.U8 desc[UR20][R66.64], R8 ;  /* 0x0000000842002986 */ /* 0x000fe8000c101114 */
[----:B-----5:R0:W-:Y:S02]  /*6fa20*/  @P4 STG.E.U8 desc[UR20][R62.64], R9 ;  /* 0x000000093e004986 */ /* 0x0201e4000c101114 */
[----:B0-----:R-:W-:Y:S02]  /*6fa30*/  PRMT R9, R9, 0x9910, RZ ;  /* 0x0000991009097816 */ /* 0x001fe400000000ff */
[----:B--2---:R-:W-:Y:S01]  /*6fa40*/  ISETP.LT.AND P0, PT, R6, UR4, !P1 ;  /* 0x0000000406007c0c */ /* 0x004fe2000cf01270 */
[----:B------:R-:W4:Y:S01]  /*6fa50*/  LDCU UR4, c[0x0][0x39c] ;  /* 0x00007380ff0477ac */ /* 0x000f220008000800 */
[----:B------:R-:W2:Y:S04]  /*6fa60*/  LDL.LU R6, [R1+0x7e8] ;  /* 0x0007e80001067983 */ /* 0x000ea80000300800 */
[----:B------:R-:W2:Y:S04]  /*6fa70*/  LDL.LU.64 R64, [R1+0x6a0] ;  /* 0x0006a00001407983 */ /* 0x000ea80000300a00 */
[----:B------:R-:W5:Y:S04]  /*6fa80*/  LDL.LU R5, [R1+0x2058] ;  /* 0x0020580001057983 */ /* 0x000f680000300800 */
[----:B------:R-:W2:Y:S04]  /*6fa90*/  LDL.LU R8, [R1+0x2054] ;  /* 0x0020540001087983 */ /* 0x000ea80000300800 */
[----:B------:R-:W2:Y:S01]  /*6faa0*/  LDL.LU.64 R66, [R1+0x698] ;  /* 0x0006980001427983 */ /* 0x000ea20000300a00 */
[----:B----4-:R-:W-:Y:S01]  /*6fab0*/  ISETP.LT.AND P2, PT, R7, UR4, !P1 ;  /* 0x0000000407007c0c */ /* 0x010fe2000cf41270 */
[----:B------:R-:W0:Y:S02]  /*6fac0*/  LDCU UR4, c[0x0][0x39c] ;  /* 0x00007380ff0477ac */ /* 0x000e240008000800 */
[----:B------:R-:W4:Y:S04]  /*6fad0*/  LDL.LU R7, [R1+0x7e4] ;  /* 0x0007e40001077983 */ /* 0x000f280000300800 */
[----:B------:R-:W4:Y:S04]  /*6fae0*/  LDL.LU.64 R62, [R1+0x690] ;  /* 0x00069000013e7983 */ /* 0x000f280000300a00 */
[----:B------:R-:W4:Y:S01]  /*6faf0*/  LDL.LU R11, [R1+0x2034] ;  /* 0x00203400010b7983 */ /* 0x000f220000300800 */
[----:B0-----:R-:W-:Y:S01]  /*6fb00*/  ISETP.LT.AND P4, PT, R10, UR4, !P1 ;  /* 0x000000040a007c0c */ /* 0x001fe2000cf81270 */
[----:B------:R-:W5:Y:S01]  /*6fb10*/  LDCU UR4, c[0x0][0x39c] ;  /* 0x00007380ff0477ac */ /* 0x000f620008000800 */
[----:B------:R-:W-:-:S02]  /*6fb20*/  SHF.R.S32.HI R10, RZ, 0x8, R9 ;  /* 0x00000008ff0a7819 */ /* 0x000fc40000011409 */
[----:B------:R-:W4:Y:S04]  /*6fb30*/  LDL.LU R9, [R1+0x2030] ;  /* 0x0020300001097983 */ /* 0x000f280000300800 */
[----:B------:R0:W-:Y:S04]  /*6fb40*/  @P5 STG.E.U8 desc[UR20][R58.64], R10 ;  /* 0x0000000a3a005986 */ /* 0x0001e8000c101114 */
[----:B------:R1:W-:Y:S04]  /*6fb50*/  @P3 STG.E.U8 desc[UR20][R52.64], R0 ;  /* 0x0000000034003986 */ /* 0x0003e8000c101114 */
[----:B0-----:R-:W4:Y:S04]  /*6fb60*/  LDL.LU.64 R58, [R1+0x27d0] ;  /* 0x0027d000013a7983 */ /* 0x001f280000300a00 */
[----:B-1----:R-:W4:Y:S01]  /*6fb70*/  LDL.LU.64 R52, [R1+0x27c8] ;  /* 0x0027c80001347983 */ /* 0x002f220000300a00 */
[----:B------:R-:W-:-:S04]  /*6fb80*/  PRMT R0, R0, 0x9910, RZ ;  /* 0x0000991000007816 */ /* 0x000fc800000000ff */
[----:B------:R-:W-:-:S05]  /*6fb90*/  SHF.R.S32.HI R0, RZ, 0x8, R0 ;  /* 0x00000008ff007819 */ /* 0x000fca0000011400 */
[----:B---3--:R0:W-:Y:S01]  /*6fba0*/  @P0 STG.E.U8 desc[UR20][R60.64], R0 ;  /* 0x000000003c000986 */ /* 0x0081e2000c101114 */
[----:B-----5:R-:W-:Y:S01]  /*6fbb0*/  ISETP.LT.AND P5, PT, R5, UR4, !P1 ;  /* 0x0000000405007c0c */ /* 0x020fe2000cfa1270 */
[----:B------:R-:W2:Y:S02]  /*6fbc0*/  LDCU UR4, c[0x0][0x39c] ;  /* 0x00007380ff0477ac */ /* 0x000ea40008000800 */
[----:B------:R-:W3:Y:S04]  /*6fbd0*/  LDL.LU R5, [R1+0x7f0] ;  /* 0x0007f00001057983 */ /* 0x000ee80000300800 */
[----:B------:R-:W5:Y:S01]  /*6fbe0*/  LDL.LU R10, [R1+0x203c] ;  /* 0x00203c00010a7983 */ /* 0x000f620000300800 */
[----:B--2---:R-:W-:Y:S01]  /*6fbf0*/  ISETP.LT.AND P3, PT, R8, UR4, !P1 ;  /* 0x0000000408007c0c */ /* 0x004fe2000cf61270 */
[----:B------:R-:W4:Y:S02]  /*6fc00*/  LDCU UR4, c[0x0][0x39c] ;  /* 0x00007380ff0477ac */ /* 0x000f240008000800 */
[----:B------:R-:W2:Y:S04]  /*6fc10*/  LDL.LU R8, [R1+0x2038] ;  /* 0x0020380001087983 */ /* 0x000ea80000300800 */
[----:B0-----:R-:W2:Y:S04]  /*6fc20*/  LDL.LU.64 R60, [R1+0x27c0] ;  /* 0x0027c000013c7983 */ /* 0x001ea80000300a00 */
[----:B------:R0:W-:Y:S04]  /*6fc30*/  @P2 STG.E.U8 desc[UR20][R64.64], R6 ;  /* 0x0000000640002986 */ /* 0x0001e8000c101114 */
[----:B------:R-:W3:Y:S01]  /*6fc40*/  LDL.LU R0, [R1+0x27bc] ;  /* 0x0027bc0001007983 */ /* 0x000ee20000300800 */
[----:B----4-:R-:W-:Y:S01]  /*6fc50*/  ISETP.LT.AND P0, PT, R11, UR4, !P1 ;  /* 0x000000040b007c0c */ /* 0x010fe2000cf01270 */
[----:B------:R-:W1:Y:S01]  /*6fc60*/  LDCU UR4, c[0x0][0x39c] ;  /* 0x00007380ff0477ac */ /* 0x000e620008000800 */
[----:B0-----:R-:W-:-:S02]  /*6fc70*/  PRMT R6, R6, 0x9910, RZ ;  /* 0x0000991006067816 */ /* 0x001fc400000000ff */
[----:B-1----:R-:W-:Y:S01]  /*6fc80*/  ISETP.LT.AND P2, PT, R9, UR4, !P1 ;  /* 0x0000000409007c0c */ /* 0x002fe2000cf41270 */
[----:B------:R-:W5:Y:S01]  /*6fc90*/  LDCU UR4, c[0x0][0x39c] ;  /* 0x00007380ff0477ac */ /* 0x000f620008000800 */
[----:B------:R-:W4:Y:S04]  /*6fca0*/  LDL.LU R9, [R1+0x7ec] ;  /* 0x0007ec0001097983 */ /* 0x000f280000300800 */
[----:B------:R-:W3:Y:S01]  /*6fcb0*/  LDL.LU R11, [R1+0x2040] ;  /* 0x00204000010b7983 */ /* 0x000ee20000300800 */
[----:B------:R-:W-:-:S03]  /*6fcc0*/  SHF.R.S32.HI R64, RZ, 0x8, R6 ;  /* 0x00000008ff407819 */ /* 0x000fc60000011406 */
[----:B------:R-:W4:Y:S04]  /*6fcd0*/  LDL.LU R6, [R1+0x2014] ;  /* 0x0020140001067983 */ /* 0x000f280000300800 */
[----:B------:R-:W-:Y:S04]  /*6fce0*/  @P4 STG.E.U8 desc[UR20][R66.64], R64 ;  /* 0x0000004042004986 */ /* 0x000fe8000c101114 */
[----:B------:R0:W-:Y:S02]  /*6fcf0*/  @P5 STG.E.U8 desc[UR20][R62.64], R7 ;  /* 0x000000073e005986 */ /* 0x0001e4000c101114 */
[----:B0-----:R-:W-:-:S04]  /*6fd00*/  PRMT R7, R7, 0x9910, RZ ;  /* 0x0000991007077816 */ /* 0x001fc800000000ff */
[----:B------:R-:W-:Y:S02]  /*6fd10*/  SHF.R.S32.HI R7, RZ, 0x8, R7 ;  /* 0x00000008ff077819 */ /* 0x000fe40000011407 */
[----:B-----5:R-:W-:Y:S01]  /*6fd20*/  ISETP.LT.AND P4, PT, R10, UR4, !P1 ;  /* 0x000000040a007c0c */ /* 0x020fe2000cf81270 */
[----:B------:R-:W2:Y:S02]  /*6fd30*/  LDCU UR4, c[0x0][0x39c] ;  /* 0x00007380ff0477ac */ /* 0x000ea40008000800 */
[----:B--2---:R-:W-:Y:S01]  /*6fd40*/  ISETP.LT.AND P5, PT, R8, UR4, !P1 ;  /* 0x0000000408007c0c */ /* 0x004fe2000cfa1270 */
[----:B------:R-:W3:Y:S01]  /*6fd50*/  LDCU UR4, c[0x0][0x39c] ;  /* 0x00007380ff0477ac */ /* 0x000ee20008000800 */
[----:B------:R-:W2:Y:S04]  /*6fd60*/  LDL.LU R8, [R1+0x7f4] ;  /* 0x0007f40001087983 */ /* 0x000ea80000300800 */
[----:B------:R-:W5:Y:S04]  /*6fd70*/  LDL.LU R10, [R1+0x201c] ;  /* 0x00201c00010a7983 */ /* 0x000f680000300800 */
[----:B------:R0:W-:Y:S04]  /*6fd80*/  @P3 STG.E.U8 desc[UR20][R60.64], R7 ;  /* 0x000000073c003986 */ /* 0x0001e8000c101114 */
[----:B0-----:R-:W2:Y:S01]  /*6fd90*/  LDL.LU R7, [R1+0x2018] ;  /* 0x0020180001077983 */ /* 0x001ea20000300800 */
[----:B---3--:R-:W-:Y:S01]  /*6fda0*/  ISETP.LT.AND P3, PT, R11, UR4, !P1 ;  /* 0x000000040b007c0c */ /* 0x008fe2000cf61270 */
[----:B------:R-:W4:Y:S02]  /*6fdb0*/  LDCU UR4, c[0x0][0x39c] ;  /* 0x00007380ff0477ac */ /* 0x000f240008000800 */
[----:B------:R0:W-:Y:S01]  /*6fdc0*/  @P0 STG.E.U8 desc[UR20][R52.64], R5 ;  /* 0x0000000534000986 */ /* 0x0001e2000c101114 */
[----:B----4-:R-:W-:Y:S01]  /*6fdd0*/  ISETP.LT.AND P0, PT, R6, UR4, !P1 ;  /* 0x0000000406007c0c */ /* 0x010fe2000cf01270 */
[----:B------:R-:W5:Y:S02]  /*6fde0*/  LDCU UR4, c[0x0][0x39c] ;  /* 0x00007380ff0477ac */ /* 0x000f640008000800 */
[----:B------:R-:W3:Y:S04]  /*6fdf0*/  LDL.LU R6, [R1+0x7f8] ;  /* 0x0007f80001067983 */ /* 0x000ee80000300800 */
[----:B0-----:R-:W4:Y:S01]  /*6fe00*/  LDL.LU R52, [R1+0x2024] ;  /* 0x0020240001347983 */ /* 0x001f220000300800 */
[----:B------:R-:W-:-:S04]  /*6fe10*/  PRMT R5, R5, 0x9910, RZ ;  /* 0x0000991005057816 */ /* 0x000fc800000000ff */
[----:B------:R-:W-:-:S05]  /*6fe20*/  SHF.R.S32.HI R5, RZ, 0x8, R5 ;  /* 0x00000008ff057819 */ /* 0x000fca0000011405 */
[----:B------:R0:W-:Y:S04]  /*6fe30*/  @P2 STG.E.U8 desc[UR20][R58.64], R5 ;  /* 0x000000053a002986 */ /* 0x0001e8000c101114 */
[----:B0-----:R-:W3:Y:S04]  /*6fe40*/  LDL.LU R5, [R1+0x2020] ;  /* 0x0020200001057983 */ /* 0x001ee80000300800 */
[----:B------:R-:W3:Y:S01]  /*6fe50*/  LDL.LU R11, [R1+0x1ffc] ;  /* 0x001ffc00010b7983 */ /* 0x000ee20000300800 */
[----:B------:R-:W-:-:S05]  /*6fe60*/  VIADD R68, R68, UR68 ;  /* 0x0000004444447c36 */ /* 0x000fca0008000000 */
[----:B------:R-:W-:-:S04]  /*6fe70*/  IADD3 R56, P6, PT, R68, R3, RZ ;  /* 0x0000000344387210 */ /* 0x000fc80007fde0ff */
[----:B------:R-:W-:-:S05]  /*6fe80*/  LEA.HI.X.SX32 R57, R68, R2, 0x1, P6 ;  /* 0x0000000244397211 */ /* 0x000fca00030f0eff */
[----:B------:R0:W-:Y:S01]  /*6fe90*/  @P4 STG.E.U8 desc[UR20][R56.64], R9 ;  /* 0x0000000938004986 */ /* 0x0001e2000c101114 */
[----:B------:R-:W-:-:S05]  /*6fea0*/  VIADD R68, R68, UR68 ;  /* 0x0000004444447c36 */ /* 0x000fca0008000000 */
[C---:B------:R-:W-:Y:S02]  /*6feb0*/  IADD3 R54, P6, PT, R68.reuse, R3, RZ ;  /* 0x0000000344367210 */ /* 0x040fe40007fde0ff */
[----:B0-----:R-:W-:Y:S02]  /*6fec0*/  PRMT R9, R9, 0x9910, RZ ;  /* 0x0000991009097816 */ /* 0x001fe400000000ff */
[C---:B------:R-:W-:Y:S02]  /*6fed0*/  LEA.HI.X.SX32 R55, R68.reuse, R2, 0x1, P6 ;  /* 0x0000000244377211 */ /* 0x040fe400030f0eff */
[----:B------:R-:W-:Y:S01]  /*6fee0*/  SHF.R.S32.HI R9, RZ, 0x8, R9 ;  /* 0x00000008ff097819 */ /* 0x000fe20000011409 */
[----:B------:R-:W-:-:S04]  /*6fef0*/  VIADD R68, R68, UR68 ;  /* 0x0000004444447c36 */ /* 0x000fc80008000000 */
[----:B------:R0:W-:Y:S01]  /*6ff00*/  @P5 STG.E.U8 desc[UR20][R54.64], R9 ;  /* 0x0000000936005986 */ /* 0x0001e2000c101114 */
[----:B------:R-:W-:-:S04]  /*6ff10*/  IADD3 R50, P6, PT, R68, R3, RZ ;  /* 0x0000000344327210 */ /* 0x000fc80007fde0ff */
[C---:B------:R-:W-:Y:S01]  /*6ff20*/  LEA.HI.X.SX32 R51, R68.reuse, R2, 0x1, P6 ;  /* 0x0000000244337211 */ /* 0x040fe200030f0eff */
[----:B------:R-:W-:-:S05]  /*6ff30*/  VIADD R68, R68, UR68 ;  /* 0x0000004444447c36 */ /* 0x000fca0008000000 */
[----:B------:R-:W-:-:S04]  /*6ff40*/  IADD3 R22, P6, PT, R68, R3, RZ ;  /* 0x0000000344167210 */ /* 0x000fc80007fde0ff */
[C---:B------:R-:W-:Y:S01]  /*6ff50*/  LEA.HI.X.SX32 R23, R68.reuse, R2, 0x1, P6 ;  /* 0x0000000244177211 */ /* 0x040fe200030f0eff */
[----:B------:R-:W-:-:S05]  /*6ff60*/  VIADD R68, R68, UR68 ;  /* 0x0000004444447c36 */ /* 0x000fca0008000000 */
[----:B------:R-:W-:-:S04]  /*6ff70*/  IADD3 R48, P6, PT, R68, R3, RZ ;  /* 0x0000000344307210 */ /* 0x000fc80007fde0ff */
[C---:B------:R-:W-:Y:S01]  /*6ff80*/  LEA.HI.X.SX32 R49, R68.reuse, R2, 0x1, P6 ;  /* 0x0000000244317211 */ /* 0x040fe200030f0eff */
[----:B------:R-:W-:-:S05]  /*6ff90*/  VIADD R68, R68, UR68 ;  /* 0x0000004444447c36 */ /* 0x000fca0008000000 */
[----:B------:R-:W-:-:S04]  /*6ffa0*/  IADD3 R46, P6, PT, R68, R3, RZ ;  /* 0x00000003442e7210 */ /* 0x000fc80007fde0ff */
[----:B------:R-:W-:Y:S02]  /*6ffb0*/  LEA.HI.X.SX32 R47, R68, R2, 0x1, P6 ;  /* 0x00000002442f7211 */ /* 0x000fe400030f0eff */
[----:B-----5:R-:W-:Y:S01]  /*6ffc0*/  ISETP.LT.AND P2, PT, R10, UR4, !P1 ;  /* 0x000000040a007c0c */ /* 0x020fe2000cf41270 */
[----:B------:R-:W2:Y:S02]  /*6ffd0*/  LDCU UR4, c[0x0][0x39c] ;  /* 0x00007380ff0477ac */ /* 0x000ea40008000800 */
[----:B--2---:R-:W-:Y:S01]  /*6ffe0*/  ISETP.LT.AND P4, PT, R7, UR4, !P1 ;  /* 0x0000000407007c0c */ /* 0x004fe2000cf81270 */
[----:B------:R-:W4:Y:S01]  /*6fff0*/  LDCU UR4, c[0x0][0x39c] ;  /* 0x00007380ff0477ac */ /* 0x000f220008000800 */
[----:B------:R-:W2:Y:S04]  /*70000*/  LDL.LU R7, [R1+0x7fc] ;  /* 0x0007fc0001077983 */ /* 0x000ea80000300800 */
[----:B------:R-:W5:Y:S04]  /*70010*/  LDL.LU R10, [R1+0x1ff8] ;  /* 0x001ff800010a7983 */ /* 0x000f680000300800 */
[----:B0-----:R-:W2:Y:S04]  /*70020*/  LDL.LU R9, [R1+0x2004] ;  /* 0x0020040001097983 */ /* 0x001ea80000300800 */
[----:B------:R0:W-:Y:S02]  /*70030*/  @P3 STG.E.U8 desc[UR20][R50.64], R8 ;  /* 0x0000000832003986 */ /* 0x0001e4000c101114 */
[----:B0-----:R-:W-:-:S02]  /*70040*/  PRMT R8, R8, 0x9910, RZ ;  /* 0x0000991008087816 */ /* 0x001fc400000000ff */
[----:B----4-:R-:W-:Y:S01]  /*70050*/  ISETP.LT.AND P5, PT, R52, UR4, !P1 ;  /* 0x0000000434007c0c */ /* 0x010fe2000cfa1270 */
[----:B------:R-:W3:Y:S01]  /*70060*/  LDCU UR4, c[0x0][0x39c] ;  /* 0x00007380ff0477ac */ /* 0x000ee20008000800 */
[----:B------:R-:W-:-:S05]  /*70070*/  SHF.R.S32.HI R8, RZ, 0x8, R8 ;  /* 0x00000008ff087819 */ /* 0x000fca0000011408 */
[----:B------:R0:W-:Y:S01]  /*70080*/  @P0 STG.E.U8 desc[UR20][R22.64], R8 ;  /* 0x0000000816000986 */ /* 0x0001e2000c101114 */
[----:B---3--:R-:W-:Y:S01]  /*70090*/  ISETP.LT.AND P3, PT, R5, UR4, !P1 ;  /* 0x0000000405007c0c */ /* 0x008fe2000cf61270 */
[----:B------:R-:W1:Y:S02]  /*700a0*/  LDCU UR4, c[0x0][0x39c] ;  /* 0x00007380ff0477ac */ /* 0x000e640008000800 */
[----:B------:R-:W3:Y:S04]  /*700b0*/  LDL.LU R5, [R1+0x800] ;  /* 0x0008000001057983 */ /* 0x000ee80000300800 */
[----:B0-----:R-:W4:Y:S04]  /*700c0*/  LDL.LU R8, [R1+0x2000] ;  /* 0x0020000001087983 */ /* 0x001f280000300800 */
[----:B------:R-:W3:Y:S04]  /*700d0*/  LDL.LU R22, [R1+0x200c] ;  /* 0x00200c0001167983 */ /* 0x000ee80000300800 */
[----:B------:R0:W-:Y:S02]  /*700e0*/  @P2 STG.E.U8 desc[UR20][R48.64], R6 ;  /* 0x0000000630002986 */ /* 0x0001e4000c101114 */
[----:B0-----:R-:W-:-:S04]  /*700f0*/  PRMT R6, R6, 0x9910, RZ ;  /* 0x0000991006067816 */ /* 0x001fc800000000ff */
[----:B------:R-:W-:Y:S02]  /*70100*/  SHF.R.S32.HI R6, RZ, 0x8, R6 ;  /* 0x00000008ff067819 */ /* 0x000fe40000011406 */
[----:B-1----:R-:W-:Y:S01]  /*70110*/  ISETP.LT.AND P0, PT, R11, UR4, !P1 ;  /* 0x000000040b007c0c */ /* 0x002fe2000cf01270 */
[----:B------:R-:W5:Y:S01]  /*70120*/  LDCU UR4, c[0x0][0x39c] ;  /* 0x00007380ff0477ac */ /* 0x000f620008000800 */
[----:B------:R-:W3:Y:S04]  /*70130*/  LDL.LU R11, [R1+0x804] ;  /* 0x00080400010b7983 */ /* 0x000ee80000300800 */
[----:B------:R0:W-:Y:S04]  /*70140*/  @P4 STG.E.U8 desc[UR20][R46.64], R6 ;  /* 0x000000062e004986 */ /* 0x0001e8000c101114 */
[----:B0-----:R-:W3:Y:S04]  /*70150*/  LDL.LU R6, [R1+0x1fe4] ;  /* 0x001fe40001067983 */ /* 0x001ee80000300800 */
[----:B------:R-:W3:Y:S01]  /*70160*/  LDL.LU R23, [R1+0x1fec] ;  /* 0x001fec0001177983 */ /* 0x000ee20000300800 */
        /* <DEDUP_REMOVED lines=13> */
[----:B------:R-:W2:Y:S01]  /*70240*/  LDCU UR4, c[0x0][0x39c] ;  /* 0x00007380ff0477ac */ /* 0x000ea20008000800 */
[----:B------:R-:W5:Y:S01]  /*70250*/  LDL.LU R10, [R1+0x1fe8] ;  /* 0x001fe800010a7983 */ /* 0x000f620000300800 */
[----:B--2---:R-:W-:Y:S01]  /*70260*/  ISETP.LT.AND P4, PT, R9, UR4, !P1 ;  /* 0x0000000409007c0c */ /* 0x004fe2000cf81270 */
[----:B------:R-:W4:Y:S02]  /*70270*/  LDCU UR4, c[0x0][0x39c] ;  /* 0x00007380ff0477ac */ /* 0x000f240008000800 */
[----:B------:R0:W-:Y:S02]  /*70280*/  @P5 STG.E.U8 desc[UR20][R44.64], R7 ;  /* 0x000000072c005986 */ /* 0x0001e4000c101114 */
[----:B0-----:R-:W-:-:S04]  /*70290*/  PRMT R7, R7, 0x9910, RZ ;  /* 0x0000991007077816 */ /* 0x001fc800000000ff */
[----:B------:R-:W-:-:S05]  /*702a0*/  SHF.R.S32.HI R7, RZ, 0x8, R7 ;  /* 0x00000008ff077819 */ /* 0x000fca0000011407 */
[----:B------:R0:W-:Y:S01]  /*702b0*/  @P3 STG.E.U8 desc[UR20][R42.64], R7 ;  /* 0x000000072a003986 */ /* 0x0001e2000c101114 */
[----:B----4-:R-:W-:Y:S01]  /*702c0*/  ISETP.LT.AND P5, PT, R8, UR4, !P1 ;  /* 0x0000000408007c0c */ /* 0x010fe2000cfa1270 */
[----:B------:R-:W3:Y:S02]  /*702d0*/  LDCU UR4, c[0x0][0x39c] ;  /* 0x00007380ff0477ac */ /* 0x000ee40008000800 */
[----:B------:R-:W2:Y:S04]  /*702e0*/  LDL.LU R8, [R1+0x808] ;  /* 0x0008080001087983 */ /* 0x000ea80000300800 */
[----:B------:R-:W4:Y:S04]  /*702f0*/  LDL.LU R9, [R1+0x1ff4] ;  /* 0x001ff40001097983 */ /* 0x000f280000300800 */
[----:B0-----:R-:W2:Y:S01]  /*70300*/  LDL.LU R7, [R1+0x1ff0] ;  /* 0x001ff00001077983 */ /* 0x001ea20000300800 */
[----:B---3--:R-:W-:Y:S01]  /*70310*/  ISETP.LT.AND P3, PT, R22, UR4, !P1 ;  /* 0x0000000416007c0c */ /* 0x008fe2000cf61270 */
[----:B------:R-:W0:Y:S02]  /*70320*/  LDCU UR4, c[0x0][0x39c] ;  /* 0x00007380ff0477ac */ /* 0x000e240008000800 */
[----:B------:R1:W-:Y:S02]  /*70330*/  @P0 STG.E.U8 desc[UR20][R40.64], R5 ;  /* 0x0000000528000986 */ /* 0x0003e4000c101114 */
[----:B-1----:R-:W-:-:S02]  /*70340*/  PRMT R5, R5, 0x9910, RZ ;  /* 0x0000991005057816 */ /* 0x002fc400000000ff */
[----:B0-----:R-:W-:Y:S01]  /*70350*/  ISETP.LT.AND P0, PT, R6, UR4, !P1 ;  /* 0x0000000406007c0c */ /* 0x001fe2000cf01270 */
[----:B------:R-:W0:Y:S01]  /*70360*/  LDCU UR4, c[0x0][0x39c] ;  /* 0x00007380ff0477ac */ /* 0x000e220008000800 */
[----:B------:R-:W3:Y:S04]  /*70370*/  LDL.LU R6, [R1+0x80c] ;  /* 0x00080c0001067983 */ /* 0x000ee80000300800 */
[----:B------:R-:W3:Y:S01]  /*70380*/  LDL.LU R22, [R1+0x1fd0] ;  /* 0x001fd00001167983 */ /* 0x000ee20000300800 */
[----:B------:R-:W-:-:S05]  /*70390*/  SHF.R.S32.HI R5, RZ, 0x8, R5 ;  /* 0x00000008ff057819 */ /* 0x000fca0000011405 */
[----:B------:R1:W-:Y:S04]  /*703a0*/  @P2 STG.E.U8 desc[UR20][R38.64], R5 ;  /* 0x0000000526002986 */ /* 0x0003e8000c101114 */
[----:B-1----:R-:W3:Y:S01]  /*703b0*/  LDL.LU R5, [R1+0x1fcc] ;  /* 0x001fcc0001057983 */ /* 0x002ee20000300800 */
[----:B0-----:R-:W-:Y:S01]  /*703c0*/  ISETP.LT.AND P2, PT, R23, UR4, !P1 ;  /* 0x0000000417007c0c */ /* 0x001fe2000cf41270 */
[----:B------:R-:W5:Y:S01]  /*703d0*/  LDCU UR4, c[0x0][0x39c] ;  /* 0x00007380ff0477ac */ /* 0x000f620008000800 */
[----:B------:R-:W-:Y:S01]  /*703e0*/  VIADD R68, R68, UR68 ;  /* 0x0000004444447c36 */ /* 0x000fe20008000000 */
[----:B------:R-:W3:Y:S04]  /*703f0*/  LDL.LU R23, [R1+0x810] ;  /* 0x0008100001177983 */ /* 0x000ee80000300800 */
[----:B------:R-:W-:-:S04]  /*70400*/  IADD3 R36, P6, PT, R68, R3, RZ ;  /* 0x0000000344247210 */ /* 0x000fc80007fde0ff */
[----:B------:R-:W-:-:S05]  /*70410*/  LEA.HI.X.SX32 R37, R68, R2, 0x1, P6 ;  /* 0x0000000244257211 */ /* 0x000fca00030f0eff */
[----:B------:R0:W-:Y:S01]  /*70420*/  @P4 STG.E.U8 desc[UR20][R36.64], R11 ;  /* 0x0000000b24004986 */ /* 0x0001e2000c101114 */
        /* <DEDUP_REMOVED lines=13> */
[----:B------:R-:W4:Y:S01]  /*70500*/  LDCU UR4, c[0x0][0x39c] ;  /* 0x00007380ff0477ac */ /* 0x000f220008000800 */
[----:B------:R-:W-:Y:S02]  /*70510*/  PRMT R10, R11, 0x9910, RZ ;  /* 0x000099100b0a7816 */ /* 0x000fe400000000ff */
[----:B0-----:R-:W5:Y:S02]  /*70520*/  LDL.LU R11, [R1+0x1fdc] ;  /* 0x001fdc00010b7983 */ /* 0x001f640000300800 */
[----:B------:R-:W-:-:S05]  /*70530*/  SHF.R.S32.HI R10, RZ, 0x8, R10 ;  /* 0x00000008ff0a7819 */ /* 0x000fca000001140a */
[----:B------:R0:W-:Y:S04]  /*70540*/  @P5 STG.E.U8 desc[UR20][R34.64], R10 ;  /* 0x0000000a22005986 */ /* 0x0001e8000c101114 */
[----:B0-----:R-:W5:Y:S01]  /*70550*/  LDL.LU R10, [R1+0x1fd8] ;  /* 0x001fd800010a7983 */ /* 0x001f620000300800 */
[----:B----4-:R-:W-:Y:S01]  /*70560*/  ISETP.LT.AND P5, PT, R9, UR4, !P1 ;  /* 0x0000000409007c0c */ /* 0x010fe2000cfa1270 */
[----:B------:R-:W0:Y:S02]  /*70570*/  LDCU UR4, c[0x0][0x39c] ;  /* 0x00007380ff0477ac */ /* 0x000e240008000800 */
[----:B------:R-:W4:Y:S04]  /*70580*/  LDL.LU R9, [R1+0x1fe0] ;  /* 0x001fe00001097983 */ /* 0x000f280000300800 */
[----:B--2---:R1:W-:Y:S02]  /*70590*/  @P3 STG.E.U8 desc[UR20][R32.64], R8 ;  /* 0x0000000820003986 */ /* 0x0043e4000c101114 */
[----:B-1----:R-:W-:-:S04]  /*705a0*/  PRMT R8, R8, 0x9910, RZ ;  /* 0x0000991008087816 */ /* 0x002fc800000000ff */
[----:B------:R-:W-:Y:S02]  /*705b0*/  SHF.R.S32.HI R8, RZ, 0x8, R8 ;  /* 0x00000008ff087819 */ /* 0x000fe40000011408 */
[----:B0-----:R-:W-:Y:S01]  /*705c0*/  ISETP.LT.AND P3, PT, R7, UR4, !P1 ;  /* 0x0000000407007c0c */ /* 0x001fe2000cf61270 */
[----:B------:R-:W3:Y:S01]  /*705d0*/  LDCU UR4, c[0x0][0x39c] ;  /* 0x00007380ff0477ac */ /* 0x000ee20008000800 */
[----:B------:R-:W2:Y:S04]  /*705e0*/  LDL.LU R7, [R1+0x814] ;  /* 0x0008140001077983 */ /* 0x000ea80000300800 */
[----:B------:R0:W-:Y:S04]  /*705f0*/  @P0 STG.E.U8 desc[UR20][R30.64], R8 ;  /* 0x000000081e000986 */ /* 0x0001e8000c101114 */
[----:B0-----:R-:W2:Y:S01]  /*70600*/  LDL.LU R8, [R1+0x1fb0] ;  /* 0x001fb00001087983 */ /* 0x001ea20000300800 */
[----:B---3--:R-:W-:Y:S01]  /*70610*/  ISETP.LT.AND P0, PT, R22, UR4, !P1 ;  /* 0x0000000416007c0c */ /* 0x008fe2000cf01270 */
[----:B------:R-:W0:Y:S02]  /*70620*/  LDCU UR4, c[0x0][0x39c] ;  /* 0x00007380ff0477ac */ /* 0x000e240008000800 */
[----:B------:R1:W-:Y:S04]  /*70630*/  @P2 STG.E.U8 desc[UR20][R12.64], R6 ;  /* 0x000000060c002986 */ /* 0x0003e8000c101114 */
[----:B-1----:R-:W3:Y:S01]  /*70640*/  LDL.LU R13, [R1+0x1fbc] ;  /* 0x001fbc00010d7983 */ /* 0x002ee20000300800 */
[----:B------:R-:W-:-:S02]  /*70650*/  PRMT R12, R6, 0x9910, RZ ;  /* 0x00009910060c7816 */ /* 0x000fc400000000ff */
[----:B0-----:R-:W-:Y:S01]  /*70660*/  ISETP.LT.AND P2, PT, R5, UR4, !P1 ;  /* 0x0000000405007c0c */ /* 0x001fe2000cf41270 */
[----:B------:R-:W5:Y:S01]  /*70670*/  LDCU UR4, c[0x0][0x39c] ;  /* 0x00007380ff0477ac */ /* 0x000f620008000800 */
[----:B------:R-:W3:Y:S04]  /*70680*/  LDL.LU R5, [R1+0x818] ;  /* 0x0008180001057983 */ /* 0x000ee80000300800 */
[----:B------:R-:W3:Y:S01]  /*70690*/  LDL.LU R6, [R1+0x1fb8] ;  /* 0x001fb80001067983 */ /* 0x000ee20000300800 */
[----:B------:R-:W-:Y:S01]  /*706a0*/  VIADD R68, R68, UR68 ;  /* 0x0000004444447c36 */ /* 0x000fe20008000000 */
[----:B------:R-:W-:-:S04]  /*706b0*/  SHF.R.S32.HI R12, RZ, 0x8, R12 ;  /* 0x00000008ff0c7819 */ /* 0x000fc8000001140c */
[----:B------:R-:W-:-:S04]  /*706c0*/  IADD3 R28, P6, PT, R68, R3, RZ ;  /* 0x00000003441c7210 */ /* 0x000fc80007fde0ff */
[----:B------:R-:W-:-:S05]  /*706d0*/  LEA.HI.X.SX32 R29, R68, R2, 0x1, P6 ;  /* 0x00000002441d7211 */ /* 0x000fca00030f0eff */
[----:B------:R0:W-:Y:S01]  /*706e0*/  @P4 STG.E.U8 desc[UR20][R28.64], R12 ;  /* 0x0000000c1c004986 */ /* 0x0001e2000c101114 */
[----:B------:R-:W-:-:S05]  /*706f0*/  VIADD R68, R68, UR68 ;  /* 0x0000004444447c36 */ /* 0x000fca0008000000 */
[----:B------:R-:W-:-:S04]  /*70700*/  IADD3 R26, P6, PT, R68, R3, RZ ;  /* 0x00000003441a7210 */ /* 0x000fc80007fde0ff */
[C---:B------:R-:W-:Y:S01]  /*70710*/  LEA.HI.X.SX32 R27, R68.reuse, R2, 0x1, P6 ;  /* 0x00000002441b7211 */ /* 0x040fe200030f0eff */
[----:B0-----:R-:W3:Y:S04]  /*70720*/  LDL.LU R12, [R1+0x1fc4] ;  /* 0x001fc400010c7983 */ /* 0x001ee80000300800 */
[----:B------:R-:W-:Y:S01]  /*70730*/  @P5 STG.E.U8 desc[UR20][R26.64], R23 ;  /* 0x000000171a005986 */ /* 0x000fe2000c101114 */
[----:B------:R-:W-:Y:S01]  /*70740*/  VIADD R68, R68, UR68 ;  /* 0x0000004444447c36 */ /* 0x000fe20008000000 */
[----:B------:R-:W-:-:S04]  /*70750*/  PRMT R22, R23, 0x9910, RZ ;  /* 0x0000991017167816 */ /* 0x000fc800000000ff */
[C---:B------:R-:W-:Y:S02]  /*70760*/  IADD3 R24, P6, PT, R68.reuse, R3, RZ ;  /* 0x0000000344187210 */ /* 0x040fe40007fde0ff */
[----:B------:R-:W-:Y:S02]  /*70770*/  SHF.R.S32.HI R22, RZ, 0x8, R22 ;  /* 0x00000008ff167819 */ /* 0x000fe40000011416 */
[----:B------:R-:W-:-:S05]  /*70780*/  LEA.HI.X.SX32 R25, R68, R2, 0x1, P6 ;  /* 0x0000000244197211 */ /* 0x000fca00030f0eff */
[----:B------:R-:W-:Y:S01]  /*70790*/  @P3 STG.E.U8 desc[UR20][R24.64], R22 ;  /* 0x0000001618003986 */ /* 0x000fe2000c101114 */
        /* <DEDUP_REMOVED lines=10> */
[----:B------:R-:W0:Y:S02]  /*70840*/  LDCU UR4, c[0x0][0x39c] ;  /* 0x00007380ff0477ac */ /* 0x000e240008000800 */
[----:B0-----:R-:W-:Y:S01]  /*70850*/  ISETP.LT.AND P5, PT, R10, UR4, !P1 ;  /* 0x000000040a007c0c */ /* 0x001fe2000cfa1270 */
[----:B------:R-:W4:Y:S01]  /*70860*/  LDCU UR4, c[0x0][0x39c] ;  /* 0x00007380ff0477ac */ /* 0x000f220008000800 */
[----:B------:R-:W5:Y:S04]  /*70870*/  LDL.LU R10, [R1+0x1fc0] ;  /* 0x001fc000010a7983 */ /* 0x000f680000300800 */
[----:B------:R-:W5:Y:S01]  /*70880*/  LDL.LU R11, [R1+0x81c] ;  /* 0x00081c00010b7983 */ /* 0x000f620000300800 */
[----:B----4-:R-:W-:Y:S01]  /*70890*/  ISETP.LT.AND P3, PT, R9, UR4, !P1 ;  /* 0x0000000409007c0c */ /* 0x010fe2000cf61270 */
[----:B------:R-:W0:Y:S02]  /*708a0*/  LDCU UR4, c[0x0][0x39c] ;  /* 0x00007380ff0477ac */ /* 0x000e240008000800 */
[----:B------:R-:W4:Y:S04]  /*708b0*/  LDL.LU R9, [R1+0x1f9c] ;  /* 0x001f9c0001097983 */ /* 0x000f280000300800 */
[----:B--2---:R1:W-:Y:S01]  /*708c0*/  @P0 STG.E.U8 desc[UR20][R18.64], R7 ;  /* 0x0000000712000986 */ /* 0x0043e2000c101114 */
[----:B0-----:R-:W-:Y:S01]  /*708d0*/  ISETP.LT.AND P0, PT, R8, UR4, !P1 ;  /* 0x0000000408007c0c */ /* 0x001fe2000cf01270 */
[----:B------:R-:W3:Y:S01]  /*708e0*/  LDCU UR4, c[0x0][0x39c] ;  /* 0x00007380ff0477ac */ /* 0x000ee20008000800 */
[----:B------:R-:W-:-:S02]  /*708f0*/  PRMT R8, R7, 0x9910, RZ ;  /* 0x0000991007087816 */ /* 0x000fc400000000ff */
[----:B-1----:R-:W2:Y:S03]  /*70900*/  LDL.LU R7, [R1+0x820] ;  /* 0x0008200001077983 */ /* 0x002ea60000300800 */
[----:B------:R-:W-:Y:S02]  /*70910*/  IMAD.MOV.U32 R18, RZ, RZ, R8 ;  /* 0x000000ffff127224 */ /* 0x000fe400078e0008 */
[----:B------:R-:W2:Y:S03]  /*70920*/  LDL.LU R8, [R1+0x1f98] ;  /* 0x001f980001087983 */ /* 0x000ea60000300800 */
[----:B------:R-:W-:-:S05]  /*70930*/  SHF.R.S32.HI R18, RZ, 0x8, R18 ;  /* 0x00000008ff127819 */ /* 0x000fca0000011412 */
[----:B------:R-:W-:Y:S01]  /*70940*/  @P2 STG.E.U8 desc[UR20][R20.64], R18 ;  /* 0x0000001214002986 */ /* 0x000fe2000c101114 */
[----:B---3--:R-:W-:Y:S01]  /*70950*/  ISETP.LT.AND P2, PT, R13, UR4, !P1 ;  /* 0x000000040d007c0c */ /* 0x008fe2000cf41270 */
[----:B------:R-:W0:Y:S02]  /*70960*/  LDCU UR4, c[0x0][0x39c] ;  /* 0x00007380ff0477ac */ /* 0x000e240008000800 */
[----:B------:R1:W-:Y:S01]  /*70970*/  @P4 STG.E.U8 desc[UR20][R16.64], R5 ;  /* 0x0000000510004986 */ /* 0x0003e2000c101114 */
[----:B------:R-:W-:Y:S01]  /*70980*/  VIADD R68, R68, UR68 ;  /* 0x0000004444447c36 */ /* 0x000fe20008000000 */
[----:B0-----:R-:W-:Y:S01]  /*70990*/  ISETP.LT.AND P4, PT, R6, UR4, !P1 ;  /* 0x0000000406007c0c */ /* 0x001fe2000cf81270 */
[----:B------:R-:W0:Y:S01]  /*709a0*/  LDCU UR4, c[0x0][0x39c] ;  /* 0x00007380ff0477ac */ /* 0x000e220008000800 */
[----:B------:R-:W3:Y:S02]  /*709b0*/  LDL.LU R6, [R1+0x1fa4] ;  /* 0x001fa40001067983 */ /* 0x000ee40000300800 */
[----:B------:R-:W-:-:S02]  /*709c0*/  IADD3 R14, P6, PT, R68, R3, RZ ;  /* 0x00000003440e7210 */ /* 0x000fc40007fde0ff */
[----:B-1----:R-:W-:Y:S02]  /*709d0*/  PRMT R5, R5, 0x9910, RZ ;  /* 0x0000991005057816 */ /* 0x002fe400000000ff */
[----:B------:R-:W-:Y:S02]  /*709e0*/  LEA.HI.X.SX32 R15, R68, R2, 0x1, P6 ;  /* 0x00000002440f7211 */ /* 0x000fe400030f0eff */
[----:B------:R-:W-:-:S05]  /*709f0*/  SHF.R.S32.HI R5, RZ, 0x8, R5 ;  /* 0x00000008ff057819 */ /* 0x000fca0000011405 */
[----:B------:R1:W-:Y:S04]  /*70a00*/  @P5 STG.E.U8 desc[UR20][R14.64], R5 ;  /* 0x000000050e005986 */ /* 0x0003e8000c101114 */
[----:B-1----:R-:W3:Y:S01]  /*70a10*/  LDL.LU R5, [R1+0x1fa0] ;  /* 0x001fa00001057983 */ /* 0x002ee20000300800 */
[----:B0-----:R-:W-:Y:S01]  /*70a20*/  ISETP.LT.AND P5, PT, R12, UR4, !P1 ;  /* 0x000000040c007c0c */ /* 0x001fe2000cfa1270 */
[----:B------:R-:W0:Y:S01]  /*70a30*/  LDCU UR4, c[0x0][0x39c] ;  /* 0x00007380ff0477ac */ /* 0x000e220008000800 */
[----:B------:R-:W-:Y:S01]  /*70a40*/  VIADD R68, R68, UR68 ;  /* 0x0000004444447c36 */ /* 0x000fe20008000000 */
[----:B------:R-:W3:Y:S04]  /*70a50*/  LDL.LU R19, [R1+0x508] ;  /* 0x0005080001137983 */ /* 0x000ee80000300800 */
[CC--:B------:R-:W-:Y:S01]  /*70a60*/  IADD3 R92, P6, PT, R68.reuse, R3.reuse, RZ ;  /* 0x00000003445c7210 */ /* 0x0c0fe20007fde0ff */
[----:B------:R-:W3:Y:S03]  /*70a70*/  LDL.LU R17, [R1+0x50c] ;  /* 0x00050c0001117983 */ /* 0x000ee60000300800 */
[CC--:B------:R-:W-:Y:S01]  /*70a80*/  LEA.HI.X.SX32 R93, R68.reuse, R2.reuse, 0x1, P6 ;  /* 0x00000002445d7211 */ /* 0x0c0fe200030f0eff */
        /* <DEDUP_REMOVED lines=9> */
[C---:B------:R-:W-:Y:S01]  /*70b20*/  LEA.HI.X.SX32 R89, R68.reuse, R2, 0x1, P6 ;  /* 0x0000000244597211 */ /* 0x040fe200030f0eff */
[----:B------:R-:W-:Y:S01]  /*70b30*/  VIADD R68, R68, UR68 ;  /* 0x0000004444447c36 */ /* 0x000fe20008000000 */
[----:B------:R-:W3:Y:S04]  /*70b40*/  LDL.LU R12, [R1+0x1f84] ;  /* 0x001f8400010c7983 */ /* 0x000ee80000300800 */
[----:B------:R-:W-:-:S04]  /*70b50*/  IADD3 R86, P6, PT, R68, R3, RZ ;  /* 0x0000000344567210 */ /* 0x000fc80007fde0ff */
[C---:B------:R-:W-:Y:S01]  /*70b60*/  LEA.HI.X.SX32 R87, R68.reuse, R2, 0x1, P6 ;  /* 0x0000000244577211 */ /* 0x040fe200030f0eff */
[----:B------:R-:W-:-:S05]  /*70b70*/  VIADD R68, R68, UR68 ;  /* 0x0000004444447c36 */ /* 0x000fca0008000000 */
[----:B------:R-:W-:-:S04]  /*70b80*/  IADD3 R84, P6, PT, R68, R3, RZ ;  /* 0x0000000344547210 */ /* 0x000fc80007fde0ff */
[----:B------:R-:W-:Y:S01]  /*70b90*/  LEA.HI.X.SX32 R85, R68, R2, 0x1, P6 ;  /* 0x0000000244557211 */ /* 0x000fe200030f0eff */
[----:B-----5:R1:W-:Y:S01]  /*70ba0*/  @P3 STG.E.U8 desc[UR20][R92.64], R11 ;  /* 0x0000000b5c003986 */ /* 0x0203e2000c101114 */
[----:B0-----:R-:W-:Y:S01]  /*70bb0*/  ISETP.LT.AND P3, PT, R10, UR4, !P1 ;  /* 0x000000040a007c0c */ /* 0x001fe2000cf61270 */
[----:B------:R-:W4:Y:S02]  /*70bc0*/  LDCU UR4, c[0x0][0x39c] ;  /* 0x00007380ff0477ac */ /* 0x000f240008000800 */
[----:B------:R-:W5:Y:S01]  /*70bd0*/  LDL.LU R10, [R1+0x518] ;  /* 0x00051800010a7983 */ /* 0x000f620000300800 */
[----:B-1----:R-:W-:-:S03]  /*70be0*/  PRMT R92, R11, 0x9910, RZ ;  /* 0x000099100b5c7816 */ /* 0x002fc600000000ff */
[----:B------:R-:W5:Y:S01]  /*70bf0*/  LDL.LU R11, [R1+0x51c] ;  /* 0x00051c00010b7983 */ /* 0x000f620000300800 */
[----:B------:R-:W-:-:S05]  /*70c00*/  SHF.R.S32.HI R92, RZ, 0x8, R92 ;  /* 0x00000008ff5c7819 */ /* 0x000fca000001145c */
[----:B------:R-:W-:Y:S01]  /*70c10*/  @P0 STG.E.U8 desc[UR20][R90.64], R92 ;  /* 0x0000005c5a000986 */ /* 0x000fe2000c101114 */
[----:B----4-:R-:W-:Y:S01]  /*70c20*/  ISETP.LT.AND P0, PT, R9, UR4, !P1 ;  /* 0x0000000409007c0c */ /* 0x010fe2000cf01270 */
[----:B------:R-:W0:Y:S02]  /*70c30*/  LDCU UR4, c[0x0][0x39c] ;  /* 0x00007380ff0477ac */ /* 0x000e240008000800 */
[----:B------:R-:W4:Y:S04]  /*70c40*/  LDL.LU R9, [R1+0x1f88] ;  /* 0x001f880001097983 */ /* 0x000f280000300800 */
[----:B--2---:R1:W-:Y:S01]  /*70c50*/  @P2 STG.E.U8 desc[UR20][R88.64], R7 ;  /* 0x0000000758002986 */ /* 0x0043e2000c101114 */
[----:B0-----:R-:W-:Y:S01]  /*70c60*/  ISETP.LT.AND P2, PT, R8, UR4, !P1 ;  /* 0x0000000408007c0c */ /* 0x001fe2000cf41270 */
[----:B------:R-:W3:Y:S01]  /*70c70*/  LDCU UR4, c[0x0][0x39c] ;  /* 0x00007380ff0477ac */ /* 0x000ee20008000800 */
[----:B-1----:R-:W-:-:S04]  /*70c80*/  PRMT R88, R7, 0x9910, RZ ;  /* 0x0000991007587816 */ /* 0x002fc800000000ff */
[----:B------:R-:W-:-:S05]  /*70c90*/  SHF.R.S32.HI R88, RZ, 0x8, R88 ;  /* 0x00000008ff587819 */ /* 0x000fca0000011458 */
[----:B------:R-:W-:Y:S01]  /*70ca0*/  @P4 STG.E.U8 desc[UR20][R86.64], R88 ;  /* 0x0000005856004986 */ /* 0x000fe2000c101114 */
[----:B---3--:R-:W-:Y:S01]  /*70cb0*/  ISETP.LT.AND P4, PT, R6, UR4, !P1 ;  /* 0x0000000406007c0c */ /* 0x008fe2000cf81270 */
[----:B------:R-:W0:Y:S02]  /*70cc0*/  LDCU UR4, c[0x0][0x39c] ;  /* 0x00007380ff0477ac */ /* 0x000e240008000800 */
[----:B------:R1:W-:Y:S02]  /*70cd0*/  @P5 STG.E.U8 desc[UR20][R84.64], R0 ;  /* 0x0000000054005986 */ /* 0x0003e4000c101114 */
[----:B-1----:R-:W-:Y:S02]  /*70ce0*/  PRMT R85, R0, 0x9910, RZ ;  /* 0x0000991000557816 */ /* 0x002fe400000000ff */
[----:B------:R-:W2:Y:S04]  /*70cf0*/  LDL.LU R0, [R1+0x27b8] ;  /* 0x0027b80001007983 */ /* 0x000ea80000300800 */
[----:B------:R-:W3:Y:S04]  /*70d00*/  LDL.LU R8, [R1+0x1f8c] ;  /* 0x001f8c0001087983 */ /* 0x000ee80000300800 */
[----:B------:R-:W3:Y:S01]  /*70d10*/  LDL.LU R6, [R1+0x1f90] ;  /* 0x001f900001067983 */ /* 0x000ee20000300800 */
[----:B0-----:R-:W-:Y:S01]  /*70d20*/  ISETP.LT.AND P5, PT, R5, UR4, !P1 ;  /* 0x0000000405007c0c */ /* 0x001fe2000cfa1270 */
[----:B------:R-:W-:Y:S01]  /*70d30*/  VIADD R68, R68, UR68 ;  /* 0x0000004444447c36 */ /* 0x000fe20008000000 */
[----:B------:R-:W-:Y:S01]  /*70d40*/  SHF.R.S32.HI R85, RZ, 0x8, R85 ;  /* 0x00000008ff557819 */ /* 0x000fe20000011455 */
[----:B------:R-:W3:Y:S01]  /*70d50*/  LDL.LU R7, [R1+0x520] ;  /* 0x0005200001077983 */ /* 0x000ee20000300800 */
[----:B------:R-:W0:Y:S03]  /*70d60*/  LDCU UR4, c[0x0][0x39c] ;  /* 0x00007380ff0477ac */ /* 0x000e260008000800 */
        /* <DEDUP_REMOVED lines=11> */
[----:B------:R-:W-:-:S02]  /*70e20*/  IADD3 R82, P6, PT, R68, R3, RZ ;  /* 0x0000000344527210 */ /* 0x000fc40007fde0ff */
[----:B------:R-:W-:Y:S01]  /*70e30*/  F2FP.SATFINITE.E4M3.F32.PACK_AB_MERGE_C R84, R17, R19, RZ ;  /* 0x000000131154723e */ /* 0x000fe200048070ff */
[----:B------:R-:W3:Y:S01]  /*70e40*/  LDL.LU R23, [R1+0x558] ;  /* 0x0005580001177983 */ /* 0x000ee20000300800 */
[CC--:B------:R-:W-:Y:S01]  /*70e50*/  LEA.HI.X.SX32 R83, R68.reuse, R2.reuse, 0x1, P6 ;  /* 0x0000000244537211 */ /* 0x0c0fe200030f0eff */
[----:B------:R-:W-:Y:S02]  /*70e60*/  VIADD R68, R68, UR68 ;  /* 0x0000004444447c36 */ /* 0x000fe40008000000 */
[----:B------:R-:W3:Y:S03]  /*70e70*/  LDL.LU R20, [R1+0x55c] ;  /* 0x00055c0001147983 */ /* 0x000ee60000300800 */
[CC--:B------:R-:W-:Y:S01]  /*70e80*/  IADD3 R80, P6, PT, R68.reuse, R3.reuse, RZ ;  /* 0x0000000344507210 */ /* 0x0c0fe20007fde0ff */
[----:B------:R1:W-:Y:S03]  /*70e90*/  @P3 STG.E.U8 desc[UR20][R82.64], R85 ;  /* 0x0000005552003986 */ /* 0x0003e6000c101114 */
[C---:B------:R-:W-:Y:S01]  /*70ea0*/  LEA.HI.X.SX32 R81, R68.reuse, R2, 0x1, P6 ;  /* 0x0000000244517211 */ /* 0x040fe200030f0eff */
[----:B------:R-:W-:Y:S01]  /*70eb0*/  VIADD R68, R68, UR68 ;  /* 0x0000004444447c36 */ /* 0x000fe20008000000 */
[----:B------:R-:W3:Y:S04]  /*70ec0*/  LDL.LU R21, [R1+0x560] ;  /* 0x0005600001157983 */ /* 0x000ee80000300800 */
[----:B------:R-:W-:-:S02]  /*70ed0*/  IADD3 R78, P6, PT, R68, R3, RZ ;  /* 0x00000003444e7210 */ /* 0x000fc40007fde0ff */
[----:B-1----:R-:W-:Y:S02]  /*70ee0*/  PRMT R83, R84, 0x9910, RZ ;  /* 0x0000991054537816 */ /* 0x002fe400000000ff */
[----:B------:R-:W-:Y:S01]  /*70ef0*/  F2FP.SATFINITE.E4M3.F32.PACK_AB_MERGE_C R82, R15, R14, RZ ;  /* 0x0000000e0f52723e */ /* 0x000fe200048070ff */
[----:B------:R1:W-:Y:S01]  /*70f00*/  @P0 STG.E.U8 desc[UR20][R80.64], R84 ;  /* 0x0000005450000986 */ /* 0x0003e2000c101114 */
[C---:B------:R-:W-:Y:S01]  /*70f10*/  LEA.HI.X.SX32 R79, R68.reuse, R2, 0x1, P6 ;  /* 0x00000002444f7211 */ /* 0x040fe200030f0eff */
[----:B------:R-:W-:Y:S01]  /*70f20*/  VIADD R68, R68, UR68 ;  /* 0x0000004444447c36 */ /* 0x000fe20008000000 */
[----:B0-----:R-:W-:Y:S01]  /*70f30*/  ISETP.LT.AND P3, PT, R16, UR4, !P1 ;  /* 0x0000000410007c0c */ /* 0x001fe2000cf61270 */
[----:B------:R-:W0:Y:S01]  /*70f40*/  LDCU UR4, c[0x0][0x39c] ;  /* 0x00007380ff0477ac */ /* 0x000e220008000800 */
[----:B------:R-:W3:Y:S02]  /*70f50*/  LDL.LU R18, [R1+0x564] ;  /* 0x0005640001127983 */ /* 0x000ee40000300800 */
[----:B------:R-:W-:-:S02]  /*70f60*/  IADD3 R76, P6, PT, R68, R3, RZ ;  /* 0x00000003444c7210 */ /* 0x000fc40007fde0ff */
[----:B-1----:R-:W-:Y:S01]  /*70f70*/  SHF.R.S32.HI R80, RZ, 0x8, R83 ;  /* 0x00000008ff507819 */ /* 0x002fe20000011453 */
[----:B------:R-:W3:Y:S01]  /*70f80*/  LDL.LU R19, [R1+0x568] ;  /* 0x0005680001137983 */ /* 0x000ee20000300800 */
[CC--:B------:R-:W-:Y:S01]  /*70f90*/  LEA.HI.X.SX32 R77, R68.reuse, R2.reuse, 0x1, P6 ;  /* 0x00000002444d7211 */ /* 0x0c0fe200030f0eff */
[----:B------:R-:W-:Y:S01]  /*70fa0*/  VIADD R68, R68, UR68 ;  /* 0x0000004444447c36 */ /* 0x000fe20008000000 */
[----:B------:R-:W-:Y:S01]  /*70fb0*/  PRMT R81, R82, 0x9910, RZ ;  /* 0x0000991052517816 */ /* 0x000fe200000000ff */
[----:B------:R1:W-:Y:S03]  /*70fc0*/  @P2 STG.E.U8 desc[UR20][R78.64], R80 ;  /* 0x000000504e002986 */ /* 0x0003e6000c101114 */
[C---:B------:R-:W-:Y:S01]  /*70fd0*/  IADD3 R74, P6, PT, R68.reuse, R3, RZ ;  /* 0x00000003444a7210 */ /* 0x040fe20007fde0ff */
[----:B------:R-:W3:Y:S03]  /*70fe0*/  LDL.LU R16, [R1+0x56c] ;  /* 0x00056c0001107983 */ /* 0x000ee60000300800 */
[C---:B------:R-:W-:Y:S01]  /*70ff0*/  LEA.HI.X.SX32 R75, R68.reuse, R2, 0x1, P6 ;  /* 0x00000002444b7211 */ /* 0x040fe200030f0eff */
[----:B------:R-:W-:-:S02]  /*71000*/  VIADD R68, R68, UR68 ;  /* 0x0000004444447c36 */ /* 0x000fc40008000000 */
[----:B-1----:R-:W-:-:S03]  /*71010*/  IMAD.MOV.U32 R79, RZ, RZ, R81 ;  /* 0x000000ffff4f7224 */ /* 0x002fc600078e0051 */
[CC--:B------:R-:W-:Y:S01]  /*71020*/  IADD3 R72, P6, PT, R68.reuse, R3.reuse, RZ ;  /* 0x0000000344487210 */ /* 0x0c0fe20007fde0ff */
[----:B------:R1:W-:Y:S01]  /*71030*/  @P4 STG.E.U8 desc[UR20][R76.64], R82 ;  /* 0x000000524c004986 */ /* 0x0003e2000c101114 */
[----:B------:R-:W-:Y:S01]  /*71040*/  ISETP.LT.AND P0, PT, R13, UR6, !P1 ;  /* 0x000000060d007c0c */ /* 0x000fe2000cf01270 */
[----:B------:R-:W0:Y:S01]  /*71050*/  LDCU UR6, c[0x0][0x39c] ;  /* 0x00007380ff0677ac */ /* 0x000e220008000800 */
[----:B------:R-:W-:Y:S01]  /*71060*/  SHF.R.S32.HI R79, RZ, 0x8, R79 ;  /* 0x00000008ff4f7819 */ /* 0x000fe2000001144f */
[----:B------:R-:W3:Y:S01]  /*71070*/  LDL.LU R17, [R1+0x570] ;  /* 0x0005700001117983 */ /* 0x000ee20000300800 */
[CC--:B------:R-:W-:Y:S01]  /*71080*/  LEA.HI.X.SX32 R73, R68.reuse, R2.reuse, 0x1, P6 ;  /* 0x0000000244497211 */ /* 0x0c0fe200030f0eff */
[----:B------:R-:W-:Y:S02]  /*71090*/  VIADD R68, R68, UR68 ;  /* 0x0000004444447c36 */ /* 0x000fe40008000000 */
[----:B------:R0:W-:Y:S01]  /*710a0*/  @P5 STG.E.U8 desc[UR20][R74.64], R79 ;  /* 0x0000004f4a005986 */ /* 0x0001e2000c101114 */
[----:B------:R-:W-:Y:S01]  /*710b0*/  ISETP.LT.AND P2, PT, R12, UR8, !P1 ;  /* 0x000000080c007c0c */ /* 0x000fe2000cf41270 */
[C---:B------:R-:W-:Y:S01]  /*710c0*/  VIADD R4, R68.reuse, UR68 ;  /* 0x0000004444047c36 */ /* 0x040fe20008000000 */
[C---:B------:R-:W-:Y:S01]  /*710d0*/  IADD3 R70, P6, PT, R68.reuse, R3, RZ ;  /* 0x0000000344467210 */ /* 0x040fe20007fde0ff */
[----:B------:R-:W0:Y:S01]  /*710e0*/  LDCU UR8, c[0x0][0x39c] ;  /* 0x00007380ff0877ac */ /* 0x000e220008000800 */
[----:B------:R-:W3:Y:S02]  /*710f0*/  LDL.LU R14, [R1+0x574] ;  /* 0x00057400010e7983 */ /* 0x000ee40000300800 */
[----:B------:R-:W-:-:S02]  /*71100*/  LEA.HI.X.SX32 R71, R68, R2, 0x1, P6 ;  /* 0x0000000244477211 */ /* 0x000fc400030f0eff */
[C---:B------:R-:W-:Y:S01]  /*71110*/  IADD3 R68, P6, PT, R4.reuse, R3, RZ ;  /* 0x0000000304447210 */ /* 0x040fe20007fde0ff */
[----:B------:R-:W3:Y:S03]  /*71120*/  LDL.LU R15, [R1+0x578] ;  /* 0x00057800010f7983 */ /* 0x000ee60000300800 */
[----:B------:R-:W-:Y:S01]  /*71130*/  LEA.HI.X.SX32 R69, R4, R2, 0x1, P6 ;  /* 0x0000000204457211 */ /* 0x000fe200030f0eff */
[----:B------:R-:W3:Y:S04]  /*71140*/  LDL.LU R12, [R1+0x57c] ;  /* 0x00057c00010c7983 */ /* 0x000ee80000300800 */
[----:B------:R-:W3:Y:S01]  /*71150*/  LDL.LU R13, [R1+0x580] ;  /* 0x00058000010d7983 */ /* 0x000ee20000300800 */
[----:B-----5:R-:W-:-:S03]  /*71160*/  F2FP.SATFINITE.E4M3.F32.PACK_AB_MERGE_C R78, R11, R10, RZ ;  /* 0x0000000a0b4e723e */ /* 0x020fc600048070ff */
[----:B------:R-:W5:Y:S01]  /*71170*/  LDL.LU R10, [R1+0x584] ;  /* 0x00058400010a7983 */ /* 0x000f620000300800 */
[----:B-1----:R-:W-:-:S03]  /*71180*/  PRMT R76, R78, 0x9910, RZ ;  /* 0x000099104e4c7816 */ /* 0x002fc600000000ff */
[----:B------:R-:W-:Y:S02]  /*71190*/  @P3 STG.E.U8 desc[UR20][R72.64], R78 ;  /* 0x0000004e48003986 */ /* 0x000fe4000c101114 */
[----:B0-----:R-:W-:Y:S02]  /*711a0*/  IMAD.MOV.U32 R74, RZ, RZ, R76 ;  /* 0x000000ffff4a7224 */ /* 0x001fe400078e004c */
[----:B------:R-:W5:Y:S03]  /*711b0*/  LDL.LU R11, [R1+0x588] ;  /* 0x00058800010b7983 */ /* 0x000f660000300800 */
[----:B------:R-:W-:-:S05]  /*711c0*/  SHF.R.S32.HI R74, RZ, 0x8, R74 ;  /* 0x00000008ff4a7819 */ /* 0x000fca000001144a */
[----:B------:R0:W-:Y:S01]  /*711d0*/  @P0 STG.E.U8 desc[UR20][R70.64], R74 ;  /* 0x0000004a46000986 */ /* 0x0001e2000c101114 */
[----:B----4-:R-:W-:Y:S01]  /*711e0*/  ISETP.LT.AND P4, PT, R9, UR9, !P1 ;  /* 0x0000000909007c0c */ /* 0x010fe2000cf81270 */
[----:B------:R-:W1:Y:S02]  /*711f0*/  LDCU UR9, c[0x0][0x39c] ;  /* 0x00007380ff0977ac */ /* 0x000e640008000800 */
[----:B------:R-:W4:Y:S01]  /*71200*/  LDL.LU R9, [R1+0x58c] ;  /* 0x00058c0001097983 */ /* 0x000f220000300800 */
[----:B0-----:R-:W-:Y:S02]  /*71210*/  VIADD R71, R4, UR68 ;  /* 0x0000004404477c36 */ /* 0x001fe40008000000 */
[----:B--2---:R-:W-:-:S05]  /*71220*/  VIADD R72, R0, 0x59 ;  /* 0x0000005900487836 */ /* 0x004fca0000000000 */
[----:B------:R-:W-:Y:S01]  /*71230*/  ISETP.LT.AND P0, PT, R72, UR4, !P1 ;  /* 0x0000000448007c0c */ /* 0x000fe2000cf01270 */
[----:B------:R-:W-:Y:S01]  /*71240*/  VIADD R72, R71, UR68 ;  /* 0x0000004447487c36 */ /* 0x000fe20008000000 */
[----:B---3--:R-:W-:Y:S01]  /*71250*/  ISETP.LT.AND P5, PT, R8, UR10, !P1 ;  /* 0x0000000a08007c0c */ /* 0x008fe2000cfa1270 */
[----:B------:R-:W0:Y:S01]  /*71260*/  LDCU UR4, c[0x0][0x39c] ;  /* 0x00007380ff0477ac */ /* 0x000e220008000800 */
[----:B------:R-:W-:Y:S01]  /*71270*/  ISETP.LT.AND P3, PT, R6, UR6, !P1 ;  /* 0x0000000606007c0c */ /* 0x000fe2000cf61270 */
[----:B------:R-:W2:Y:S01]  /*71280*/  LDL.LU R8, [R1+0x20a4] ;  /* 0x0020a40001087983 */ /* 0x000ea20000300800 */
[----:B------:R-:W3:Y:S03]  /*71290*/  LDCU UR6, c[0x0][0x39c] ;  /* 0x00007380ff0677ac */ /* 0x000ee60008000800 */
[----:B------:R-:W2:Y:S01]  /*712a0*/  LDL.LU R4, [R1+0x20ac] ;  /* 0x0020ac0001047983 */ /* 0x000ea20000300800 */
[----:B------:R-:W-:Y:S01]  /*712b0*/  F2FP.SATFINITE.E4M3.F32.PACK_AB_MERGE_C R73, R5, R7, RZ ;  /* 0x000000070549723e */ /* 0x000fe200048070ff */
[----:B------:R-:W0:Y:S02]  /*712c0*/  LDCU UR10, c[0x0][0x39c] ;  /* 0x00007380ff0a77ac */ /* 0x000e240008000800 */
[----:B------:R-:W2:Y:S01]  /*712d0*/  LDL.LU R6, [R1+0x590] ;  /* 0x0005900001067983 */ /* 0x000ea20000300800 */
[----:B------:R-:W-:-:S03]  /*712e0*/  PRMT R75, R73, 0x9910, RZ ;  /* 0x00009910494b7816 */ /* 0x000fc600000000ff */
[----:B------:R0:W-:Y:S01]  /*712f0*/  @P2 STG.E.U8 desc[UR20][R68.64], R73 ;  /* 0x0000004944002986 */ /* 0x0001e2000c101114 */
[C---:B------:R-:W-:Y:S02]  /*71300*/  IADD3 R70, P2, PT, R71.reuse, R3, RZ ;  /* 0x0000000347467210 */ /* 0x040fe40007f5e0ff */
[----:B------:R-:W-:Y:S01]  /*71310*/  SHF.R.S32.HI R75, RZ, 0x8, R75 ;  /* 0x00000008ff4b7819 */ /* 0x000fe2000001144b */
[----:B------:R-:W2:Y:S01]  /*71320*/  LDL.LU R7, [R1+0x594] ;  /* 0x0005940001077983 */ /* 0x000ea20000300800 */
[----:B------:R-:W-:Y:S02]  /*71330*/  LEA.HI.X.SX32 R71, R71, R2, 0x1, P2 ;  /* 0x0000000247477211 */ /* 0x000fe400010f0eff */
[----:B------:R-:W-:Y:S01]  /*71340*/  F2FP.SATFINITE.E4M3.F32.PACK_AB_MERGE_C R74, R30, R33, RZ ;  /* 0x000000211e4a723e */ /* 0x000fe200048070ff */
[----:B------:R-:W2:Y:S01]  /*71350*/  LDL.LU R5, [R1+0x20b8] ;  /* 0x0020b80001057983 */ /* 0x000ea20000300800 */
[----:B0-----:R-:W-:-:S03]  /*71360*/  IADD3 R68, P2, PT, R72, R3, RZ ;  /* 0x0000000348447210 */ /* 0x001fc60007f5e0ff */
[----:B------:R0:W-:Y:S01]  /*71370*/  @P4 STG.E.U8 desc[UR20][R70.64], R75 ;  /* 0x0000004b46004986 */ /* 0x0001e2000c101114 */
[----:B------:R-:W-:Y:S01]  /*71380*/  LEA.HI.X.SX32 R69, R72, R2, 0x1, P2 ;  /* 0x0000000248457211 */ /* 0x000fe200010f0eff */
[----:B------:R-:W-:Y:S01]  /*71390*/  VIADD R73, R0, 0x58 ;  /* 0x0000005800497836 */ /* 0x000fe20000000000 */
[----:B0-----:R-:W-:Y:S01]  /*713a0*/  PRMT R71, R74, 0x9910, RZ ;  /* 0x000099104a477816 */ /* 0x001fe200000000ff */
[----:B------:R-:W-:Y:S02]  /*713b0*/  VIADD R70, R72, UR68 ;  /* 0x0000004448467c36 */ /* 0x000fe40008000000 */
[----:B------:R0:W-:Y:S02]  /*713c0*/  @P5 STG.E.U8 desc[UR20][R68.64], R74 ;  /* 0x0000004a44005986 */ /* 0x0001e4000c101114 */
[----:B------:R-:W-:Y:S02]  /*713d0*/  IMAD.MOV.U32 R72, RZ, RZ, R71 ;  /* 0x000000ffff487224 */ /* 0x000fe400078e0047 */
[----:B------:R-:W-:Y:S01]  /*713e0*/  VIADD R71, R0, 0x5a ;  /* 0x0000005a00477836 */ /* 0x000fe20000000000 */
[----:B---3--:R-:W-:Y:S01]  /*713f0*/  ISETP.LT.AND P2, PT, R73, UR6, !P1 ;  /* 0x0000000649007c0c */ /* 0x008fe2000cf41270 */
[----:B------:R-:W3:Y:S01]  /*71400*/  LDCU UR6, c[0x0][0x39c] ;  /* 0x00007380ff0677ac */ /* 0x000ee20008000800 */
[----:B0-----:R-:W-:-:S02]  /*71410*/  IADD3 R68, P4, PT, R70, R3, RZ ;  /* 0x0000000346447210 */ /* 0x001fc40007f9e0ff */
[----:B------:R-:W-:Y:S02]  /*71420*/  SHF.R.S32.HI R72, RZ, 0x8, R72 ;  /* 0x00000008ff487819 */ /* 0x000fe40000011448 */
[C---:B------:R-:W-:Y:S02]  /*71430*/  LEA.HI.X.SX32 R69, R70.reuse, R2, 0x1, P4 ;  /* 0x0000000246457211 */ /* 0x040fe400020f0eff */
[----:B------:R-:W-:Y:S01]  /*71440*/  ISETP.LT.AND P4, PT, R71, UR4, !P1 ;  /* 0x0000000447007c0c */ /* 0x000fe2000cf81270 */
[----:B------:R-:W-:Y:S01]  /*71450*/  VIADD R71, R70, UR68 ;  /* 0x0000004446477c36 */ /* 0x000fe20008000000 */
[----:B------:R-:W-:Y:S01]  /*71460*/  F2FP.SATFINITE.E4M3.F32.PACK_AB_MERGE_C R75, R28, R31, RZ ;  /* 0x0000001f1c4b723e */ /* 0x000fe200048070ff */
[----:B------:R0:W-:Y:S01]  /*71470*/  @P3 STG.E.U8 desc[UR20][R68.64], R72 ;  /* 0x0000004844003986 */ /* 0x0001e2000c101114 */
[----:B------:R-:W-:Y:S01]  /*71480*/  VIADD R74, R0, 0x5b ;  /* 0x0000005b004a7836 */ /* 0x000fe20000000000 */
[----:B------:R-:W1:Y:S01]  /*71490*/  LDCU UR4, c[0x0][0x39c] ;  /* 0x00007380ff0477ac */ /* 0x000e620008000800 */
[----:B------:R-:W-:-:S02]  /*714a0*/  IADD3 R70, P3, PT, R71, R3, RZ ;  /* 0x0000000347467210 */ /* 0x000fc40007f7e0ff */
[----:B------:R-:W-:Y:S01]  /*714b0*/  PRMT R76, R75, 0x9910, RZ ;  /* 0x000099104b4c7816 */ /* 0x000fe200000000ff */
[----:B------:R-:W-:Y:S02]  /*714c0*/  VIADD R73, R0, 0x5c ;  /* 0x0000005c00497836 */ /* 0x000fe40000000000 */
[C---:B0-----:R-:W-:Y:S01]  /*714d0*/  VIADD R72, R71.reuse, UR68 ;  /* 0x0000004447487c36 */ /* 0x041fe20008000000 */
[-C--:B------:R-:W-:Y:S02]  /*714e0*/  LEA.HI.X.SX32 R71, R71, R2.reuse, 0x1, P3 ;  /* 0x0000000247477211 */ /* 0x080fe400018f0eff */
[----:B------:R-:W-:Y:S01]  /*714f0*/  ISETP.LT.AND P3, PT, R74, UR8, !P1 ;  /* 0x000000084a007c0c */ /* 0x000fe2000cf61270 */
[----:B------:R-:W-:Y:S01]  /*71500*/  IMAD.MOV.U32 R74, RZ, RZ, R76 ;  /* 0x000000ffff4a7224 */ /* 0x000fe200078e004c */
[C---:B------:R-:W-:Y:S01]  /*71510*/  IADD3 R68, P5, PT, R72.reuse, R3, RZ ;  /* 0x0000000348447210 */ /* 0x040fe20007fbe0ff */
[----:B------:R0:W-:Y:S01]  /*71520*/  @P2 STG.E.U8 desc[UR20][R70.64], R75 ;  /* 0x0000004b46002986 */ /* 0x0001e2000c101114 */
[----:B------:R-:W1:Y:S02]  /*71530*/  LDCU UR8, c[0x0][0x39c] ;  /* 0x00007380ff0877ac */ /* 0x000e640008000800 */
[----:B------:R-:W-:-:S02]  /*71540*/  LEA.HI.X.SX32 R69, R72, R2, 0x1, P5 ;  /* 0x0000000248457211 */ /* 0x000fc400028f0eff */
[----:B---3--:R-:W-:Y:S01]  /*71550*/  ISETP.LT.AND P5, PT, R73, UR6, !P1 ;  /* 0x0000000649007c0c */ /* 0x008fe2000cfa1270 */
[----:B------:R-:W3:Y:S01]  /*71560*/  LDCU UR6, c[0x0][0x39c] ;  /* 0x00007380ff0677ac */ /* 0x000ee20008000800 */
[----:B------:R-:W-:Y:S01]  /*71570*/  SHF.R.S32.HI R73, RZ, 0x8, R74 ;  /* 0x00000008ff497819 */ /* 0x000fe2000001144a */
[----:B0-----:R-:W-:-:S04]  /*71580*/  VIADD R71, R72, UR68 ;  /* 0x0000004448477c36 */ /* 0x001fc80008000000 */
[----:B------:R0:W-:Y:S01]  /*71590*/  @P0 STG.E.U8 desc[UR20][R68.64], R73 ;  /* 0x0000004944000986 */ /* 0x0001e2000c101114 */
[----:B------:R-:W-:-:S05]  /*715a0*/  VIADD R70, R0, 0x5d ;  /* 0x0000005d00467836 */ /* 0x000fca0000000000 */
[----:B-1----:R-:W-:Y:S01]  /*715b0*/  ISETP.LT.AND P0, PT, R70, UR4, !P1 ;  /* 0x0000000446007c0c */ /* 0x002fe2000cf01270 */
[----:B------:R-:W-:Y:S01]  /*715c0*/  VIADD R72, R0, 0x5e ;  /* 0x0000005e00487836 */ /* 0x000fe20000000000 */
[----:B------:R-:W-:Y:S01]  /*715d0*/  F2FP.SATFINITE.E4M3.F32.PACK_AB_MERGE_C R70, R26, R29, RZ ;  /* 0x0000001d1a46723e */ /* 0x000fe200048070ff */
[----:B------:R-:W1:Y:S01]  /*715e0*/  LDCU UR4, c[0x0][0x39c] ;  /* 0x00007380ff0477ac */ /* 0x000e620008000800 */
[----:B0-----:R-:W-:-:S04]  /*715f0*/  IADD3 R68, P2, PT, R71, R3, RZ ;  /* 0x0000000347447210 */ /* 0x001fc80007f5e0ff */
[C---:B------:R-:W-:Y:S01]  /*71600*/  LEA.HI.X.SX32 R69, R71.reuse, R2, 0x1, P2 ;  /* 0x0000000247457211 */ /* 0x040fe200010f0eff */
[----:B------:R-:W-:Y:S01]  /*71610*/  VIADD R71, R71, UR68 ;  /* 0x0000004447477c36 */ /* 0x000fe20008000000 */
[----:B------:R-:W-:-:S03]  /*71620*/  PRMT R74, R70, 0x9910, RZ ;  /* 0x00009910464a7816 */ /* 0x000fc600000000ff */
[----:B------:R0:W-:Y:S01]  /*71630*/  @P4 STG.E.U8 desc[UR20][R68.64], R70 ;  /* 0x0000004644004986 */ /* 0x0001e2000c101114 */
[----:B------:R-:W-:Y:S01]  /*71640*/  ISETP.LT.AND P2, PT, R72, UR8, !P1 ;  /* 0x0000000848007c0c */ /* 0x000fe2000cf41270 */
[C---:B------:R-:W-:Y:S01]  /*71650*/  VIADD R72, R71.reuse, UR68 ;  /* 0x0000004447487c36 */ /* 0x040fe20008000000 */
[----:B------:R-:W-:Y:S01]  /*71660*/  SHF.R.S32.HI R74, RZ, 0x8, R74 ;  /* 0x00000008ff4a7819 */ /* 0x000fe2000001144a */
[----:B------:R-:W-:Y:S01]  /*71670*/  VIADD R73, R0, 0x60 ;  /* 0x0000006000497836 */ /* 0x000fe20000000000 */
[----:B------:R-:W1:Y:S01]  /*71680*/  LDCU UR8, c[0x0][0x39c] ;  /* 0x00007380ff0877ac */ /* 0x000e620008000800 */
[----:B0-----:R-:W-:-:S04]  /*71690*/  IADD3 R70, P4, PT, R71, R3, RZ ;  /* 0x0000000347467210 */ /* 0x001fc80007f9e0ff */
[----:B------:R-:W-:-:S05]  /*716a0*/  LEA.HI.X.SX32 R71, R71, R2, 0x1, P4 ;  /* 0x0000000247477211 */ /* 0x000fca00020f0eff */
[----:B------:R0:W-:Y:S02]  /*716b0*/  @P3 STG.E.U8 desc[UR20][R70.64], R74 ;  /* 0x0000004a46003986 */ /* 0x0001e4000c101114 */
[----:B0-----:R-:W-:Y:S02]  /*716c0*/  F2FP.SATFINITE.E4M3.F32.PACK_AB_MERGE_C R74, R22, R25, RZ ;  /* 0x00000019164a723e */ /* 0x001fe400048070ff */
[----:B------:R-:W2:Y:S04]  /*716d0*/  LDL.LU R25, [R1+0x550] ;  /* 0x0005500001197983 */ /* 0x000ea80000300800 */
[----:B------:R-:W2:Y:S01]  /*716e0*/  LDL.LU R22, [R1+0x554] ;  /* 0x0005540001167983 */ /* 0x000ea20000300800 */
[----:B------:R-:W-:Y:S01]  /*716f0*/  VIADD R69, R0, 0x5f ;  /* 0x0000005f00457836 */ /* 0x000fe20000000000 */
[----:B------:R-:W-:-:S02]  /*71700*/  IADD3 R68, P4, PT, R72, R3, RZ ;  /* 0x0000000348447210 */ /* 0x000fc40007f9e0ff */
[----:B------:R-:W-:Y:S01]  /*71710*/  F2FP.SATFINITE.E4M3.F32.PACK_AB_MERGE_C R70, R24, R27, RZ ;  /* 0x0000001b1846723e */ /* 0x000fe200048070ff */
[C---:B------:R-:W-:Y:S01]  /*71720*/  VIADD R71, R72.reuse, UR68 ;  /* 0x0000004448477c36 */ /* 0x040fe20008000000 */
[----:B---3--:R-:W-:Y:S01]  /*71730*/  ISETP.LT.AND P3, PT, R69, UR6, !P1 ;  /* 0x0000000645007c0c */ /* 0x008fe2000cf61270 */
[----:B------:R-:W0:Y:S01]  /*71740*/  LDCU UR6, c[0x0][0x39c] ;  /* 0x00007380ff0677ac */ /* 0x000e220008000800 */
[----:B------:R-:W-:Y:S02]  /*71750*/  LEA.HI.X.SX32 R69, R72, R2, 0x1, P4 ;  /* 0x0000000248457211 */ /* 0x000fe400020f0eff */
[----:B-1----:R-:W-:Y:S01]  /*71760*/  ISETP.LT.AND P4, PT, R73, UR4, !P1 ;  /* 0x0000000449007c0c */ /* 0x002fe2000cf81270 */
[----:B------:R-:W1:Y:S01]  /*71770*/  LDCU UR4, c[0x0][0x39c] ;  /* 0x00007380ff0477ac */ /* 0x000e620008000800 */
[----:B------:R-:W-:Y:S01]  /*71780*/  PRMT R72, R70, 0x9910, RZ ;  /* 0x0000991046487816 */ /* 0x000fe200000000ff */
[----:B------:R3:W-:Y:S01]  /*71790*/  @P5 STG.E.U8 desc[UR20][R68.64], R70 ;  /* 0x0000004644005986 */ /* 0x0007e2000c101114 */
[----:B------:R-:W-:-:S03]  /*717a0*/  VIADD R73, R0, 0x61 ;  /* 0x0000006100497836 */ /* 0x000fc60000000000 */
[----:B---3--:R-:W-:Y:S01]  /*717b0*/  IMAD.MOV.U32 R69, RZ, RZ, R72 ;  /* 0x000000ffff457224 */ /* 0x008fe200078e0048 */
[C---:B------:R-:W-:Y:S01]  /*717c0*/  IADD3 R70, P5, PT, R71.reuse, R3, RZ ;  /* 0x0000000347467210 */ /* 0x040fe20007fbe0ff */
[----:B------:R-:W-:-:S03]  /*717d0*/  VIADD R72, R71, UR68 ;  /* 0x0000004447487c36 */ /* 0x000fc60008000000 */
[----:B------:R-:W-:Y:S02]  /*717e0*/  LEA.HI.X.SX32 R71, R71, R2, 0x1, P5 ;  /* 0x0000000247477211 */ /* 0x000fe400028f0eff */
[----:B------:R-:W-:Y:S02]  /*717f0*/  SHF.R.S32.HI R69, RZ, 0x8, R69 ;  /* 0x00000008ff457819 */ /* 0x000fe40000011445 */
[----:B------:R-:W-:-:S03]  /*71800*/  IADD3 R68, P5, PT, R72, R3, RZ ;  /* 0x0000000348447210 */ /* 0x000fc60007fbe0ff */
[----:B------:R3:W-:Y:S01]  /*71810*/  @P0 STG.E.U8 desc[UR20][R70.64], R69 ;  /* 0x0000004546000986 */ /* 0x0007e2000c101114 */
[----:B-1----:R-:W-:Y:S01]  /*71820*/  ISETP.LT.AND P0, PT, R73, UR4, !P1 ;  /* 0x0000000449007c0c */ /* 0x002fe2000cf01270 */
[----:B------:R-:W1:Y:S01]  /*71830*/  LDCU UR4, c[0x0][0x39c] ;  /* 0x00007380ff0477ac */ /* 0x000e620008000800 */
[----:B------:R-:W-:Y:S02]  /*71840*/  PRMT R73, R74, 0x9910, RZ ;  /* 0x000099104a497816 */ /* 0x000fe400000000ff */
[C---:B---3--:R-:W-:Y:S01]  /*71850*/  LEA.HI.X.SX32 R69, R72.reuse, R2, 0x1, P5 ;  /* 0x0000000248457211 */ /* 0x048fe200028f0eff */
[----:B------:R-:W-:-:S04]  /*71860*/  VIADD R71, R72, UR68 ;  /* 0x0000004448477c36 */ /* 0x000fc80008000000 */
[----:B------:R3:W-:Y:S01]  /*71870*/  @P2 STG.E.U8 desc[UR20][R68.64], R74 ;  /* 0x0000004a44002986 */ /* 0x0007e2000c101114 */
[C---:B------:R-:W-:Y:S01]  /*71880*/  IADD3 R70, P2, PT, R71.reuse, R3, RZ ;  /* 0x0000000347467210 */ /* 0x040fe20007f5e0ff */
[C---:B------:R-:W-:Y:S01]  /*71890*/  VIADD R72, R71.reuse, UR68 ;  /* 0x0000004447487c36 */ /* 0x040fe20008000000 */
[----:B------:R-:W-:Y:S02]  /*718a0*/  SHF.R.S32.HI R73, RZ, 0x8, R73 ;  /* 0x00000008ff497819 */ /* 0x000fe40000011449 */
[----:B------:R-:W-:Y:S01]  /*718b0*/  LEA.HI.X.SX32 R71, R71, R2, 0x1, P2 ;  /* 0x0000000247477211 */ /* 0x000fe200010f0eff */
[C---:B---3--:R-:W-:Y:S02]  /*718c0*/  VIADD R68, R0.reuse, 0x62 ;  /* 0x0000006200447836 */ /* 0x048fe40000000000 */
[----:B------:R-:W-:-:S03]  /*718d0*/  VIADD R69, R0, 0x63 ;  /* 0x0000006300457836 */ /* 0x000fc60000000000 */
[----:B------:R-:W-:Y:S01]  /*718e0*/  ISETP.LT.AND P2, PT, R68, UR8, !P1 ;  /* 0x0000000844007c0c */ /* 0x000fe2000cf41270 */
[----:B------:R3:W-:Y:S01]  /*718f0*/  @P3 STG.E.U8 desc[UR20][R70.64], R73 ;  /* 0x0000004946003986 */ /* 0x0007e2000c101114 */
[C---:B------:R-:W-:Y:S01]  /*71900*/  IADD3 R68, P5, PT, R72.reuse, R3, RZ ;  /* 0x0000000348447210 */ /* 0x040fe20007fbe0ff */
[----:B------:R-:W2:Y:S01]  /*71910*/  LDCU UR8, c[0x0][0x39c] ;  /* 0x00007380ff0877ac */ /* 0x000ea20008000800 */
[----:B0-----:R-:W-:Y:S02]  /*71920*/  ISETP.LT.AND P3, PT, R69, UR6, !P1 ;  /* 0x0000000645007c0c */ /* 0x001fe4000cf61270 */
[----:B------:R-:W-:Y:S01]  /*71930*/  LEA.HI.X.SX32 R69, R72, R2, 0x1, P5 ;  /* 0x0000000248457211 */ /* 0x000fe200028f0eff */
[----:B------:R-:W0:Y:S01]  /*71940*/  LDCU UR6, c[0x0][0x39c] ;  /* 0x00007380ff0677ac */ /* 0x000e220008000800 */
[----:B---3--:R-:W-:Y:S02]  /*71950*/  VIADD R70, R0, 0x64 ;  /* 0x0000006400467836 */ /* 0x008fe40000000000 */
[----:B------:R-:W-:-:S03]  /*71960*/  VIADD R71, R72, UR68 ;  /* 0x0000004448477c36 */ /* 0x000fc60008000000 */
[----:B-1----:R-:W-:Y:S01]  /*71970*/  ISETP.LT.AND P5, PT, R70, UR4, !P1 ;  /* 0x0000000446007c0c */ /* 0x002fe2000cfa1270 */
[----:B------:R-:W-:Y:S01]  /*71980*/  VIADD R72, R71, UR68 ;  /* 0x0000004447487c36 */ /* 0x000fe20008000000 */
[----:B------:R-:W1:Y:S01]  /*71990*/  LDCU UR4, c[0x0][0x39c] ;  /* 0x00007380ff0477ac */ /* 0x000e620008000800 */
[----:B------:R-:W-:Y:S02]  /*719a0*/  F2FP.SATFINITE.E4M3.F32.PACK_AB_MERGE_C R74, R20, R23, RZ ;  /* 0x00000017144a723e */ /* 0x000fe400048070ff */
[----:B--2---:R-:W-:-:S05]  /*719b0*/  F2FP.SATFINITE.E4M3.F32.PACK_AB_MERGE_C R73, R22, R25, RZ ;  /* 0x000000191649723e */ /* 0x004fca00048070ff */
[----:B------:R2:W-:Y:S01]  /*719c0*/  @P4 STG.E.U8 desc[UR20][R68.64], R73 ;  /* 0x0000004944004986 */ /* 0x0005e2000c101114 */
[-C--:B------:R-:W-:Y:S02]  /*719d0*/  IADD3 R70, P4, PT, R71, R3.reuse, RZ ;  /* 0x0000000347467210 */ /* 0x080fe40007f9e0ff */
[----:B------:R-:W-:Y:S02]  /*719e0*/  PRMT R75, R73, 0x9910, RZ ;  /* 0x00009910494b7816 */ /* 0x000fe400000000ff */
[----:B------:R-:W-:Y:S02]  /*719f0*/  LEA.HI.X.SX32 R71, R71, R2, 0x1, P4 ;  /* 0x0000000247477211 */ /* 0x000fe400020f0eff */
[----:B------:R-:W-:Y:S02]  /*71a00*/  SHF.R.S32.HI R75, RZ, 0x8, R75 ;  /* 0x00000008ff4b7819 */ /* 0x000fe4000001144b */
[----:B--2---:R-:W-:-:S03]  /*71a10*/  IADD3 R68, P4, PT, R72, R3, RZ ;  /* 0x0000000348447210 */ /* 0x004fc60007f9e0ff */
[----:B------:R2:W-:Y:S01]  /*71a20*/  @P0 STG.E.U8 desc[UR20][R70.64], R75 ;  /* 0x0000004b46000986 */ /* 0x0005e2000c101114 */
[----:B------:R-:W-:-:S05]  /*71a30*/  LEA.HI.X.SX32 R69, R72, R2, 0x1, P4 ;  /* 0x0000000248457211 */ /* 0x000fca00020f0eff */
[----:B------:R3:W-:Y:S01]  /*71a40*/  @P2 STG.E.U8 desc[UR20][R68.64], R74 ;  /* 0x0000004a44002986 */ /* 0x0007e2000c101114 */
[----:B--2---:R-:W-:Y:S01]  /*71a50*/  VIADD R70, R72, UR68 ;  /* 0x0000004448467c36 */ /* 0x004fe20008000000 */
[----:B------:R-:W-:Y:S01]  /*71a60*/  PRMT R72, R74, 0x9910, RZ ;  /* 0x000099104a487816 */ /* 0x000fe200000000ff */
[C---:B------:R-:W-:Y:S02]  /*71a70*/  VIADD R71, R0.reuse, 0x67 ;  /* 0x0000006700477836 */ /* 0x040fe40000000000 */
[----:B---3--:R-:W-:Y:S01]  /*71a80*/  VIADD R69, R0, 0x66 ;  /* 0x0000006600457836 */ /* 0x008fe20000000000 */
[----:B------:R-:W-:Y:S02]  /*71a90*/  IADD3 R68, P2, PT, R70, R3, RZ ;  /* 0x0000000346447210 */ /* 0x000fe40007f5e0ff */
[----:B------:R-:W-:Y:S02]  /*71aa0*/  SHF.R.S32.HI R72, RZ, 0x8, R72 ;  /* 0x00000008ff487819 */ /* 0x000fe40000011448 */
[----:B0-----:R-:W-:Y:S01]  /*71ab0*/  ISETP.LT.AND P4, PT, R69, UR6, !P1 ;  /* 0x0000000645007c0c */ /* 0x001fe2000cf81270 */
[----:B------:R-:W-:Y:S01]  /*71ac0*/  VIADD R73, R0, 0x65 ;  /* 0x0000006500497836 */ /* 0x000fe20000000000 */
[C---:B------:R-:W-:Y:S01]  /*71ad0*/  LEA.HI.X.SX32 R69, R70.reuse, R2, 0x1, P2 ;  /* 0x0000000246457211 */ /* 0x040fe200010f0eff */
[----:B------:R-:W0:Y:S01]  /*71ae0*/  LDCU UR6, c[0x0][0x39c] ;  /* 0x00007380ff0677ac */ /* 0x000e220008000800 */
[----:B-1----:R-:W-:Y:S01]  /*71af0*/  ISETP.LT.AND P2, PT, R71, UR4, !P1 ;  /* 0x0000000447007c0c */ /* 0x002fe2000cf41270 */
[----:B------:R-:W-:-:S02]  /*71b00*/  VIADD R71, R70, UR68 ;  /* 0x0000004446477c36 */ /* 0x000fc40008000000 */
[----:B------:R1:W-:Y:S01]  /*71b10*/  @P3 STG.E.U8 desc[UR20][R68.64], R72 ;  /* 0x0000004844003986 */ /* 0x0003e2000c101114 */
[----:B------:R-:W-:Y:S01]  /*71b20*/  ISETP.LT.AND P0, PT, R73, UR8, !P1 ;  /* 0x0000000849007c0c */ /* 0x000fe2000cf01270 */
[----:B------:R-:W2:Y:S01]  /*71b30*/  LDCU UR8, c[0x0][0x39c] ;  /* 0x00007380ff0877ac */ /* 0x000ea20008000800 */
[C---:B------:R-:W-:Y:S02]  /*71b40*/  IADD3 R70, P3, PT, R71.reuse, R3, RZ ;  /* 0x0000000347467210 */ /* 0x040fe40007f7e0ff */
[----:B------:R-:W-:Y:S01]  /*71b50*/  F2FP.SATFINITE.E4M3.F32.PACK_AB_MERGE_C R74, R18, R21, RZ ;  /* 0x00000015124a723e */ /* 0x000fe200048070ff */
[----:B------:R-:W3:Y:S01]  /*71b60*/  LDCU UR4, c[0x0][0x39c] ;  /* 0x00007380ff0477ac */ /* 0x000ee20008000800 */
[C---:B-1----:R-:W-:Y:S01]  /*71b70*/  VIADD R72, R71.reuse, UR68 ;  /* 0x0000004447487c36 */ /* 0x042fe20008000000 */
[----:B------:R-:W-:Y:S02]  /*71b80*/  LEA.HI.X.SX32 R71, R71, R2, 0x1, P3 ;  /* 0x0000000247477211 */ /* 0x000fe400018f0eff */
[----:B------:R-:W-:-:S02]  /*71b90*/  PRMT R75, R74, 0x9910, RZ ;  /* 0x000099104a4b7816 */ /* 0x000fc400000000ff */
[C---:B------:R-:W-:Y:S01]  /*71ba0*/  IADD3 R68, P3, PT, R72.reuse, R3, RZ ;  /* 0x0000000348447210 */ /* 0x040fe20007f7e0ff */
[----:B------:R1:W-:Y:S03]  /*71bb0*/  @P5 STG.E.U8 desc[UR20][R70.64], R74 ;  /* 0x0000004a46005986 */ /* 0x0003e6000c101114 */
[----:B------:R-:W-:Y:S01]  /*71bc0*/  LEA.HI.X.SX32 R69, R72, R2, 0x1, P3 ;  /* 0x0000000248457211 */ /* 0x000fe200018f0eff */
[----:B------:R-:W-:Y:S01]  /*71bd0*/  VIADD R73, R0, 0x68 ;  /* 0x0000006800497836 */ /* 0x000fe20000000000 */
[----:B-1----:R-:W-:Y:S01]  /*71be0*/  SHF.R.S32.HI R70, RZ, 0x8, R75 ;  /* 0x00000008ff467819 */ /* 0x002fe2000001144b */
[----:B------:R-:W-:Y:S02]  /*71bf0*/  VIADD R71, R72, UR68 ;  /* 0x0000004448477c36 */ /* 0x000fe40008000000 */
[----:B------:R-:W-:Y:S02]  /*71c00*/  VIADD R72, R0, 0x69 ;  /* 0x0000006900487836 */ /* 0x000fe40000000000 */
[----:B------:R1:W-:Y:S03]  /*71c10*/  @P0 STG.E.U8 desc[UR20][R68.64], R70 ;  /* 0x0000004644000986 */ /* 0x0003e6000c101114 */
[----:B0-----:R-:W-:Y:S01]  /*71c20*/  ISETP.LT.AND P0, PT, R72, UR6, !P1 ;  /* 0x0000000648007c0c */ /* 0x001fe2000cf01270 */
[----:B------:R-:W0:Y:S01]  /*71c30*/  LDCU UR6, c[0x0][0x39c] ;  /* 0x00007380ff0677ac */ /* 0x000e220008000800 */
[----:B------:R-:W-:-:S02]  /*71c40*/  F2FP.SATFINITE.E4M3.F32.PACK_AB_MERGE_C R72, R16, R19, RZ ;  /* 0x000000131048723e */ /* 0x000fc400048070ff */
[----:B--2---:R-:W-:Y:S01]  /*71c50*/  ISETP.LT.AND P3, PT, R73, UR8, !P1 ;  /* 0x0000000849007c0c */ /* 0x004fe2000cf61270 */
[----:B------:R-:W2:Y:S01]  /*71c60*/  LDCU UR8, c[0x0][0x39c] ;  /* 0x00007380ff0877ac */ /* 0x000ea20008000800 */
[CC--:B-1----:R-:W-:Y:S01]  /*71c70*/  IADD3 R68, P5, PT, R71.reuse, R3.reuse, RZ ;  /* 0x0000000347447210 */ /* 0x0c2fe20007fbe0ff */
[----:B------:R-:W-:Y:S01]  /*71c80*/  VIADD R70, R0, 0x6a ;  /* 0x0000006a00467836 */ /* 0x000fe20000000000 */
[----:B------:R-:W-:Y:S02]  /*71c90*/  PRMT R73, R72, 0x9910, RZ ;  /* 0x0000991048497816 */ /* 0x000fe400000000ff */
[C---:B------:R-:W-:Y:S01]  /*71ca0*/  LEA.HI.X.SX32 R69, R71.reuse, R2, 0x1, P5 ;  /* 0x0000000247457211 */ /* 0x040fe200028f0eff */
[----:B------:R-:W-:Y:S01]  /*71cb0*/  VIADD R71, R71, UR68 ;  /* 0x0000004447477c36 */ /* 0x000fe20008000000 */
[----:B---3--:R-:W-:Y:S01]  /*71cc0*/  ISETP.LT.AND P5, PT, R70, UR4, !P1 ;  /* 0x0000000446007c0c */ /* 0x008fe2000cfa1270 */
[----:B------:R-:W1:Y:S02]  /*71cd0*/  LDCU UR4, c[0x0][0x39c] ;  /* 0x00007380ff0477ac */ /* 0x000e640008000800 */
[----:B------:R3:W-:Y:S01]  /*71ce0*/  @P4 STG.E.U8 desc[UR20][R68.64], R72 ;  /* 0x0000004844004986 */ /* 0x0007e2000c101114 */
[----:B------:R-:W-:Y:S01]  /*71cf0*/  IADD3 R70, P4, PT, R71, R3, RZ ;  /* 0x0000000347467210 */ /* 0x000fe20007f9e0ff */
[----:B---3--:R-:W-:-:S02]  /*71d00*/  IMAD.MOV.U32 R69, RZ, RZ, R73 ;  /* 0x000000ffff457224 */ /* 0x008fc400078e0049 */
[C---:B------:R-:W-:Y:S01]  /*71d10*/  VIADD R72, R71.reuse, UR68 ;  /* 0x0000004447487c36 */ /* 0x040fe20008000000 */
[----:B------:R-:W-:Y:S02]  /*71d20*/  LEA.HI.X.SX32 R71, R71, R2, 0x1, P4 ;  /* 0x0000000247477211 */ /* 0x000fe400020f0eff */
[----:B------:R-:W-:Y:S02]  /*71d30*/  SHF.R.S32.HI R69, RZ, 0x8, R69 ;  /* 0x00000008ff457819 */ /* 0x000fe40000011445 */
[----:B------:R-:W-:Y:S01]  /*71d40*/  IADD3 R68, P4, PT, R72, R3, RZ ;  /* 0x0000000348447210 */ /* 0x000fe20007f9e0ff */
[----:B------:R-:W-:Y:S01]  /*71d50*/  VIADD R73, R0, 0x6b ;  /* 0x0000006b00497836 */ /* 0x000fe20000000000 */
[----:B------:R-:W-:Y:S01]  /*71d60*/  F2FP.SATFINITE.E4M3.F32.PACK_AB_MERGE_C R74, R14, R17, RZ ;  /* 0x000000110e4a723e */ /* 0x000fe200048070ff */
[----:B------:R3:W-:Y:S03]  /*71d70*/  @P2 STG.E.U8 desc[UR20][R70.64], R69 ;  /* 0x0000004546002986 */ /* 0x0007e6000c101114 */
[----:B0-----:R-:W-:Y:S01]  /*71d80*/  ISETP.LT.AND P2, PT, R73, UR6, !P1 ;  /* 0x0000000649007c0c */ /* 0x001fe2000cf41270 */
[----:B------:R-:W0:Y:S01]  /*71d90*/  LDCU UR6, c[0x0][0x39c] ;  /* 0x00007380ff0677ac */ /* 0x000e220008000800 */
[----:B------:R-:W-:-:S02]  /*71da0*/  PRMT R73, R74, 0x9910, RZ ;  /* 0x000099104a497816 */ /* 0x000fc400000000ff */
[C---:B---3--:R-:W-:Y:S01]  /*71db0*/  LEA.HI.X.SX32 R69, R72.reuse, R2, 0x1, P4 ;  /* 0x0000000248457211 */ /* 0x048fe200020f0eff */
[----:B------:R-:W-:-:S04]  /*71dc0*/  VIADD R71, R72, UR68 ;  /* 0x0000004448477c36 */ /* 0x000fc80008000000 */
[----:B------:R3:W-:Y:S01]  /*71dd0*/  @P3 STG.E.U8 desc[UR20][R68.64], R74 ;  /* 0x0000004a44003986 */ /* 0x0007e2000c101114 */
[CC--:B------:R-:W-:Y:S01]  /*71de0*/  IADD3 R70, P3, PT, R71.reuse, R3.reuse, RZ ;  /* 0x0000000347467210 */ /* 0x0c0fe20007f7e0ff */
[C---:B------:R-:W-:Y:S01]  /*71df0*/  VIADD R72, R71.reuse, UR68 ;  /* 0x0000004447487c36 */ /* 0x040fe20008000000 */
[----:B------:R-:W-:Y:S02]  /*71e00*/  SHF.R.S32.HI R73, RZ, 0x8, R73 ;  /* 0x00000008ff497819 */ /* 0x000fe40000011449 */
[----:B------:R-:W-:Y:S01]  /*71e10*/  LEA.HI.X.SX32 R71, R71, R2, 0x1, P3 ;  /* 0x0000000247477211 */ /* 0x000fe200018f0eff */
[C---:B---3--:R-:W-:Y:S02]  /*71e20*/  VIADD R68, R0.reuse, 0x6c ;  /* 0x0000006c00447836 */ /* 0x048fe40000000000 */
[----:B------:R-:W-:Y:S02]  /*71e30*/  VIADD R69, R0, 0x6d ;  /* 0x0000006d00457836 */ /* 0x000fe40000000000 */
[----:B------:R3:W-:Y:S01]  /*71e40*/  @P0 STG.E.U8 desc[UR20][R70.64], R73 ;  /* 0x0000004946000986 */ /* 0x0007e2000c101114 */
[----:B--2---:R-:W-:Y:S01]  /*71e50*/  ISETP.LT.AND P3, PT, R68, UR8, !P1 ;  /* 0x0000000844007c0c */ /* 0x004fe2000cf61270 */
[----:B------:R-:W2:Y:S01]  /*71e60*/  LDCU UR8, c[0x0][0x39c] ;  /* 0x00007380ff0877ac */ /* 0x000ea20008000800 */
[----:B------:R-:W-:-:S02]  /*71e70*/  IADD3 R68, P4, PT, R72, R3, RZ ;  /* 0x0000000348447210 */ /* 0x000fc40007f9e0ff */
[----:B-1----:R-:W-:Y:S01]  /*71e80*/  ISETP.LT.AND P0, PT, R69, UR4, !P1 ;  /* 0x0000000445007c0c */ /* 0x002fe2000cf01270 */
[----:B------:R-:W1:Y:S01]  /*71e90*/  LDCU UR4, c[0x0][0x39c] ;  /* 0x00007380ff0477ac */ /* 0x000e620008000800 */
[----:B------:R-:W-:Y:S02]  /*71ea0*/  LEA.HI.X.SX32 R69, R72, R2, 0x1, P4 ;  /* 0x0000000248457211 */ /* 0x000fe400020f0eff */
[----:B---3--:R-:W-:Y:S01]  /*71eb0*/  F2FP.SATFINITE.E4M3.F32.PACK_AB_MERGE_C R70, R12, R15, RZ ;  /* 0x0000000f0c46723e */ /* 0x008fe200048070ff */
[----:B------:R-:W-:-:S03]  /*71ec0*/  VIADD R71, R72, UR68 ;  /* 0x0000004448477c36 */ /* 0x000fc60008000000 */
[----:B------:R-:W-:Y:S01]  /*71ed0*/  PRMT R72, R70, 0x9910, RZ ;  /* 0x0000991046487816 */ /* 0x000fe200000000ff */
[----:B------:R3:W-:Y:S01]  /*71ee0*/  @P5 STG.E.U8 desc[UR20][R68.64], R70 ;  /* 0x0000004644005986 */ /* 0x0007e2000c101114 */
[----:B------:R-:W-:-:S03]  /*71ef0*/  VIADD R73, R0, 0x6e ;  /* 0x0000006e00497836 */ /* 0x000fc60000000000 */
[----:B---3--:R-:W-:Y:S01]  /*71f00*/  IMAD.MOV.U32 R69, RZ, RZ, R72 ;  /* 0x000000ffff457224 */ /* 0x008fe200078e0048 */
[C---:B------:R-:W-:Y:S01]  /*71f10*/  IADD3 R70, P5, PT, R71.reuse, R3, RZ ;  /* 0x0000000347467210 */ /* 0x040fe20007fbe0ff */
[----:B------:R-:W-:-:S03]  /*71f20*/  VIADD R72, R71, UR68 ;  /* 0x0000004447487c36 */ /* 0x000fc60008000000 */
[-C--:B------:R-:W-:Y:S02]  /*71f30*/  LEA.HI.X.SX32 R71, R71, R2.reuse, 0x1, P5 ;  /* 0x0000000247477211 */ /* 0x080fe400028f0eff */
[----:B------:R-:W-:Y:S02]  /*71f40*/  SHF.R.S32.HI R69, RZ, 0x8, R69 ;  /* 0x00000008ff457819 */ /* 0x000fe40000011445 */
[----:B------:R-:W-:Y:S02]  /*71f50*/  IADD3 R68, P5, PT, R72, R3, RZ ;  /* 0x0000000348447210 */ /* 0x000fe40007fbe0ff */
[----:B-----5:R-:W-:Y:S01]  /*71f60*/  F2FP.SATFINITE.E4M3.F32.PACK_AB_MERGE_C R74, R10, R13, RZ ;  /* 0x0000000d0a4a723e */ /* 0x020fe200048070ff */
[----:B------:R3:W-:Y:S01]  /*71f70*/  @P2 STG.E.U8 desc[UR20][R70.64], R69 ;  /* 0x0000004546002986 */ /* 0x0007e2000c101114 */
[----:B0-----:R-:W-:Y:S01]  /*71f80*/  ISETP.LT.AND P4, PT, R73, UR6, !P1 ;  /* 0x0000000649007c0c */ /* 0x001fe2000cf81270 */
[----:B------:R-:W-:Y:S01]  /*71f90*/  VIADD R73, R0, 0x6f ;  /* 0x0000006f00497836 */ /* 0x000fe20000000000 */
[----:B------:R-:W0:Y:S01]  /*71fa0*/  LDCU UR6, c[0x0][0x39c] ;  /* 0x00007380ff0677ac */ /* 0x000e220008000800 */
[----:B------:R-:W5:Y:S01]  /*71fb0*/  LDL.LU R10, [R1+0x20c8] ;  /* 0x0020c800010a7983 */ /* 0x000f620000300800 */
[C---:B---3--:R-:W-:Y:S01]  /*71fc0*/  LEA.HI.X.SX32 R69, R72.reuse, R2, 0x1, P5 ;  /* 0x0000000248457211 */ /* 0x048fe200028f0eff */
[----:B------:R-:W-:Y:S01]  /*71fd0*/  VIADD R71, R72, UR68 ;  /* 0x0000004448477c36 */ /* 0x000fe20008000000 */
[----:B----4-:R-:W-:-:S02]  /*71fe0*/  F2FP.SATFINITE.E4M3.F32.PACK_AB_MERGE_C R72, R9, R11, RZ ;  /* 0x0000000b0948723e */ /* 0x010fc400048070ff */
[----:B------:R-:W3:Y:S04]  /*71ff0*/  LDL.LU R11, [R1+0x598] ;  /* 0x00059800010b7983 */ /* 0x000ee80000300800 */
[----:B------:R-:W3:Y:S01]  /*72000*/  LDL.LU R9, [R1+0x59c] ;  /* 0x00059c0001097983 */ /* 0x000ee20000300800 */
[----:B-1----:R-:W-:Y:S01]  /*72010*/  ISETP.LT.AND P2, PT, R73, UR4, !P1 ;  /* 0x0000000449007c0c */ /* 0x002fe2000cf41270 */
[----:B------:R-:W1:Y:S01]  /*72020*/  LDCU UR4, c[0x0][0x39c] ;  /* 0x00007380ff0477ac */ /* 0x000e620008000800 */
[----:B------:R-:W-:Y:S01]  /*72030*/  PRMT R73, R74, 0x9910, RZ ;  /* 0x000099104a497816 */ /* 0x000fe200000000ff */
[----:B------:R4:W-:Y:S01]  /*72040*/  @P3 STG.E.U8 desc[UR20][R68.64], R74 ;  /* 0x0000004a44003986 */ /* 0x0009e2000c101114 */
[----:B------:R-:W-:-:S03]  /*72050*/  IADD3 R70, P3, PT, R71, R3, RZ ;  /* 0x0000000347467210 */ /* 0x000fc60007f7e0ff */
[----:B----4-:R-:W-:Y:S02]  /*72060*/  IMAD.MOV.U32 R69, RZ, RZ, R73 ;  /* 0x000000ffff457224 */ /* 0x010fe400078e0049 */
[----:B------:R-:W-:Y:S02]  /*72070*/  VIADD R68, R0, 0x70 ;  /* 0x0000007000447836 */ /* 0x000fe40000000000 */
[C---:B------:R-:W-:Y:S01]  /*72080*/  VIADD R0, R71.reuse, UR68 ;  /* 0x0000004447007c36 */ /* 0x040fe20008000000 */
[-C--:B------:R-:W-:Y:S02]  /*72090*/  LEA.HI.X.SX32 R71, R71, R2.reuse, 0x1, P3 ;  /* 0x0000000247477211 */ /* 0x080fe400018f0eff */
[----:B------:R-:W-:Y:S02]  /*720a0*/  SHF.R.S32.HI R69, RZ, 0x8, R69 ;  /* 0x00000008ff457819 */ /* 0x000fe40000011445 */
[----:B------:R-:W-:Y:S01]  /*720b0*/  ISETP.LT.AND P3, PT, R68, UR5, !P1 ;  /* 0x0000000544007c0c */ /* 0x000fe2000cf61270 */
[----:B------:R-:W4:Y:S01]  /*720c0*/  LDCU UR5, c[0x0][0x39c] ;  /* 0x00007380ff0577ac */ /* 0x000f220008000800 */
[----:B------:R-:W-:Y:S01]  /*720d0*/  IADD3 R68, P5, PT, R0, R3, RZ ;  /* 0x0000000300447210 */ /* 0x000fe20007fbe0ff */
[----:B------:R0:W-:Y:S01]  /*720e0*/  @P0 STG.E.U8 desc[UR20][R70.64], R69 ;  /* 0x0000004546000986 */ /* 0x0001e2000c101114 */
[----:B-1----:R-:W-:Y:S01]  /*720f0*/  ISETP.LT.AND P0, PT, R8, UR4, !P1 ;  /* 0x0000000408007c0c */ /* 0x002fe2000cf01270 */
[----:B------:R-:W5:Y:S02]  /*72100*/  LDCU UR4, c[0x0][0x39c] ;  /* 0x00007380ff0477ac */ /* 0x000f640008000800 */
[----:B------:R-:W2:Y:S01]  /*72110*/  LDL.LU R8, [R1+0x20dc] ;  /* 0x0020dc0001087983 */ /* 0x000ea20000300800 */
[----:B0-----:R-:W-:-:S05]  /*72120*/  LEA.HI.X.SX32 R69, R0, R2, 0x1, P5 ;  /* 0x0000000200457211 */ /* 0x001fca00028f0eff */
[----:B------:R0:W-:Y:S01]  /*72130*/  @P4 STG.E.U8 desc[UR20][R68.64], R72 ;  /* 0x0000004844004986 */ /* 0x0001e2000c101114 */
[----:B------:R-:W-:Y:S01]  /*72140*/  ISETP.LT.AND P4, PT, R4, UR6, !P1 ;  /* 0x0000000604007c0c */ /* 0x000fe2000cf81270 */
[----:B------:R-:W-:Y:S02]  /*72150*/  VIADD R71, R0, UR68 ;  /* 0x0000004400477c36 */ /* 0x000fe40008000000 */
[----:B------:R-:W2:Y:S01]  /*72160*/  LDL.LU R4, [R1+0x20a8] ;  /* 0x0020a80001047983 */ /* 0x000ea20000300800 */
[----:B------:R-:W-:Y:S01]  /*72170*/  PRMT R0, R72, 0x9910, RZ ;  /* 0x0000991048007816 */ /* 0x000fe200000000ff */
[----:B------:R-:W1:Y:S01]  /*72180*/  LDCU UR6, c[0x0][0x39c] ;  /* 0x00007380ff0677ac */ /* 0x000e620008000800 */
[----:B------:R-:W-:-:S03]  /*72190*/  IADD3 R70, P5, PT, R71, R3, RZ ;  /* 0x0000000347467210 */ /* 0x000fc60007fbe0ff */
[----:B0-----:R-:W-:Y:S02]  /*721a0*/  IMAD.MOV.U32 R69, RZ, RZ, R0 ;  /* 0x000000ffff457224 */ /* 0x001fe400078e0000 */
[----:B------:R-:W-:Y:S01]  /*721b0*/  VIADD R0, R71, UR68 ;  /* 0x0000004447007c36 */ /* 0x000fe20008000000 */
[----:B------:R-:W-:Y:S02]  /*721c0*/  F2FP.SATFINITE.E4M3.F32.PACK_AB_MERGE_C R72, R7, R6, RZ ;  /* 0x000000060748723e */ /* 0x000fe400048070ff */
[-C--:B------:R-:W-:Y:S01]  /*721d0*/  LEA.HI.X.SX32 R71, R71, R2.reuse, 0x1, P5 ;  /* 0x0000000247477211 */ /* 0x080fe200028f0eff */
[----:B------:R-:W2:Y:S01]  /*721e0*/  LDL.LU R6, [R1+0x5a0] ;  /* 0x0005a00001067983 */ /* 0x000ea20000300800 */
[----:B------:R-:W-:Y:S02]  /*721f0*/  SHF.R.S32.HI R69, RZ, 0x8, R69 ;  /* 0x00000008ff457819 */ /* 0x000fe40000011445 */
[C---:B------:R-:W-:Y:S01]  /*72200*/  IADD3 R68, P5, PT, R0.reuse, R3, RZ ;  /* 0x0000000300447210 */ /* 0x040fe20007fbe0ff */
[----:B------:R-:W2:Y:S04]  /*72210*/  LDL.LU R7, [R1+0x5a4] ;  /* 0x0005a40001077983 */ /* 0x000ea80000300800 */
[----:B------:R0:W-:Y:S01]  /*72220*/  @P2 STG.E.U8 desc[UR20][R70.64], R69 ;  /* 0x0000004546002986 */ /* 0x0001e2000c101114 */
[----:B----4-:R-:W-:Y:S01]  /*72230*/  ISETP.LT.AND P2, PT, R5, UR5, !P1 ;  /* 0x0000000505007c0c */ /* 0x010fe2000cf41270 */
[----:B------:R-:W2:Y:S02]  /*72240*/  LDCU UR5, c[0x0][0x39c] ;  /* 0x00007380ff0577ac */ /* 0x000ea40008000800 */
[----:B------:R-:W4:Y:S01]  /*72250*/  LDL.LU R5, [R1+0x20b4] ;  /* 0x0020b40001057983 */ /* 0x000f220000300800 */
[C---:B0-----:R-:W-:Y:S01]  /*72260*/  LEA.HI.X.SX32 R69, R0.reuse, R2, 0x1, P5 ;  /* 0x0000000200457211 */ /* 0x041fe200028f0eff */
[----:B------:R-:W-:Y:S01]  /*72270*/  VIADD R71, R0, UR68 ;  /* 0x0000004400477c36 */ /* 0x000fe20008000000 */
[----:B------:R-:W-:-:S03]  /*72280*/  PRMT R0, R72, 0x9910, RZ ;  /* 0x0000991048007816 */ /* 0x000fc600000000ff */
[----:B------:R0:W-:Y:S01]  /*72290*/  @P3 STG.E.U8 desc[UR20][R68.64], R72 ;  /* 0x0000004844003986 */ /* 0x0001e2000c101114 */
[CC--:B------:R-:W-:Y:S01]  /*722a0*/  IADD3 R70, P3, PT, R71.reuse, R3.reuse, RZ ;  /* 0x0000000347467210 */ /* 0x0c0fe20007f7e0ff */
[----:B0-----:R-:W-:Y:S02]  /*722b0*/  IMAD.MOV.U32 R69, RZ, RZ, R0 ;  /* 0x000000ffff457224 */ /* 0x001fe400078e0000 */
[C---:B------:R-:W-:Y:S01]  /*722c0*/  VIADD R0, R71.reuse, UR68 ;  /* 0x0000004447007c36 */ /* 0x040fe20008000000 */
[----:B------:R-:W-:Y:S02]  /*722d0*/  LEA.HI.X.SX32 R71, R71, R2, 0x1, P3 ;  /* 0x0000000247477211 */ /* 0x000fe400018f0eff */
[----:B------:R-:W-:Y:S02]  /*722e0*/  SHF.R.S32.HI R69, RZ, 0x8, R69 ;  /* 0x00000008ff457819 */ /* 0x000fe40000011445 */
[----:B------:R-:W-:-:S03]  /*722f0*/  IADD3 R68, P5, PT, R0, R3, RZ ;  /* 0x0000000300447210 */ /* 0x000fc60007fbe0ff */
[----:B------:R0:W-:Y:S02]  /*72300*/  @P0 STG.E.U8 desc[UR20][R70.64], R69 ;  /* 0x0000004546000986 */ /* 0x0001e4000c101114 */
[----:B0-----:R-:W-:Y:S02]  /*72310*/  LEA.HI.X.SX32 R69, R0, R2, 0x1, P5 ;  /* 0x0000000200457211 */ /* 0x001fe400028f0eff */
[----:B-----5:R-:W-:Y:S02]  /*72320*/  ISETP.LT.AND P3, PT, R10, UR4, !P1 ;  /* 0x000000040a007c0c */ /* 0x020fe4000cf61270 */
[----:B---3--:R-:W-:Y:S01]  /*72330*/  F2FP.SATFINITE.E4M3.F32.PACK_AB_MERGE_C R72, R9, R11, RZ ;  /* 0x0000000b0948723e */ /* 0x008fe200048070ff */
[----:B------:R-:W3:Y:S01]  /*72340*/  LDL.LU R10, [R1+0x20c4] ;  /* 0x0020c400010a7983 */ /* 0x000ee20000300800 */
[----:B------:R-:W-:Y:S01]  /*72350*/  VIADD R71, R0, UR68 ;  /* 0x0000004400477c36 */ /* 0x000fe20008000000 */
[----:B------:R-:W4:Y:S02]  /*72360*/  LDCU UR4, c[0x0][0x39c] ;  /* 0x00007380ff0477ac */ /* 0x000f240008000800 */
[----:B------:R-:W5:Y:S04]  /*72370*/  LDL.LU R11, [R1+0x5a8] ;  /* 0x0005a800010b7983 */ /* 0x000f680000300800 */
[----:B------:R-:W5:Y:S04]  /*72380*/  LDL.LU R9, [R1+0x5ac] ;  /* 0x0005ac0001097983 */ /* 0x000f680000300800 */
[----:B------:R0:W-:Y:S01]  /*72390*/  @P4 STG.E.U8 desc[UR20][R68.64], R72 ;  /* 0x0000004844004986 */ /* 0x0001e2000c101114 */
[----:B--2---:R-:W-:Y:S01]  /*723a0*/  ISETP.LT.AND P0, PT, R8, UR5, !P1 ;  /* 0x0000000508007c0c */ /* 0x004fe2000cf01270 */
[----:B------:R-:W3:Y:S02]  /*723b0*/  LDCU UR5, c[0x0][0x39c] ;  /* 0x00007380ff0577ac */ /* 0x000ee40008000800 */
[----:B------:R-:W2:Y:S01]  /*723c0*/  LDL.LU R8, [R1+0x20d8] ;  /* 0x0020d80001087983 */ /* 0x000ea20000300800 */
[----:B-1----:R-:W-:Y:S01]  /*723d0*/  ISETP.LT.AND P4, PT, R4, UR6, !P1 ;  /* 0x0000000604007c0c */ /* 0x002fe2000cf81270 */
[----:B------:R-:W1:Y:S02]  /*723e0*/  LDCU UR6, c[0x0][0x39c] ;  /* 0x00007380ff0677ac */ /* 0x000e640008000800 */
[----:B------:R-:W1:Y:S01]  /*723f0*/  LDL.LU R4, [R1+0x20f0] ;  /* 0x0020f00001047983 */ /* 0x000e620000300800 */
[----:B------:R-:W-:-:S02]  /*72400*/  PRMT R0, R72, 0x9910, RZ ;  /* 0x0000991048007816 */ /* 0x000fc400000000ff */
[----:B------:R-:W-:-:S03]  /*72410*/  IADD3 R70, P5, PT, R71, R3, RZ ;  /* 0x0000000347467210 */ /* 0x000fc60007fbe0ff */
[----:B0-----:R-:W-:Y:S02]  /*72420*/  IMAD.MOV.U32 R69, RZ, RZ, R0 ;  /* 0x000000ffff457224 */ /* 0x001fe400078e0000 */
[C---:B------:R-:W-:Y:S01]  /*72430*/  VIADD R0, R71.reuse, UR68 ;  /* 0x0000004447007c36 */ /* 0x040fe20008000000 */
[----:B------:R-:W-:Y:S02]  /*72440*/  LEA.HI.X.SX32 R71, R71, R2, 0x1, P5 ;  /* 0x0000000247477211 */ /* 0x000fe400028f0eff */
[----:B------:R-:W-:Y:S02]  /*72450*/  SHF.R.S32.HI R69, RZ, 0x8, R69 ;  /* 0x00000008ff457819 */ /* 0x000fe40000011445 */
[C---:B------:R-:W-:Y:S02]  /*72460*/  IADD3 R68, P5, PT, R0.reuse, R3, RZ ;  /* 0x0000000300447210 */ /* 0x040fe40007fbe0ff */
[----:B------:R-:W-:Y:S02]  /*72470*/  F2FP.SATFINITE.E4M3.F32.PACK_AB_MERGE_C R72, R7, R6, RZ ;  /* 0x000000060748723e */ /* 0x000fe400048070ff */
[----:B------:R-:W2:Y:S04]  /*72480*/  LDL.LU R6, [R1+0x5b0] ;  /* 0x0005b00001067983 */ /* 0x000ea80000300800 */
        /* <DEDUP_REMOVED lines=17> */
[----:B---3--:R-:W-:Y:S02]  /*725a0*/  ISETP.LT.AND P3, PT, R10, UR5, !P1 ;  /* 0x000000050a007c0c */ /* 0x008fe4000cf61270 */
[----:B-----5:R-:W-:Y:S01]  /*725b0*/  F2FP.SATFINITE.E4M3.F32.PACK_AB_MERGE_C R72, R9, R11, RZ ;  /* 0x0000000b0948723e */ /* 0x020fe200048070ff */
        /* <DEDUP_REMOVED lines=58> */
[----:B------:R-:W-:-:S03]  /*72960*/  IADD3 R68, P5, PT, R0, R3, RZ ;  /* 0x0000000300447210 */ /* 0x000fc60007fbe0ff */
[----:B------:R0:W-:Y:S01]  /*72970*/  @P2 STG.E.U8 desc[UR20][R70.64], R69 ;  /* 0x0000004546002986 */ /* 0x0001e2000c101114 */
[----:B------:R-:W-:-:S03]  /*72980*/  F2FP.SATFINITE.E4M3.F32.PACK_AB_MERGE_C R72, R7, R6, RZ ;  /* 0x000000060748723e */ /* 0x000fc600048070ff */
[----:B------:R-:W2:Y:S04]  /*72990*/  LDL.LU R6, [R1+0x400] ;  /* 0x0004000001067983 */ /* 0x000ea80000300800 */
[----:B------:R-:W2:Y:S01]  /*729a0*/  LDL.LU R7, [R1+0x404] ;  /* 0x0004040001077983 */ /* 0x000ea20000300800 */
[C---:B0-----:R-:W-:Y:S01]  /*729b0*/  LEA.HI.X.SX32 R69, R0.reuse, R2, 0x1, P5 ;  /* 0x0000000200457211 */ /* 0x041fe200028f0eff */
[----:B------:R-:W-:Y:S01]  /*729c0*/  VIADD R71, R0, UR68 ;  /* 0x0000004400477c36 */ /* 0x000fe20008000000 */
[----:B------:R-:W-:-:S03]  /*729d0*/  PRMT R0, R72, 0x9910, RZ ;  /* 0x0000991048007816 */ /* 0x000fc600000000ff */
[----:B------:R0:W-:Y:S01]  /*729e0*/  @P3 STG.E.U8 desc[UR20][R68.64], R72 ;  /* 0x0000004844003986 */ /* 0x0001e2000c101114 */
[----:B------:R-:W-:Y:S02]  /*729f0*/  IADD3 R70, P3, PT, R71, R3, RZ ;  /* 0x0000000347467210 */ /* 0x000fe40007f7e0ff */
[----:B----4-:R-:W-:Y:S01]  /*72a00*/  ISETP.LT.AND P2, PT, R5, UR4, !P1 ;  /* 0x0000000405007c0c */ /* 0x010fe2000cf41270 */
[----:B------:R-:W2:Y:S01]  /*72a10*/  LDCU UR4, c[0x0][0x39c] ;  /* 0x00007380ff0477ac */ /* 0x000ea20008000800 */
[----:B------:R-:W4:Y:S01]  /*72a20*/  LDL.LU R5, [R1+0x2100] ;  /* 0x0021000001057983 */ /* 0x000f220000300800 */
[----:B0-----:R-:W-:Y:S02]  /*72a30*/  IMAD.MOV.U32 R69, RZ, RZ, R0 ;  /* 0x000000ffff457224 */ /* 0x001fe400078e0000 */
[C---:B------:R-:W-:Y:S01]  /*72a40*/  VIADD R0, R71.reuse, UR68 ;  /* 0x0000004447007c36 */ /* 0x040fe20008000000 */
[----:B------:R-:W-:Y:S02]  /*72a50*/  LEA.HI.X.SX32 R71, R71, R2, 0x1, P3 ;  /* 0x0000000247477211 */ /* 0x000fe400018f0eff */
[----:B------:R-:W-:-:S02]  /*72a60*/  SHF.R.S32.HI R69, RZ, 0x8, R69 ;  /* 0x00000008ff457819 */ /* 0x000fc40000011445 */
        /* <DEDUP_REMOVED lines=9> */
[----:B------:R-:W5:Y:S01]  /*72b00*/  LDL.LU R9, [R1+0x40c] ;  /* 0x00040c0001097983 */ /* 0x000f620000300800 */
[----:B--2---:R-:W-:Y:S01]  /*72b10*/  ISETP.LT.AND P0, PT, R8, UR4, !P1 ;  /* 0x0000000408007c0c */ /* 0x004fe2000cf01270 */
[----:B------:R-:W3:Y:S02]  /*72b20*/  LDCU UR4, c[0x0][0x39c] ;  /* 0x00007380ff0477ac */ /* 0x000ee40008000800 */
[----:B------:R0:W-:Y:S04]  /*72b30*/  @P4 STG.E.U8 desc[UR20][R68.64], R72 ;  /* 0x0000004844004986 */ /* 0x0001e8000c101114 */
        /* <DEDUP_REMOVED lines=79> */
[----:B------:R0:W-:Y:S01]  /*73030*/  @P4 STG.E.U8 desc[UR20][R68.64], R72 ;  /* 0x0000004844004986 */ /* 0x0001e2000c101114 */
[----:B-1----:R-:W-:Y:S01]  /*73040*/  ISETP.LT.AND P4, PT, R4, UR6, !P1 ;  /* 0x0000000604007c0c */ /* 0x002fe2000cf81270 */
[----:B------:R-:W1:Y:S02]  /*73050*/  LDCU UR6, c[0x0][0x39c] ;  /* 0x00007380ff0677ac */ /* 0x000e640008000800 */
[----:B------:R-:W2:Y:S04]  /*73060*/  LDL.LU R8, [R1+0x2128] ;  /* 0x0021280001087983 */ /* 0x000ea80000300800 */
        /* <DEDUP_REMOVED lines=247> */
[----:B------:R-:W-:Y:S02]  /*73fe0*/  F2FP.SATFINITE.E4M3.F32.PACK_AB_MERGE_C R72, R7, R6, RZ ;  /* 0x000000060748723e */ /* 0x000fe400048070ff */
[----:B------:R-:W2:Y:S01]  /*73ff0*/  LDL.LU R6, [R1+0x490] ;  /* 0x0004900001067983 */ /* 0x000ea20000300800 */
[----:B------:R-:W-:-:S03]  /*74000*/  IADD3 R68, P5, PT, R0, R3, RZ ;  /* 0x0000000300447210 */ /* 0x000fc60007fbe0ff */
        /* <DEDUP_REMOVED lines=36> */
[----:B------:R-:W-:Y:S02]  /*74250*/  F2FP.SATFINITE.E4M3.F32.PACK_AB_MERGE_C R72, R7, R6, RZ ;  /* 0x000000060748723e */ /* 0x000fe400048070ff */
[----:B------:R-:W-:Y:S01]  /*74260*/  SHF.R.S32.HI R69, RZ, 0x8, R69 ;  /* 0x00000008ff457819 */ /* 0x000fe20000011445 */
        /* <DEDUP_REMOVED lines=240> */
[C---:B------:R-:W-:Y:S01]  /*75170*/  IADD3 R68, P5, PT, R0.reuse, R3, RZ ;  /* 0x0000000300447210 */ /* 0x040fe20007fbe0ff */
        /* <DEDUP_REMOVED lines=78> */
[CC--:B------:R-:W-:Y:S02]  /*75660*/  IADD3 R68, P5, PT, R0.reuse, R3.reuse, RZ ;  /* 0x0000000300447210 */ /* 0x0c0fe40007fbe0ff */
[----:B------:R-:W-:Y:S01]  /*75670*/  F2FP.SATFINITE.E4M3.F32.PACK_AB_MERGE_C R72, R7, R6, RZ ;  /* 0x000000060748723e */ /* 0x000fe200048070ff */
[----:B------:R0:W-:Y:S04]  /*75680*/  @P2 STG.E.U8 desc[UR20][R70.64], R69 ;  /* 0x0000004546002986 */ /* 0x0001e8000c101114 */
[----:B------:R-:W2:Y:S01]  /*75690*/  LDL.LU R6, [R1+0x320] ;  /* 0x0003200001067983 */ /* 0x000ea20000300800 */
[----:B----4-:R-:W-:Y:S01]  /*756a0*/  ISETP.LT.AND P2, PT, R5, UR4, !P1 ;  /* 0x0000000405007c0c */ /* 0x010fe2000cf41270 */
[----:B------:R-:W2:Y:S02]  /*756b0*/  LDCU UR4, c[0x0][0x39c] ;  /* 0x00007380ff0477ac */ /* 0x000ea40008000800 */
[----:B------:R-:W4:Y:S01]  /*756c0*/  LDL.LU R7, [R1+0x324] ;  /* 0x0003240001077983 */ /* 0x000f220000300800 */
[C---:B0-----:R-:W-:Y:S01]  /*756d0*/  LEA.HI.X.SX32 R69, R0.reuse, R2, 0x1, P5 ;  /* 0x0000000200457211 */ /* 0x041fe200028f0eff */
[----:B------:R-:W-:Y:S01]  /*756e0*/  VIADD R71, R0, UR68 ;  /* 0x0000004400477c36 */ /* 0x000fe20008000000 */
[----:B------:R-:W-:Y:S01]  /*756f0*/  PRMT R0, R72, 0x9910, RZ ;  /* 0x0000991048007816 */ /* 0x000fe200000000ff */
[----:B------:R-:W4:Y:S04]  /*75700*/  LDL.LU R5, [R1+0x21e4] ;  /* 0x0021e40001057983 */ /* 0x000f280000300800 */
[----:B------:R0:W-:Y:S01]  /*75710*/  @P3 STG.E.U8 desc[UR20][R68.64], R72 ;  /* 0x0000004844003986 */ /* 0x0001e2000c101114 */
[----:B------:R-:W-:Y:S01]  /*75720*/  IADD3 R70, P3, PT, R71, R3, RZ ;  /* 0x0000000347467210 */ /* 0x000fe20007f7e0ff */
[----:B0-----:R-:W-:-:S02]  /*75730*/  IMAD.MOV.U32 R69, RZ, RZ, R0 ;  /* 0x000000ffff457224 */ /* 0x001fc400078e0000 */
        /* <DEDUP_REMOVED lines=10> */
[----:B------:R-:W0:Y:S02]  /*757e0*/  LDCU UR5, c[0x0][0x39c] ;  /* 0x00007380ff0577ac */ /* 0x000e240008000800 */
[----:B------:R-:W5:Y:S04]  /*757f0*/  LDL.LU R11, [R1+0x328] ;  /* 0x00032800010b7983 */ /* 0x000f680000300800 */
[----:B------:R-:W5:Y:S01]  /*75800*/  LDL.LU R9, [R1+0x32c] ;  /* 0x00032c0001097983 */ /* 0x000f620000300800 */
[----:B--2---:R-:W-:Y:S01]  /*75810*/  ISETP.LT.AND P0, PT, R8, UR4, !P1 ;  /* 0x0000000408007c0c */ /* 0x004fe2000cf01270 */
[----:B------:R-:W3:Y:S02]  /*75820*/  LDCU UR4, c[0x0][0x39c] ;  /* 0x00007380ff0477ac */ /* 0x000ee40008000800 */
[----:B------:R2:W-:Y:S01]  /*75830*/  @P4 STG.E.U8 desc[UR20][R68.64], R72 ;  /* 0x0000004844004986 */ /* 0x0005e2000c101114 */
[----:B-1----:R-:W-:Y:S01]  /*75840*/  ISETP.LT.AND P4, PT, R4, UR6, !P1 ;  /* 0x0000000604007c0c */ /* 0x002fe2000cf81270 */
[----:B------:R-:W1:Y:S02]  /*75850*/  LDCU UR6, c[0x0][0x39c] ;  /* 0x00007380ff0677ac */ /* 0x000e640008000800 */
[----:B------:R-:W5:Y:S04]  /*75860*/  LDL.LU R8, [R1+0x2220] ;  /* 0x0022200001087983 */ /* 0x000f680000300800 */
[----:B------:R-:W1:Y:S01]  /*75870*/  LDL.LU R4, [R1+0x2228] ;  /* 0x0022280001047983 */ /* 0x000e620000300800 */
[----:B------:R-:W-:-:S02]  /*75880*/  PRMT R0, R72, 0x9910, RZ ;  /* 0x0000991048007816 */ /* 0x000fc400000000ff */
[----:B------:R-:W-:-:S03]  /*75890*/  IADD3 R70, P5, PT, R71, R3, RZ ;  /* 0x0000000347467210 */ /* 0x000fc60007fbe0ff */
[----:B--2---:R-:W-:Y:S02]  /*758a0*/  IMAD.MOV.U32 R69, RZ, RZ, R0 ;  /* 0x000000ffff457224 */ /* 0x004fe400078e0000 */
[C---:B------:R-:W-:Y:S01]  /*758b0*/  VIADD R0, R71.reuse, UR68 ;  /* 0x0000004447007c36 */ /* 0x040fe20008000000 */
[----:B------:R-:W-:Y:S02]  /*758c0*/  LEA.HI.X.SX32 R71, R71, R2, 0x1, P5 ;  /* 0x0000000247477211 */ /* 0x000fe400028f0eff */
[----:B------:R-:W-:Y:S02]  /*758d0*/  SHF.R.S32.HI R69, RZ, 0x8, R69 ;  /* 0x00000008ff457819 */ /* 0x000fe40000011445 */
[C---:B------:R-:W-:Y:S02]  /*758e0*/  IADD3 R68, P5, PT, R0.reuse, R3, RZ ;  /* 0x0000000300447210 */ /* 0x040fe40007fbe0ff */
[----:B----4-:R-:W-:Y:S01]  /*758f0*/  F2FP.SATFINITE.E4M3.F32.PACK_AB_MERGE_C R72, R7, R6, RZ ;  /* 0x000000060748723e */ /* 0x010fe200048070ff */
[----:B------:R2:W-:Y:S04]  /*75900*/  @P2 STG.E.U8 desc[UR20][R70.64], R69 ;  /* 0x0000004546002986 */ /* 0x0005e8000c101114 */
[----:B------:R-:W4:Y:S04]  /*75910*/  LDL.LU R6, [R1+0x330] ;  /* 0x0003300001067983 */ /* 0x000f280000300800 */
[----:B------:R-:W4:Y:S01]  /*75920*/  LDL.LU R7, [R1+0x334] ;  /* 0x0003340001077983 */ /* 0x000f220000300800 */
[C---:B--2---:R-:W-:Y:S01]  /*75930*/  LEA.HI.X.SX32 R69, R0.reuse, R2, 0x1, P5 ;  /* 0x0000000200457211 */ /* 0x044fe200028f0eff */
[----:B------:R-:W-:Y:S01]  /*75940*/  VIADD R0, R0, UR68 ;  /* 0x0000004400007c36 */ /* 0x000fe20008000000 */
[----:B------:R-:W-:-:S03]  /*75950*/  PRMT R70, R72, 0x9910, RZ ;  /* 0x0000991048467816 */ /* 0x000fc600000000ff */
[----:B------:R2:W-:Y:S01]  /*75960*/  @P3 STG.E.U8 desc[UR20][R68.64], R72 ;  /* 0x0000004844003986 */ /* 0x0005e2000c101114 */
[C---:B------:R-:W-:Y:S01]  /*75970*/  VIADD R71, R0.reuse, UR68 ;  /* 0x0000004400477c36 */ /* 0x040fe20008000000 */
[----:B--2---:R-:W-:-:S04]  /*75980*/  IADD3 R68, P3, PT, R0, R3, RZ ;  /* 0x0000000300447210 */ /* 0x004fc80007f7e0ff */
[----:B------:R-:W-:Y:S02]  /*75990*/  LEA.HI.X.SX32 R69, R0, R2, 0x1, P3 ;  /* 0x0000000200457211 */ /* 0x000fe400018f0eff */
[----:B------:R-:W-:Y:S02]  /*759a0*/  SHF.R.S32.HI R0, RZ, 0x8, R70 ;  /* 0x00000008ff007819 */ /* 0x000fe40000011446 */
[----:B------:R-:W-:-:S03]  /*759b0*/  IADD3 R70, P5, PT, R71, R3, RZ ;  /* 0x0000000347467210 */ /* 0x000fc60007fbe0ff */
[----:B------:R2:W-:Y:S01]  /*759c0*/  @P0 STG.E.U8 desc[UR20][R68.64], R0 ;  /* 0x0000000044000986 */ /* 0x0005e2000c101114 */
[----:B0-----:R-:W-:Y:S01]  /*759d0*/  ISETP.LT.AND P2, PT, R5, UR5, !P1 ;  /* 0x0000000505007c0c */ /* 0x001fe2000cf41270 */
[----:B------:R-:W0:Y:S02]  /*759e0*/  LDCU UR5, c[0x0][0x39c] ;  /* 0x00007380ff0577ac */ /* 0x000e240008000800 */
[----:B------:R-:W4:Y:S01]  /*759f0*/  LDL.LU R5, [R1+0x224c] ;  /* 0x00224c0001057983 */ /* 0x000f220000300800 */
[C---:B--2---:R-:W-:Y:S01]  /*75a00*/  VIADD R0, R71.reuse, UR68 ;  /* 0x0000004447007c36 */ /* 0x044fe20008000000 */
[----:B------:R-:W-:Y:S02]  /*75a10*/  LEA.HI.X.SX32 R71, R71, R2, 0x1, P5 ;  /* 0x0000000247477211 */ /* 0x000fe400028f0eff */
[----:B---3--:R-:W-:Y:S01]  /*75a20*/  ISETP.LT.AND P3, PT, R10, UR4, !P1 ;  /* 0x000000040a007c0c */ /* 0x008fe2000cf61270 */
[----:B------:R-:W2:Y:S01]  /*75a30*/  LDCU UR4, c[0x0][0x39c] ;  /* 0x00007380ff0477ac */ /* 0x000ea20008000800 */
[----:B------:R-:W3:Y:S01]  /*75a40*/  LDL.LU R10, [R1+0x21f8] ;  /* 0x0021f800010a7983 */ /* 0x000ee20000300800 */
[----:B-----5:R-:W-:-:S05]  /*75a50*/  F2FP.SATFINITE.E4M3.F32.PACK_AB_MERGE_C R72, R9, R11, RZ ;  /* 0x0000000b0948723e */ /* 0x020fca00048070ff */
[----:B------:R5:W-:Y:S01]  /*75a60*/  @P4 STG.E.U8 desc[UR20][R70.64], R72 ;  /* 0x0000004846004986 */ /* 0x000be2000c101114 */
[----:B-1----:R-:W-:Y:S01]  /*75a70*/  ISETP.LT.AND P4, PT, R4, UR6, !P1 ;  /* 0x0000000604007c0c */ /* 0x002fe2000cf81270 */
[----:B------:R-:W1:Y:S02]  /*75a80*/  LDCU UR6, c[0x0][0x39c] ;  /* 0x00007380ff0677ac */ /* 0x000e640008000800 */
[----:B------:R-:W1:Y:S04]  /*75a90*/  LDL.LU R4, [R1+0x220c] ;  /* 0x00220c0001047983 */ /* 0x000e680000300800 */
[----:B------:R-:W3:Y:S04]  /*75aa0*/  LDL.LU R11, [R1+0x338] ;  /* 0x00033800010b7983 */ /* 0x000ee80000300800 */
[----:B------:R-:W3:Y:S01]  /*75ab0*/  LDL.LU R9, [R1+0x33c] ;  /* 0x00033c0001097983 */ /* 0x000ee20000300800 */
[----:B------:R-:W-:-:S02]  /*75ac0*/  PRMT R73, R72, 0x9910, RZ ;  /* 0x0000991048497816 */ /* 0x000fc400000000ff */
[C---:B------:R-:W-:Y:S01]  /*75ad0*/  IADD3 R68, P5, PT, R0.reuse, R3, RZ ;  /* 0x0000000300447210 */ /* 0x040fe20007fbe0ff */
[C---:B-----5:R-:W-:Y:S01]  /*75ae0*/  VIADD R71, R0.reuse, UR68 ;  /* 0x0000004400477c36 */ /* 0x060fe20008000000 */
[----:B------:R-:W-:Y:S02]  /*75af0*/  SHF.R.S32.HI R70, RZ, 0x8, R73 ;  /* 0x00000008ff467819 */ /* 0x000fe40000011449 */
[----:B------:R-:W-:Y:S01]  /*75b00*/  LEA.HI.X.SX32 R69, R0, R2, 0x1, P5 ;  /* 0x0000000200457211 */ /* 0x000fe200028f0eff */
[----:B------:R-:W-:Y:S01]  /*75b10*/  VIADD R0, R71, UR68 ;  /* 0x0000004447007c36 */ /* 0x000fe20008000000 */
[----:B0-----:R-:W-:Y:S01]  /*75b20*/  ISETP.LT.AND P0, PT, R8, UR5, !P1 ;  /* 0x0000000508007c0c */ /* 0x001fe2000cf01270 */
[----:B------:R-:W0:Y:S01]  /*75b30*/  LDCU UR5, c[0x0][0x39c] ;  /* 0x00007380ff0577ac */ /* 0x000e220008000800 */
[----:B------:R-:W5:Y:S01]  /*75b40*/  LDL.LU R8, [R1+0x2210] ;  /* 0x0022100001087983 */ /* 0x000f620000300800 */
[----:B----4-:R-:W-:-:S03]  /*75b50*/  F2FP.SATFINITE.E4M3.F32.PACK_AB_MERGE_C R72, R7, R6, RZ ;  /* 0x000000060748723e */ /* 0x010fc600048070ff */
[----:B------:R4:W-:Y:S04]  /*75b60*/  @P2 STG.E.U8 desc[UR20][R68.64], R70 ;  /* 0x0000004644002986 */ /* 0x0009e8000c101114 */
[----:B------:R-:W5:Y:S04]  /*75b70*/  LDL.LU R6, [R1+0x340] ;  /* 0x0003400001067983 */ /* 0x000f680000300800 */
[----:B------:R-:W5:Y:S01]  /*75b80*/  LDL.LU R7, [R1+0x344] ;  /* 0x0003440001077983 */ /* 0x000f620000300800 */
[-C--:B----4-:R-:W-:Y:S02]  /*75b90*/  IADD3 R70, P2, PT, R71, R3.reuse, RZ ;  /* 0x0000000347467210 */ /* 0x090fe40007f5e0ff */
[----:B------:R-:W-:-:S02]  /*75ba0*/  IADD3 R68, P5, PT, R0, R3, RZ ;  /* 0x0000000300447210 */ /* 0x000fc40007fbe0ff */
[-C--:B------:R-:W-:Y:S02]  /*75bb0*/  LEA.HI.X.SX32 R71, R71, R2.reuse, 0x1, P2 ;  /* 0x0000000247477211 */ /* 0x080fe400010f0eff */
[----:B------:R-:W-:Y:S02]  /*75bc0*/  LEA.HI.X.SX32 R69, R0, R2, 0x1, P5 ;  /* 0x0000000200457211 */ /* 0x000fe400028f0eff */
[----:B--2---:R-:W-:Y:S02]  /*75bd0*/  ISETP.LT.AND P2, PT, R5, UR4, !P1 ;  /* 0x0000000405007c0c */ /* 0x004fe4000cf41270 */
[----:B------:R-:W-:Y:S01]  /*75be0*/  PRMT R73, R72, 0x9910, RZ ;  /* 0x0000991048497816 */ /* 0x000fe200000000ff */
[----:B------:R-:W2:Y:S01]  /*75bf0*/  LDL.LU R5, [R1+0x2244] ;  /* 0x0022440001057983 */ /* 0x000ea20000300800 */
[----:B------:R-:W4:Y:S01]  /*75c00*/  LDCU UR4, c[0x0][0x39c] ;  /* 0x00007380ff0477ac */ /* 0x000f220008000800 */
[----:B-1----:R-:W-:Y:S02]  /*75c10*/  ISETP.LT.AND P5, PT, R4, UR6, !P1 ;  /* 0x0000000604007c0c */ /* 0x002fe4000cfa1270 */
[----:B------:R1:W-:Y:S01]  /*75c20*/  @P3 STG.E.U8 desc[UR20][R70.64], R72 ;  /* 0x0000004846003986 */ /* 0x0003e2000c101114 */
[----:B------:R-:W2:Y:S03]  /*75c30*/  LDCU UR6, c[0x0][0x39c] ;  /* 0x00007380ff0677ac */ /* 0x000ea60008000800 */
[----:B------:R-:W2:Y:S01]  /*75c40*/  LDL.LU R4, [R1+0x2254] ;  /* 0x0022540001047983 */ /* 0x000ea20000300800 */
[----:B-1----:R-:W-:Y:S01]  /*75c50*/  SHF.R.S32.HI R70, RZ, 0x8, R73 ;  /* 0x00000008ff467819 */ /* 0x002fe20000011449 */
[----:B------:R-:W-:Y:S01]  /*75c60*/  VIADD R71, R0, UR68 ;  /* 0x0000004400477c36 */ /* 0x000fe20008000000 */
[----:B---3--:R-:W-:-:S02]  /*75c70*/  F2FP.SATFINITE.E4M3.F32.PACK_AB_MERGE_C R0, R9, R11, RZ ;  /* 0x0000000b0900723e */ /* 0x008fc400048070ff */
[----:B0-----:R-:W-:Y:S01]  /*75c80*/  ISETP.LT.AND P3, PT, R10, UR5, !P1 ;  /* 0x000000050a007c0c */ /* 0x001fe2000cf61270 */
[----:B------:R0:W-:Y:S01]  /*75c90*/  @P0 STG.E.U8 desc[UR20][R68.64], R70 ;  /* 0x0000004644000986 */ /* 0x0001e2000c101114 */
[----:B------:R-:W-:Y:S01]  /*75ca0*/  PRMT R72, R0, 0x9910, RZ ;  /* 0x0000991000487816 */ /* 0x000fe200000000ff */
[----:B------:R-:W2:Y:S02]  /*75cb0*/  LDCU UR5, c[0x0][0x39c] ;  /* 0x00007380ff0577ac */ /* 0x000ea40008000800 */
[----:B------:R-:W3:Y:S04]  /*75cc0*/  LDL.LU R11, [R1+0x348] ;  /* 0x00034800010b7983 */ /* 0x000ee80000300800 */
[----:B------:R-:W3:Y:S01]  /*75cd0*/  LDL.LU R9, [R1+0x34c] ;  /* 0x00034c0001097983 */ /* 0x000ee20000300800 */
[----:B0-----:R-:W-:-:S04]  /*75ce0*/  IADD3 R68, P0, PT, R71, R3, RZ ;  /* 0x0000000347447210 */ /* 0x001fc80007f1e0ff */
[C---:B------:R-:W-:Y:S01]  /*75cf0*/  LEA.HI.X.SX32 R69, R71.reuse, R2, 0x1, P0 ;  /* 0x0000000247457211 */ /* 0x040fe200000f0eff */
[----:B------:R-:W-:-:S04]  /*75d00*/  VIADD R71, R71, UR68 ;  /* 0x0000004447477c36 */ /* 0x000fc80008000000 */
[----:B------:R0:W-:Y:S01]  /*75d10*/  @P4 STG.E.U8 desc[UR20][R68.64], R0 ;  /* 0x0000000044004986 */ /* 0x0001e2000c101114 */
[CC--:B------:R-:W-:Y:S01]  /*75d20*/  IADD3 R70, P4, PT, R71.reuse, R3.reuse, RZ ;  /* 0x0000000347467210 */ /* 0x0c0fe20007f9e0ff */
[----:B0-----:R-:W-:Y:S02]  /*75d30*/  IMAD.MOV.U32 R69, RZ, RZ, R72 ;  /* 0x000000ffff457224 */ /* 0x001fe400078e0048 */
[C---:B------:R-:W-:Y:S01]  /*75d40*/  VIADD R0, R71.reuse, UR68 ;  /* 0x0000004447007c36 */ /* 0x040fe20008000000 */
[----:B------:R-:W-:Y:S02]  /*75d50*/  LEA.HI.X.SX32 R71, R71, R2, 0x1, P4 ;  /* 0x0000000247477211 */ /* 0x000fe400020f0eff */
[----:B------:R-:W-:Y:S02]  /*75d60*/  SHF.R.S32.HI R69, RZ, 0x8, R69 ;  /* 0x00000008ff457819 */ /* 0x000fe40000011445 */
[----:B------:R-:W-:Y:S02]  /*75d70*/  IADD3 R68, P4, PT, R0, R3, RZ ;  /* 0x0000000300447210 */ /* 0x000fe40007f9e0ff */
[----:B-----5:R-:W-:Y:S01]  /*75d80*/  F2FP.SATFINITE.E4M3.F32.PACK_AB_MERGE_C R72, R7, R6, RZ ;  /* 0x000000060748723e */ /* 0x020fe200048070ff */
[----:B------:R0:W-:Y:S01]  /*75d90*/  @P2 STG.E.U8 desc[UR20][R70.64], R69 ;  /* 0x0000004546002986 */ /* 0x0001e2000c101114 */
[----:B----4-:R-:W-:Y:S01]  /*75da0*/  ISETP.LT.AND P0, PT, R8, UR4, !P1 ;  /* 0x0000000408007c0c */ /* 0x010fe2000cf01270 */
[----:B------:R-:W1:Y:S02]  /*75db0*/  LDCU UR4, c[0x0][0x39c] ;  /* 0x00007380ff0477ac */ /* 0x000e640008000800 */
[----:B------:R-:W4:Y:S04]  /*75dc0*/  LDL.LU R8, [R1+0x221c] ;  /* 0x00221c0001087983 */ /* 0x000f280000300800 */
[----:B------:R-:W1:Y:S01]  /*75dd0*/  LDL.LU R10, [R1+0x2230] ;  /* 0x00223000010a7983 */ /* 0x000e620000300800 */
[----:B0-----:R-:W-:-:S05]  /*75de0*/  LEA.HI.X.SX32 R69, R0, R2, 0x1, P4 ;  /* 0x0000000200457211 */ /* 0x001fca00020f0eff */
[----:B------:R0:W-:Y:S01]  /*75df0*/  @P3 STG.E.U8 desc[UR20][R68.64], R72 ;  /* 0x0000004844003986 */ /* 0x0001e2000c101114 */
[----:B--2---:R-:W-:Y:S01]  /*75e00*/  ISETP.LT.AND P3, PT, R4, UR5, !P1 ;  /* 0x0000000504007c0c */ /* 0x004fe2000cf61270 */
[----:B------:R-:W-:Y:S02]  /*75e10*/  VIADD R71, R0, UR68 ;  /* 0x0000004400477c36 */ /* 0x000fe40008000000 */
[----:B------:R-:W2:Y:S01]  /*75e20*/  LDL.LU R4, [R1+0x2234] ;  /* 0x0022340001047983 */ /* 0x000ea20000300800 */
[----:B------:R-:W-:Y:S01]  /*75e30*/  PRMT R70, R72, 0x9910, RZ ;  /* 0x0000991048467816 */ /* 0x000fe200000000ff */
[----:B------:R-:W5:Y:S01]  /*75e40*/  LDCU UR5, c[0x0][0x39c] ;  /* 0x00007380ff0577ac */ /* 0x000f620008000800 */
[----:B0-----:R-:W-:Y:S01]  /*75e50*/  IADD3 R68, P4, PT, R71, R3, RZ ;  /* 0x0000000347447210 */ /* 0x001fe20007f9e0ff */
[----:B------:R-:W5:Y:S02]  /*75e60*/  LDL.LU R6, [R1+0x350] ;  /* 0x0003500001067983 */ /* 0x000f640000300800 */
[----:B------:R-:W-:-:S02]  /*75e70*/  IMAD.MOV.U32 R0, RZ, RZ, R70 ;  /* 0x000000ffff007224 */ /* 0x000fc400078e0046 */
[----:B------:R-:W5:Y:S01]  /*75e80*/  LDL.LU R7, [R1+0x354] ;  /* 0x0003540001077983 */ /* 0x000f620000300800 */
[C---:B------:R-:W-:Y:S01]  /*75e90*/  LEA.HI.X.SX32 R69, R71.reuse, R2, 0x1, P4 ;  /* 0x0000000247457211 */ /* 0x040fe200020f0eff */
[----:B------:R-:W-:Y:S01]  /*75ea0*/  VIADD R71, R71, UR68 ;  /* 0x0000004447477c36 */ /* 0x000fe20008000000 */
[----:B------:R-:W-:Y:S02]  /*75eb0*/  SHF.R.S32.HI R0, RZ, 0x8, R0 ;  /* 0x00000008ff007819 */ /* 0x000fe40000011400 */
[----:B------:R-:W-:Y:S01]  /*75ec0*/  ISETP.LT.AND P2, PT, R5, UR8, !P1 ;  /* 0x0000000805007c0c */ /* 0x000fe2000cf41270 */
[----:B------:R-:W0:Y:S01]  /*75ed0*/  LDCU UR8, c[0x0][0x39c] ;  /* 0x00007380ff0877ac */ /* 0x000e220008000800 */
[----:B------:R-:W-:Y:S01]  /*75ee0*/  IADD3 R70, P4, PT, R71, R3, RZ ;  /* 0x0000000347467210 */ /* 0x000fe20007f9e0ff */
[----:B------:R0:W-:Y:S01]  /*75ef0*/  @P5 STG.E.U8 desc[UR20][R68.64], R0 ;  /* 0x0000000044005986 */ /* 0x0001e2000c101114 */
[----:B---3--:R-:W-:-:S03]  /*75f00*/  F2FP.SATFINITE.E4M3.F32.PACK_AB_MERGE_C R72, R9, R11, RZ ;  /* 0x0000000b0948723e */ /* 0x008fc600048070ff */
[----:B------:R-:W3:Y:S01]  /*75f10*/  LDL.LU R5, [R1+0x2240] ;  /* 0x0022400001057983 */ /* 0x000ee20000300800 */
[----:B------:R-:W-:-:S03]  /*75f20*/  PRMT R73, R72, 0x9910, RZ ;  /* 0x0000991048497816 */ /* 0x000fc600000000ff */
[----:B------:R-:W3:Y:S01]  /*75f30*/  LDL.LU R11, [R1+0x358] ;  /* 0x00035800010b7983 */ /* 0x000ee20000300800 */
[C---:B0-----:R-:W-:Y:S01]  /*75f40*/  VIADD R0, R71.reuse, UR68 ;  /* 0x0000004447007c36 */ /* 0x041fe20008000000 */
[-C--:B------:R-:W-:Y:S02]  /*75f50*/  LEA.HI.X.SX32 R71, R71, R2.reuse, 0x1, P4 ;  /* 0x0000000247477211 */ /* 0x080fe400020f0eff */
[----:B------:R-:W3:Y:S02]  /*75f60*/  LDL.LU R9, [R1+0x35c] ;  /* 0x00035c0001097983 */ /* 0x000ee40000300800 */
[C---:B------:R-:W-:Y:S02]  /*75f70*/  IADD3 R68, P5, PT, R0.reuse, R3, RZ ;  /* 0x0000000300447210 */ /* 0x040fe40007fbe0ff */
[----:B------:R0:W-:Y:S02]  /*75f80*/  @P0 STG.E.U8 desc[UR20][R70.64], R72 ;  /* 0x0000004846000986 */ /* 0x0001e4000c101114 */
[----:B------:R-:W-:-:S02]  /*75f90*/  LEA.HI.X.SX32 R69, R0, R2, 0x1, P5 ;  /* 0x0000000200457211 */ /* 0x000fc400028f0eff */
[----:B0-----:R-:W-:-:S05]  /*75fa0*/  SHF.R.S32.HI R70, RZ, 0x8, R73 ;  /* 0x00000008ff467819 */ /* 0x001fca0000011449 */
[----:B------:R0:W-:Y:S01]  /*75fb0*/  @P2 STG.E.U8 desc[UR20][R68.64], R70 ;  /* 0x0000004644002986 */ /* 0x0001e2000c101114 */
[----:B----4-:R-:W-:Y:S01]  /*75fc0*/  ISETP.LT.AND P4, PT, R8, UR6, !P1 ;  /* 0x0000000608007c0c */ /* 0x010fe2000cf81270 */
[----:B------:R-:W-:Y:S02]  /*75fd0*/  VIADD R71, R0, UR68 ;  /* 0x0000004400477c36 */ /* 0x000fe40008000000 */
[----:B------:R-:W4:Y:S01]  /*75fe0*/  LDL.LU R8, [R1+0x2270] ;  /* 0x0022700001087983 */ /* 0x000f220000300800 */
[----:B------:R-:W0:Y:S01]  /*75ff0*/  LDCU UR6, c[0x0][0x39c] ;  /* 0x00007380ff0677ac */ /* 0x000e220008000800 */
[----:B--2---:R-:W-:Y:S01]  /*76000*/  ISETP.LT.AND P2, PT, R4, UR9, !P1 ;  /* 0x0000000904007c0c */ /* 0x004fe2000cf41270 */
[----:B------:R-:W2:Y:S01]  /*76010*/  LDCU UR9, c[0x0][0x39c] ;  /* 0x00007380ff0977ac */ /* 0x000ea20008000800 */
[----:B------:R-:W2:Y:S01]  /*76020*/  LDL.LU R4, [R1+0x2224] ;  /* 0x0022240001047983 */ /* 0x000ea20000300800 */
[----:B0-----:R-:W-:Y:S02]  /*76030*/  IADD3 R68, P5, PT, R71, R3, RZ ;  /* 0x0000000347447210 */ /* 0x001fe40007fbe0ff */
[----:B-----5:R-:W-:-:S02]  /*76040*/  F2FP.SATFINITE.E4M3.F32.PACK_AB_MERGE_C R0, R7, R6, RZ ;  /* 0x000000060700723e */ /* 0x020fc400048070ff */
[C---:B------:R-:W-:Y:S01]  /*76050*/  LEA.HI.X.SX32 R69, R71.reuse, R2, 0x1, P5 ;  /* 0x0000000247457211 */ /* 0x040fe200028f0eff */
[----:B------:R-:W-:Y:S01]  /*76060*/  VIADD R71, R71, UR68 ;  /* 0x0000004447477c36 */ /* 0x000fe20008000000 */
[----:B------:R-:W-:Y:S01]  /*76070*/  PRMT R72, R0, 0x9910, RZ ;  /* 0x0000991000487816 */ /* 0x000fe200000000ff */
[----:B------:R-:W5:Y:S04]  /*76080*/  LDL.LU R6, [R1+0x360] ;  /* 0x0003600001067983 */ /* 0x000f680000300800 */
[----:B------:R0:W-:Y:S01]  /*76090*/  @P3 STG.E.U8 desc[UR20][R68.64], R0 ;  /* 0x0000000044003986 */ /* 0x0001e2000c101114 */
[----:B------:R-:W-:Y:S02]  /*760a0*/  IADD3 R70, P3, PT, R71, R3, RZ ;  /* 0x0000000347467210 */ /* 0x000fe40007f7e0ff */
[----:B-1----:R-:W-:Y:S01]  /*760b0*/  ISETP.LT.AND P0, PT, R10, UR4, !P1 ;  /* 0x000000040a007c0c */ /* 0x002fe2000cf01270 */
[----:B------:R-:W5:Y:S01]  /*760c0*/  LDL.LU R7, [R1+0x364] ;  /* 0x0003640001077983 */ /* 0x000f620000300800 */
[----:B---3--:R-:W-:Y:S01]  /*760d0*/  ISETP.LT.AND P5, PT, R5, UR10, !P1 ;  /* 0x0000000a05007c0c */ /* 0x008fe2000cfa1270 */
[----:B------:R-:W1:Y:S02]  /*760e0*/  LDCU UR4, c[0x0][0x39c] ;  /* 0x00007380ff0477ac */ /* 0x000e640008000800 */
[----:B------:R-:W3:Y:S01]  /*760f0*/  LDL.LU R5, [R1+0x2248] ;  /* 0x0022480001057983 */ /* 0x000ee20000300800 */
[----:B------:R-:W1:Y:S01]  /*76100*/  LDCU UR10, c[0x0][0x39c] ;  /* 0x00007380ff0a77ac */ /* 0x000e620008000800 */
[----:B0-----:R-:W-:-:S02]  /*76110*/  IMAD.MOV.U32 R69, RZ, RZ, R72 ;  /* 0x000000ffff457224 */ /* 0x001fc400078e0048 */
[----:B------:R-:W3:Y:S01]  /*76120*/  LDL.LU R10, [R1+0x2258] ;  /* 0x00225800010a7983 */ /* 0x000ee20000300800 */
[C---:B------:R-:W-:Y:S01]  /*76130*/  VIADD R0, R71.reuse, UR68 ;  /* 0x0000004447007c36 */ /* 0x040fe20008000000 */
[-C--:B------:R-:W-:Y:S02]  /*76140*/  LEA.HI.X.SX32 R71, R71, R2.reuse, 0x1, P3 ;  /* 0x0000000247477211 */ /* 0x080fe400018f0eff */
[----:B------:R-:W-:Y:S02]  /*76150*/  SHF.R.S32.HI R69, RZ, 0x8, R69 ;  /* 0x00000008ff457819 */ /* 0x000fe40000011445 */
[C---:B------:R-:W-:Y:S02]  /*76160*/  IADD3 R68, P3, PT, R0.reuse, R3, RZ ;  /* 0x0000000300447210 */ /* 0x040fe40007f7e0ff */
[----:B------:R-:W-:Y:S01]  /*76170*/  F2FP.SATFINITE.E4M3.F32.PACK_AB_MERGE_C R72, R9, R11, RZ ;  /* 0x0000000b0948723e */ /* 0x000fe200048070ff */
[----:B------:R0:W-:Y:S02]  /*76180*/  @P4 STG.E.U8 desc[UR20][R70.64], R69 ;  /* 0x0000004546004986 */ /* 0x0001e4000c101114 */
[----:B0-----:R-:W-:-:S05]  /*76190*/  LEA.HI.X.SX32 R69, R0, R2, 0x1, P3 ;  /* 0x0000000200457211 */ /* 0x001fca00018f0eff */
[----:B------:R0:W-:Y:S01]  /*761a0*/  @P0 STG.E.U8 desc[UR20][R68.64], R72 ;  /* 0x0000004844000986 */ /* 0x0001e2000c101114 */
[----:B--2---:R-:W-:Y:S01]  /*761b0*/  ISETP.LT.AND P0, PT, R4, UR11, !P1 ;  /* 0x0000000b04007c0c */ /* 0x004fe2000cf01270 */
[----:B------:R-:W-:Y:S02]  /*761c0*/  VIADD R71, R0, UR68 ;  /* 0x0000004400477c36 */ /* 0x000fe40008000000 */
[----:B------:R-:W2:Y:S01]  /*761d0*/  LDL.LU R4, [R1+0x2260] ;  /* 0x0022600001047983 */ /* 0x000ea20000300800 */
[----:B------:R-:W-:Y:S01]  /*761e0*/  PRMT R70, R72, 0x9910, RZ ;  /* 0x0000991048467816 */ /* 0x000fe200000000ff */
[----:B------:R-:W1:Y:S01]  /*761f0*/  LDCU UR11, c[0x0][0x39c] ;  /* 0x00007380ff0b77ac */ /* 0x000e620008000800 */
[----:B0-----:R-:W-:Y:S01]  /*76200*/  IADD3 R68, P4, PT, R71, R3, RZ ;  /* 0x0000000347447210 */ /* 0x001fe20007f9e0ff */
[----:B------:R-:W2:Y:S02]  /*76210*/  LDL.LU R11, [R1+0x368] ;  /* 0x00036800010b7983 */ /* 0x000ea40000300800 */
[----:B------:R-:W-:-:S02]  /*76220*/  IMAD.MOV.U32 R0, RZ, RZ, R70 ;  /* 0x000000ffff007224 */ /* 0x000fc400078e0046 */
[----:B------:R-:W2:Y:S01]  /*76230*/  LDL.LU R9, [R1+0x36c] ;  /* 0x00036c0001097983 */ /* 0x000ea20000300800 */
[C---:B------:R-:W-:Y:S01]  /*76240*/  LEA.HI.X.SX32 R69, R71.reuse, R2, 0x1, P4 ;  /* 0x0000000247457211 */ /* 0x040fe200020f0eff */
[----:B------:R-:W-:Y:S01]  /*76250*/  VIADD R71, R71, UR68 ;  /* 0x0000004447477c36 */ /* 0x000fe20008000000 */
[----:B------:R-:W-:-:S05]  /*76260*/  SHF.R.S32.HI R0, RZ, 0x8, R0 ;  /* 0x00000008ff007819 */ /* 0x000fca0000011400 */
[----:B------:R0:W-:Y:S01]  /*76270*/  @P2 STG.E.U8 desc[UR20][R68.64], R0 ;  /* 0x0000000044002986 */ /* 0x0001e2000c101114 */
[----:B------:R-:W-:Y:S02]  /*76280*/  IADD3 R70, P2, PT, R71, R3, RZ ;  /* 0x0000000347467210 */ /* 0x000fe40007f5e0ff */
[----:B-----5:R-:W-:Y:S02]  /*76290*/  F2FP.SATFINITE.E4M3.F32.PACK_AB_MERGE_C R72, R7, R6, RZ ;  /* 0x000000060748723e */ /* 0x020fe400048070ff */
[----:B----4-:R-:W-:Y:S01]  /*762a0*/  ISETP.LT.AND P3, PT, R8, UR8, !P1 ;  /* 0x0000000808007c0c */ /* 0x010fe2000cf61270 */
[----:B------:R-:W4:Y:S01]  /*762b0*/  LDCU UR8, c[0x0][0x39c] ;  /* 0x00007380ff0877ac */ /* 0x000f220008000800 */
[----:B------:R-:W5:Y:S04]  /*762c0*/  LDL.LU R8, [R1+0x226c] ;  /* 0x00226c0001087983 */ /* 0x000f680000300800 */
[----:B------:R-:W4:Y:S01]  /*762d0*/  LDL.LU R6, [R1+0x370] ;  /* 0x0003700001067983 */ /* 0x000f220000300800 */
[C---:B0-----:R-:W-:Y:S01]  /*762e0*/  VIADD R0, R71.reuse, UR68 ;  /* 0x0000004447007c36 */ /* 0x041fe20008000000 */
[----:B------:R-:W-:-:S02]  /*762f0*/  LEA.HI.X.SX32 R71, R71, R2, 0x1, P2 ;  /* 0x0000000247477211 */ /* 0x000fc400010f0eff */
[----:B---3--:R-:W-:Y:S01]  /*76300*/  ISETP.LT.AND P2, PT, R5, UR5, !P1 ;  /* 0x0000000505007c0c */ /* 0x008fe2000cf41270 */
[----:B------:R-:W4:Y:S01]  /*76310*/  LDL.LU R7, [R1+0x374] ;  /* 0x0003740001077983 */ /* 0x000f220000300800 */
[----:B------:R-:W-:Y:S01]  /*76320*/  PRMT R73, R72, 0x9910, RZ ;  /* 0x0000991048497816 */ /* 0x000fe200000000ff */
[----:B------:R-:W0:Y:S02]  /*76330*/  LDCU UR5, c[0x0][0x39c] ;  /* 0x00007380ff0577ac */ /* 0x000e240008000800 */
[----:B------:R3:W-:Y:S04]  /*76340*/  @P5 STG.E.U8 desc[UR20][R70.64], R72 ;  /* 0x0000004846005986 */ /* 0x0007e8000c101114 */
[----:B------:R-:W4:Y:S01]  /*76350*/  LDL.LU R5, [R1+0x223c] ;  /* 0x00223c0001057983 */ /* 0x000f220000300800 */
[----:B--2---:R-:W-:-:S02]  /*76360*/  ISETP.LT.AND P5, PT, R4, UR13, !P1 ;  /* 0x0000000d04007c0c */ /* 0x004fc4000cfa1270 */
[C---:B------:R-:W-:Y:S01]  /*76370*/  IADD3 R68, P4, PT, R0.reuse, R3, RZ ;  /* 0x0000000300447210 */ /* 0x040fe20007f9e0ff */
[----:B------:R-:W1:Y:S01]  /*76380*/  LDL.LU R4, [R1+0x2250] ;  /* 0x0022500001047983 */ /* 0x000e620000300800 */
[----:B---3--:R-:W-:Y:S01]  /*76390*/  SHF.R.S32.HI R70, RZ, 0x8, R73 ;  /* 0x00000008ff467819 */ /* 0x008fe20000011449 */
[C---:B------:R-:W-:Y:S01]  /*763a0*/  VIADD R71, R0.reuse, UR68 ;  /* 0x0000004400477c36 */ /* 0x040fe20008000000 */
[----:B------:R-:W-:Y:S01]  /*763b0*/  LEA.HI.X.SX32 R69, R0, R2, 0x1, P4 ;  /* 0x0000000200457211 */ /* 0x000fe200020f0eff */
[----:B------:R-:W2:Y:S01]  /*763c0*/  LDCU UR13, c[0x0][0x39c] ;  /* 0x00007380ff0d77ac */ /* 0x000ea20008000800 */
[----:B------:R-:W-:-:S03]  /*763d0*/  F2FP.SATFINITE.E4M3.F32.PACK_AB_MERGE_C R0, R9, R11, RZ ;  /* 0x0000000b0900723e */ /* 0x000fc600048070ff */
[----:B------:R3:W-:Y:S01]  /*763e0*/  @P3 STG.E.U8 desc[UR20][R68.64], R70 ;  /* 0x0000004644003986 */ /* 0x0007e2000c101114 */
[----:B------:R-:W-:-:S03]  /*763f0*/  PRMT R72, R0, 0x9910, RZ ;  /* 0x0000991000487816 */ /* 0x000fc600000000ff */
[----:B------:R-:W2:Y:S04]  /*76400*/  LDL.LU R11, [R1+0x378] ;  /* 0x00037800010b7983 */ /* 0x000ea80000300800 */
[----:B------:R-:W2:Y:S01]  /*76410*/  LDL.LU R9, [R1+0x37c] ;  /* 0x00037c0001097983 */ /* 0x000ea20000300800 */
[----:B---3--:R-:W-:-:S04]  /*76420*/  IADD3 R68, P3, PT, R71, R3, RZ ;  /* 0x0000000347447210 */ /* 0x008fc80007f7e0ff */
[C---:B------:R-:W-:Y:S01]  /*76430*/  LEA.HI.X.SX32 R69, R71.reuse, R2, 0x1, P3 ;  /* 0x0000000247457211 */ /* 0x040fe200018f0eff */
[----:B------:R-:W-:-:S04]  /*76440*/  VIADD R71, R71, UR68 ;  /* 0x0000004447477c36 */ /* 0x000fc80008000000 */
[----:B------:R3:W-:Y:S01]  /*76450*/  @P0 STG.E.U8 desc[UR20][R68.64], R0 ;  /* 0x0000000044000986 */ /* 0x0007e2000c101114 */
[----:B------:R-:W-:Y:S02]  /*76460*/  IADD3 R70, P0, PT, R71, R3, RZ ;  /* 0x0000000347467210 */ /* 0x000fe40007f1e0ff */
[----:B-----5:R-:W-:Y:S01]  /*76470*/  ISETP.LT.AND P3, PT, R8, UR6, !P1 ;  /* 0x0000000608007c0c */ /* 0x020fe2000cf61270 */
[----:B------:R-:W5:Y:S01]  /*76480*/  LDCU UR6, c[0x0][0x39c] ;  /* 0x00007380ff0677ac */ /* 0x000f620008000800 */
[----:B------:R-:W-:Y:S01]  /*76490*/  ISETP.LT.AND P4, PT, R10, UR12, !P1 ;  /* 0x0000000c0a007c0c */ /* 0x000fe2000cf81270 */
[----:B------:R-:W5:Y:S01]  /*764a0*/  LDL.LU R8, [R1+0x2274] ;  /* 0x0022740001087983 */ /* 0x000f620000300800 */
[----:B------:R-:W0:Y:S03]  /*764b0*/  LDCU UR12, c[0x0][0x39c] ;  /* 0x00007380ff0c77ac */ /* 0x000e260008000800 */
[----:B------:R-:W5:Y:S01]  /*764c0*/  LDL.LU R10, [R1+0x2280] ;  /* 0x00228000010a7983 */ /* 0x000f620000300800 */
[----:B---3--:R-:W-:-:S02]  /*764d0*/  IMAD.MOV.U32 R69, RZ, RZ, R72 ;  /* 0x000000ffff457224 */ /* 0x008fc400078e0048 */
[C---:B------:R-:W-:Y:S01]  /*764e0*/  VIADD R0, R71.reuse, UR68 ;  /* 0x0000004447007c36 */ /* 0x040fe20008000000 */
[----:B------:R-:W-:Y:S02]  /*764f0*/  LEA.HI.X.SX32 R71, R71, R2, 0x1, P0 ;  /* 0x0000000247477211 */ /* 0x000fe400000f0eff */
[----:B------:R-:W-:-:S05]  /*76500*/  SHF.R.S32.HI R69, RZ, 0x8, R69 ;  /* 0x00000008ff457819 */ /* 0x000fca0000011445 */
[----:B------:R3:W-:Y:S01]  /*76510*/  @P2 STG.E.U8 desc[UR20][R70.64], R69 ;  /* 0x0000004546002986 */ /* 0x0007e2000c101114 */
[----:B-1----:R-:W-:Y:S02]  /*76520*/  ISETP.LT.AND P2, PT, R4, UR4, !P1 ;  /* 0x0000000404007c0c */ /* 0x002fe4000cf41270 */
[C---:B------:R-:W-:Y:S01]  /*76530*/  IADD3 R68, P0, PT, R0.reuse, R3, RZ ;  /* 0x0000000300447210 */ /* 0x040fe20007f1e0ff */
[----:B------:R-:W5:Y:S01]  /*76540*/  LDL.LU R4, [R1+0x2288] ;  /* 0x0022880001047983 */ /* 0x000f620000300800 */
[----:B----4-:R-:W-:Y:S01]  /*76550*/  F2FP.SATFINITE.E4M3.F32.PACK_AB_MERGE_C R72, R7, R6, RZ ;  /* 0x000000060748723e */ /* 0x010fe200048070ff */
[C---:B---3--:R-:W-:Y:S01]  /*76560*/  VIADD R71, R0.reuse, UR68 ;  /* 0x0000004400477c36 */ /* 0x048fe20008000000 */
[----:B------:R-:W-:Y:S01]  /*76570*/  LEA.HI.X.SX32 R69, R0, R2, 0x1, P0 ;  /* 0x0000000200457211 */ /* 0x000fe200000f0eff */
[----:B------:R-:W3:Y:S01]  /*76580*/  LDL.LU R6, [R1+0x380] ;  /* 0x0003800001067983 */ /* 0x000ee20000300800 */
[----:B------:R-:W-:Y:S01]  /*76590*/  PRMT R70, R72, 0x9910, RZ ;  /* 0x0000991048467816 */ /* 0x000fe200000000ff */
[----:B------:R-:W1:Y:S02]  /*765a0*/  LDCU UR4, c[0x0][0x39c] ;  /* 0x00007380ff0477ac */ /* 0x000e640008000800 */
[----:B------:R4:W-:Y:S02]  /*765b0*/  @P4 STG.E.U8 desc[UR20][R68.64], R72 ;  /* 0x0000004844004986 */ /* 0x0009e4000c101114 */
[----:B------:R-:W-:-:S02]  /*765c0*/  IMAD.MOV.U32 R0, RZ, RZ, R70 ;  /* 0x000000ffff007224 */ /* 0x000fc400078e0046 */
[----:B------:R-:W3:Y:S03]  /*765d0*/  LDL.LU R7, [R1+0x384] ;  /* 0x0003840001077983 */ /* 0x000ee60000300800 */
[----:B------:R-:W-:Y:S02]  /*765e0*/  SHF.R.S32.HI R0, RZ, 0x8, R0 ;  /* 0x00000008ff007819 */ /* 0x000fe40000011400 */
[----:B----4-:R-:W-:-:S04]  /*765f0*/  IADD3 R68, P4, PT, R71, R3, RZ ;  /* 0x0000000347447210 */ /* 0x010fc80007f9e0ff */
[CC--:B------:R-:W-:Y:S01]  /*76600*/  LEA.HI.X.SX32 R69, R71.reuse, R2.reuse, 0x1, P4 ;  /* 0x0000000247457211 */ /* 0x0c0fe200020f0eff */
[----:B------:R-:W-:Y:S01]  /*76610*/  VIADD R71, R71, UR68 ;  /* 0x0000004447477c36 */ /* 0x000fe20008000000 */
[----:B------:R-:W-:Y:S01]  /*76620*/  ISETP.LT.AND P0, PT, R5, UR14, !P1 ;  /* 0x0000000e05007c0c */ /* 0x000fe2000cf01270 */
[----:B------:R-:W4:Y:S01]  /*76630*/  LDCU UR14, c[0x0][0x39c] ;  /* 0x00007380ff0e77ac */ /* 0x000f220008000800 */
[----:B--2---:R-:W-:Y:S01]  /*76640*/  F2FP.SATFINITE.E4M3.F32.PACK_AB_MERGE_C R72, R9, R11, RZ ;  /* 0x0000000b0948723e */ /* 0x004fe200048070ff */
[----:B------:R2:W-:Y:S01]  /*76650*/  @P5 STG.E.U8 desc[UR20][R68.64], R0 ;  /* 0x0000000044005986 */ /* 0x0005e2000c101114 */
[C---:B------:R-:W-:Y:S02]  /*76660*/  IADD3 R70, P4, PT, R71.reuse, R3, RZ ;  /* 0x0000000347467210 */ /* 0x040fe40007f9e0ff */
[----:B------:R-:W-:Y:S01]  /*76670*/  PRMT R73, R72, 0x9910, RZ ;  /* 0x0000991048497816 */ /* 0x000fe200000000ff */
[----:B------:R-:W4:Y:S04]  /*76680*/  LDL.LU R5, [R1+0x2238] ;  /* 0x0022380001057983 */ /* 0x000f280000300800 */
[----:B------:R-:W4:Y:S01]  /*76690*/  LDL.LU R11, [R1+0x388] ;  /* 0x00038800010b7983 */ /* 0x000f220000300800 */
[C---:B--2---:R-:W-:Y:S01]  /*766a0*/  VIADD R0, R71.reuse, UR68 ;  /* 0x0000004447007c36 */ /* 0x044fe20008000000 */
[----:B------:R-:W-:-:S02]  /*766b0*/  LEA.HI.X.SX32 R71, R71, R2, 0x1, P4 ;  /* 0x0000000247477211 */ /* 0x000fc400020f0eff */
[----:B------:R-:W4:Y:S02]  /*766c0*/  LDL.LU R9, [R1+0x38c] ;  /* 0x00038c0001097983 */ /* 0x000f240000300800 */
[C---:B------:R-:W-:Y:S02]  /*766d0*/  IADD3 R68, P5, PT, R0.reuse, R3, RZ ;  /* 0x0000000300447210 */ /* 0x040fe40007fbe0ff */
[----:B------:R2:W-:Y:S02]  /*766e0*/  @P3 STG.E.U8 desc[UR20][R70.64], R72 ;  /* 0x0000004846003986 */ /* 0x0005e4000c101114 */
[----:B------:R-:W-:Y:S02]  /*766f0*/  LEA.HI.X.SX32 R69, R0, R2, 0x1, P5 ;  /* 0x0000000200457211 */ /* 0x000fe400028f0eff */
[----:B-----5:R-:W-:Y:S01]  /*76700*/  ISETP.LT.AND P4, PT, R8, UR9, !P1 ;  /* 0x0000000908007c0c */ /* 0x020fe2000cf81270 */
[----:B------:R-:W5:Y:S01]  /*76710*/  LDCU UR9, c[0x0][0x39c] ;  /* 0x00007380ff0977ac */ /* 0x000f620008000800 */
[----:B------:R-:W5:Y:S01]  /*76720*/  LDL.LU R8, [R1+0x2268] ;  /* 0x0022680001087983 */ /* 0x000f620000300800 */
[----:B--2---:R-:W-:-:S05]  /*76730*/  SHF.R.S32.HI R70, RZ, 0x8, R73 ;  /* 0x00000008ff467819 */ /* 0x004fca0000011449 */
[----:B------:R2:W-:Y:S01]  /*76740*/  @P0 STG.E.U8 desc[UR20][R68.64], R70 ;  /* 0x0000004644000986 */ /* 0x0005e2000c101114 */
[----:B------:R-:W-:Y:S01]  /*76750*/  ISETP.LT.AND P0, PT, R4, UR15, !P1 ;  /* 0x0000000f04007c0c */ /* 0x000fe2000cf01270 */
[----:B------:R-:W-:Y:S02]  /*76760*/  VIADD R71, R0, UR68 ;  /* 0x0000004400477c36 */ /* 0x000fe40008000000 */
[----:B------:R-:W5:Y:S01]  /*76770*/  LDL.LU R4, [R1+0x2278] ;  /* 0x0022780001047983 */ /* 0x000f620000300800 */
[----:B------:R-:W-:Y:S01]  /*76780*/  ISETP.LT.AND P3, PT, R10, UR10, !P1 ;  /* 0x0000000a0a007c0c */ /* 0x000fe2000cf61270 */
[----:B------:R-:W0:Y:S01]  /*76790*/  LDCU UR15, c[0x0][0x39c] ;  /* 0x00007380ff0f77ac */ /* 0x000e220008000800 */
[-C--:B--2---:R-:W-:Y:S01]  /*767a0*/  IADD3 R68, P5, PT, R71, R3.reuse, RZ ;  /* 0x0000000347447210 */ /* 0x084fe20007fbe0ff */
[----:B------:R-:W2:Y:S01]  /*767b0*/  LDCU UR10, c[0x0][0x39c] ;  /* 0x00007380ff0a77ac */ /* 0x000ea20008000800 */
[----:B---3--:R-:W-:Y:S02]  /*767c0*/  F2FP.SATFINITE.E4M3.F32.PACK_AB_MERGE_C R0, R7, R6, RZ ;  /* 0x000000060700723e */ /* 0x008fe400048070ff */
[C---:B------:R-:W-:Y:S01]  /*767d0*/  LEA.HI.X.SX32 R69, R71.reuse, R2, 0x1, P5 ;  /* 0x0000000247457211 */ /* 0x040fe200028f0eff */
[----:B------:R-:W-:Y:S01]  /*767e0*/  VIADD R71, R71, UR68 ;  /* 0x0000004447477c36 */ /* 0x000fe20008000000 */
[----:B------:R-:W-:Y:S01]  /*767f0*/  PRMT R72, R0, 0x9910, RZ ;  /* 0x0000991000487816 */ /* 0x000fe200000000ff */
[----:B------:R-:W3:Y:S04]  /*76800*/  LDL.LU R6, [R1+0x390] ;  /* 0x0003900001067983 */ /* 0x000ee80000300800 */
[----:B------:R0:W-:Y:S01]  /*76810*/  @P2 STG.E.U8 desc[UR20][R68.64], R0 ;  /* 0x0000000044002986 */ /* 0x0001e2000c101114 */
[----:B------:R-:W-:-:S03]  /*76820*/  IADD3 R70, P2, PT, R71, R3, RZ ;  /* 0x0000000347467210 */ /* 0x000fc60007f5e0ff */
[----:B------:R-:W3:Y:S01]  /*76830*/  LDL.LU R7, [R1+0x394] ;  /* 0x0003940001077983 */ /* 0x000ee20000300800 */
[----:B0-----:R-:W-:Y:S02]  /*76840*/  IMAD.MOV.U32 R69, RZ, RZ, R72 ;  /* 0x000000ffff457224 */ /* 0x001fe400078e0048 */
[C---:B------:R-:W-:Y:S01]  /*76850*/  VIADD R0, R71.reuse, UR68 ;  /* 0x0000004447007c36 */ /* 0x040fe20008000000 */
[----:B------:R-:W-:Y:S02]  /*76860*/  LEA.HI.X.SX32 R71, R71, R2, 0x1, P2 ;  /* 0x0000000247477211 */ /* 0x000fe400010f0eff */
[----:B------:R-:W-:Y:S02]  /*76870*/  SHF.R.S32.HI R69, RZ, 0x8, R69 ;  /* 0x00000008ff457819 */ /* 0x000fe40000011445 */
[----:B------:R-:W-:-:S03]  /*76880*/  IADD3 R68, P2, PT, R0, R3, RZ ;  /* 0x0000000300447210 */ /* 0x000fc60007f5e0ff */
[----:B------:R0:W-:Y:S01]  /*76890*/  @P4 STG.E.U8 desc[UR20][R70.64], R69 ;  /* 0x0000004546004986 */ /* 0x0001e2000c101114 */
[----:B----4-:R-:W-:Y:S02]  /*768a0*/  F2FP.SATFINITE.E4M3.F32.PACK_AB_MERGE_C R72, R9, R11, RZ ;  /* 0x0000000b0948723e */ /* 0x010fe400048070ff */
[----:B------:R-:W-:Y:S01]  /*768b0*/  ISETP.LT.AND P5, PT, R5, UR16, !P1 ;  /* 0x0000001005007c0c */ /* 0x000fe2000cfa1270 */
[----:B------:R-:W4:Y:S01]  /*768c0*/  LDCU UR16, c[0x0][0x39c] ;  /* 0x00007380ff1077ac */ /* 0x000f220008000800 */
[----:B------:R-:W2:Y:S04]  /*768d0*/  LDL.LU R5, [R1+0x2298] ;  /* 0x0022980001057983 */ /* 0x000ea80000300800 */
[----:B------:R-:W4:Y:S01]  /*768e0*/  LDL.LU R10, [R1+0x22a8] ;  /* 0x0022a800010a7983 */ /* 0x000f220000300800 */
[----:B0-----:R-:W-:-:S05]  /*768f0*/  LEA.HI.X.SX32 R69, R0, R2, 0x1, P2 ;  /* 0x0000000200457211 */ /* 0x001fca00010f0eff */
[----:B------:R0:W-:Y:S01]  /*76900*/  @P3 STG.E.U8 desc[UR20][R68.64], R72 ;  /* 0x0000004844003986 */ /* 0x0001e2000c101114 */
[----:B-----5:R-:W-:Y:S01]  /*76910*/  ISETP.LT.AND P3, PT, R4, UR17, !P1 ;  /* 0x0000001104007c0c */ /* 0x020fe2000cf61270 */
[----:B------:R-:W-:Y:S02]  /*76920*/  VIADD R71, R0, UR68 ;  /* 0x0000004400477c36 */ /* 0x000fe40008000000 */
[----:B------:R-:W5:Y:S01]  /*76930*/  LDL.LU R4, [R1+0x225c] ;  /* 0x00225c0001047983 */ /* 0x000f620000300800 */
[----:B------:R-:W-:Y:S01]  /*76940*/  PRMT R70, R72, 0x9910, RZ ;  /* 0x0000991048467816 */ /* 0x000fe200000000ff */
[----:B------:R-:W1:Y:S02]  /*76950*/  LDCU UR17, c[0x0][0x39c] ;  /* 0x00007380ff1177ac */ /* 0x000e640008000800 */
[----:B------:R-:W4:Y:S01]  /*76960*/  LDL.LU R11, [R1+0x398] ;  /* 0x00039800010b7983 */ /* 0x000f220000300800 */
[----:B0-----:R-:W-:Y:S01]  /*76970*/  IADD3 R68, P4, PT, R71, R3, RZ ;  /* 0x0000000347447210 */ /* 0x001fe20007f9e0ff */
[----:B------:R-:W-:-:S02]  /*76980*/  IMAD.MOV.U32 R0, RZ, RZ, R70 ;  /* 0x000000ffff007224 */ /* 0x000fc400078e0046 */
[----:B------:R-:W4:Y:S01]  /*76990*/  LDL.LU R9, [R1+0x39c] ;  /* 0x00039c0001097983 */ /* 0x000f220000300800 */
[C---:B------:R-:W-:Y:S01]  /*769a0*/  LEA.HI.X.SX32 R69, R71.reuse, R2, 0x1, P4 ;  /* 0x0000000247457211 */ /* 0x040fe200020f0eff */
[----:B------:R-:W-:Y:S01]  /*769b0*/  VIADD R71, R71, UR68 ;  /* 0x0000004447477c36 */ /* 0x000fe20008000000 */
[----:B------:R-:W-:-:S05]  /*769c0*/  SHF.R.S32.HI R0, RZ, 0x8, R0 ;  /* 0x00000008ff007819 */ /* 0x000fca0000011400 */
[----:B------:R0:W-:Y:S01]  /*769d0*/  @P0 STG.E.U8 desc[UR20][R68.64], R0 ;  /* 0x0000000044000986 */ /* 0x0001e2000c101114 */
[----:B------:R-:W-:Y:S02]  /*769e0*/  IADD3 R70, P0, PT, R71, R3, RZ ;  /* 0x0000000347467210 */ /* 0x000fe40007f1e0ff */
[----:B------:R-:W-:Y:S01]  /*769f0*/  ISETP.LT.AND P2, PT, R8, UR8, !P1 ;  /* 0x0000000808007c0c */ /* 0x000fe2000cf41270 */
[----:B------:R-:W1:Y:S01]  /*76a00*/  LDCU UR8, c[0x0][0x39c] ;  /* 0x00007380ff0877ac */ /* 0x000e620008000800 */
[----:B---3--:R-:W-:Y:S01]  /*76a10*/  F2FP.SATFINITE.E4M3.F32.PACK_AB_MERGE_C R72, R7, R6, RZ ;  /* 0x000000060748723e */ /* 0x008fe200048070ff */
[----:B------:R-:W3:Y:S04]  /*76a20*/  LDL.LU R8, [R1+0x2264] ;  /* 0x0022640001087983 */ /* 0x000ee80000300800 */
[----:B------:R-:W3:Y:S01]  /*76a30*/  LDL.LU R6, [R1+0x3a0] ;  /* 0x0003a00001067983 */ /* 0x000ee20000300800 */
[C---:B0-----:R-:W-:Y:S01]  /*76a40*/  VIADD R0, R71.reuse, UR68 ;  /* 0x0000004447007c36 */ /* 0x041fe20008000000 */
[----:B------:R-:W-:-:S02]  /*76a50*/  LEA.HI.X.SX32 R71, R71, R2, 0x1, P0 ;  /* 0x0000000247477211 */ /* 0x000fc400000f0eff */
[----:B------:R-:W3:Y:S04]  /*76a60*/  LDL.LU R7, [R1+0x3a4] ;  /* 0x0003a40001077983 */ /* 0x000ee80000300800 */
[----:B------:R0:W-:Y:S01]  /*76a70*/  @P5 STG.E.U8 desc[UR20][R70.64], R72 ;  /* 0x0000004846005986 */ /* 0x0001e2000c101114 */
[----:B--2---:R-:W-:Y:S01]  /*76a80*/  ISETP.LT.AND P0, PT, R5, UR11, !P1 ;  /* 0x0000000b05007c0c */ /* 0x004fe2000cf01270 */
[----:B------:R-:W2:Y:S02]  /*76a90*/  LDCU UR11, c[0x0][0x39c] ;  /* 0x00007380ff0b77ac */ /* 0x000ea40008000800 */
[----:B------:R-:W2:Y:S01]  /*76aa0*/  LDL.LU R5, [R1+0x2290] ;  /* 0x0022900001057983 */ /* 0x000ea20000300800 */
[----:B-----5:R-:W-:Y:S02]  /*76ab0*/  ISETP.LT.AND P5, PT, R4, UR28, !P1 ;  /* 0x0000001c04007c0c */ /* 0x020fe4000cfa1270 */
[----:B------:R-:W-:Y:S01]  /*76ac0*/  PRMT R73, R72, 0x9910, RZ ;  /* 0x0000991048497816 */ /* 0x000fe200000000ff */
[----:B------:R-:W5:Y:S01]  /*76ad0*/  LDL.LU R4, [R1+0x22a0] ;  /* 0x0022a00001047983 */ /* 0x000f620000300800 */
[C---:B------:R-:W-:Y:S01]  /*76ae0*/  IADD3 R68, P4, PT, R0.reuse, R3, RZ ;  /* 0x0000000300447210 */ /* 0x040fe20007f9e0ff */
[C---:B0-----:R-:W-:Y:S01]  /*76af0*/  VIADD R71, R0.reuse, UR68 ;  /* 0x0000004400477c36 */ /* 0x041fe20008000000 */
[----:B------:R-:W-:Y:S01]  /*76b00*/  SHF.R.S32.HI R70, RZ, 0x8, R73 ;  /* 0x00000008ff467819 */ /* 0x000fe20000011449 */
[----:B------:R-:W0:Y:S01]  /*76b10*/  LDCU UR28, c[0x0][0x39c] ;  /* 0x00007380ff1c77ac */ /* 0x000e220008000800 */
[----:B------:R-:W-:-:S02]  /*76b20*/  LEA.HI.X.SX32 R69, R0, R2, 0x1, P4 ;  /* 0x0000000200457211 */ /* 0x000fc400020f0eff */
[----:B----4-:R-:W-:Y:S02]  /*76b30*/  F2FP.SATFINITE.E4M3.F32.PACK_AB_MERGE_C R0, R9, R11, RZ ;  /* 0x0000000b0900723e */ /* 0x010fe400048070ff */
[----:B------:R-:W4:Y:S04]  /*76b40*/  LDL.LU R11, [R1+0x3a8] ;  /* 0x0003a800010b7983 */ /* 0x000f280000300800 */
[----:B------:R0:W-:Y:S01]  /*76b50*/  @P2 STG.E.U8 desc[UR20][R68.64], R70 ;  /* 0x0000004644002986 */ /* 0x0001e2000c101114 */
[----:B------:R-:W-:-:S03]  /*76b60*/  PRMT R72, R0, 0x9910, RZ ;  /* 0x0000991000487816 */ /* 0x000fc600000000ff */
[----:B------:R-:W4:Y:S01]  /*76b70*/  LDL.LU R9, [R1+0x3ac] ;  /* 0x0003ac0001097983 */ /* 0x000f220000300800 */
        /* <DEDUP_REMOVED lines=10> */
[----:B---3--:R-:W-:Y:S01]  /*76c20*/  ISETP.LT.AND P2, PT, R8, UR5, !P1 ;  /* 0x0000000508007c0c */ /* 0x008fe2000cf41270 */
[----:B------:R0:W-:Y:S01]  /*76c30*/  @P0 STG.E.U8 desc[UR20][R70.64], R69 ;  /* 0x0000004546000986 */ /* 0x0001e2000c101114 */
[----:B------:R-:W-:Y:S01]  /*76c40*/  ISETP.LT.AND P4, PT, R10, UR18, !P1 ;  /* 0x000000120a007c0c */ /* 0x000fe2000cf81270 */
[----:B------:R-:W3:Y:S02]  /*76c50*/  LDCU UR18, c[0x0][0x39c] ;  /* 0x00007380ff1277ac */ /* 0x000ee40008000800 */
[----:B------:R-:W3:Y:S01]  /*76c60*/  LDL.LU R8, [R1+0x22c4] ;  /* 0x0022c40001087983 */ /* 0x000ee20000300800 */
[----:B------:R-:W-:Y:S01]  /*76c70*/  F2FP.SATFINITE.E4M3.F32.PACK_AB_MERGE_C R72, R7, R6, RZ ;  /* 0x000000060748723e */ /* 0x000fe200048070ff */
[----:B------:R-:W1:Y:S02]  /*76c80*/  LDCU UR5, c[0x0][0x39c] ;  /* 0x00007380ff0577ac */ /* 0x000e640008000800 */
[----:B------:R-:W3:Y:S01]  /*76c90*/  LDL.LU R10, [R1+0x227c] ;  /* 0x00227c00010a7983 */ /* 0x000ee20000300800 */
[----:B0-----:R-:W-:-:S02]  /*76ca0*/  LEA.HI.X.SX32 R69, R0, R2, 0x1, P3 ;  /* 0x0000000200457211 */ /* 0x001fc400018f0eff */
[----:B-----5:R-:W-:Y:S01]  /*76cb0*/  ISETP.LT.AND P3, PT, R4, UR30, !P1 ;  /* 0x0000001e04007c0c */ /* 0x020fe2000cf61270 */
[----:B------:R-:W-:Y:S01]  /*76cc0*/  VIADD R71, R0, UR68 ;  /* 0x0000004400477c36 */ /* 0x000fe20008000000 */
[----:B------:R-:W5:Y:S01]  /*76cd0*/  LDL.LU R4, [R1+0x2284] ;  /* 0x0022840001047983 */ /* 0x000f620000300800 */
[----:B------:R-:W-:Y:S01]  /*76ce0*/  PRMT R70, R72, 0x9910, RZ ;  /* 0x0000991048467816 */ /* 0x000fe200000000ff */
[----:B------:R-:W0:Y:S02]  /*76cf0*/  LDCU UR30, c[0x0][0x3b8] ;  /* 0x00007700ff1e77ac */ /* 0x000e240008000800 */
[----:B------:R1:W-:Y:S02]  /*76d00*/  @P4 STG.E.U8 desc[UR20][R68.64], R72 ;  /* 0x0000004844004986 */ /* 0x0003e4000c101114 */
[----:B------:R-:W-:Y:S02]  /*76d10*/  IMAD.MOV.U32 R0, RZ, RZ, R70 ;  /* 0x000000ffff007224 */ /* 0x000fe400078e0046 */
[----:B------:R-:W5:Y:S04]  /*76d20*/  LDL.LU R6, [R1+0x3b0] ;  /* 0x0003b00001067983 */ /* 0x000f680000300800 */
[----:B------:R-:W5:Y:S01]  /*76d30*/  LDL.LU R7, [R1+0x3b4] ;  /* 0x0003b40001077983 */ /* 0x000f620000300800 */
[----:B-1----:R-:W-:-:S02]  /*76d40*/  IADD3 R68, P4, PT, R71, R3, RZ ;  /* 0x0000000347447210 */ /* 0x002fc40007f9e0ff */
[----:B------:R-:W-:Y:S02]  /*76d50*/  SHF.R.S32.HI R0, RZ, 0x8, R0 ;  /* 0x00000008ff007819 */ /* 0x000fe40000011400 */
[CC--:B------:R-:W-:Y:S01]  /*76d60*/  LEA.HI.X.SX32 R69, R71.reuse, R2.reuse, 0x1, P4 ;  /* 0x0000000247457211 */ /* 0x0c0fe200020f0eff */
[----:B------:R-:W-:Y:S01]  /*76d70*/  VIADD R71, R71, UR68 ;  /* 0x0000004447477c36 */ /* 0x000fe20008000000 */
[----:B--2---:R-:W-:Y:S01]  /*76d80*/  ISETP.LT.AND P0, PT, R5, UR29, !P1 ;  /* 0x0000001d05007c0c */ /* 0x004fe2000cf01270 */
[----:B------:R-:W1:Y:S01]  /*76d90*/  LDCU UR29, c[0x0][0x3b8] ;  /* 0x00007700ff1d77ac */ /* 0x000e620008000800 */
[----:B----4-:R-:W-:Y:S01]  /*76da0*/  F2FP.SATFINITE.E4M3.F32.PACK_AB_MERGE_C R72, R9, R11, RZ ;  /* 0x0000000b0948723e */ /* 0x010fe200048070ff */
        /* <DEDUP_REMOVED lines=11> */
[----:B--2---:R-:W-:Y:S02]  /*76e60*/  SHF.R.S32.HI R70, RZ, 0x8, R73 ;  /* 0x00000008ff467819 */ /* 0x004fe40000011449 */
[----:B---3--:R-:W-:Y:S01]  /*76e70*/  ISETP.LT.AND P4, PT, R8, UR31, !P1 ;  /* 0x0000001f08007c0c */ /* 0x008fe2000cf81270 */
[----:B------:R-:W-:-:S02]  /*76e80*/  VIADD R71, R0, UR68 ;  /* 0x0000004400477c36 */ /* 0x000fc40008000000 */
[----:B------:R2:W-:Y:S01]  /*76e90*/  @P0 STG.E.U8 desc[UR20][R68.64], R70 ;  /* 0x0000004644000986 */ /* 0x0005e2000c101114 */
[----:B------:R-:W3:Y:S03]  /*76ea0*/  LDCU UR31, c[0x0][0x39c] ;  /* 0x00007380ff1f77ac */ /* 0x000ee60008000800 */
[----:B------:R-:W3:Y:S01]  /*76eb0*/  LDL.LU R8, [R1+0x22bc] ;  /* 0x0022bc0001087983 */ /* 0x000ee20000300800 */
[----:B-----5:R-:W-:Y:S01]  /*76ec0*/  ISETP.LT.AND P0, PT, R4, UR33, !P1 ;  /* 0x0000002104007c0c */ /* 0x020fe2000cf01270 */
[----:B------:R-:W5:Y:S02]  /*76ed0*/  LDCU UR33, c[0x0][0x39c] ;  /* 0x00007380ff2177ac */ /* 0x000f640008000800 */
[----:B------:R-:W3:Y:S01]  /*76ee0*/  LDL.LU R4, [R1+0x22cc] ;  /* 0x0022cc0001047983 */ /* 0x000ee20000300800 */
[----:B--2---:R-:W-:-:S04]  /*76ef0*/  IADD3 R68, P5, PT, R71, R3, RZ ;  /* 0x0000000347447210 */ /* 0x004fc80007fbe0ff */
[----:B------:R-:W-:Y:S02]  /*76f00*/  LEA.HI.X.SX32 R69, R71, R2, 0x1, P5 ;  /* 0x0000000247457211 */ /* 0x000fe400028f0eff */
[----:B------:R-:W-:Y:S01]  /*76f10*/  F2FP.SATFINITE.E4M3.F32.PACK_AB_MERGE_C R0, R7, R6, RZ ;  /* 0x000000060700723e */ /* 0x000fe200048070ff */
[----:B------:R-:W-:Y:S01]  /*76f20*/  VIADD R71, R71, UR68 ;  /* 0x0000004447477c36 */ /* 0x000fe20008000000 */
[----:B------:R-:W-:Y:S01]  /*76f30*/  ISETP.LT.AND P2, PT, R10, UR32, !P1 ;  /* 0x000000200a007c0c */ /* 0x000fe2000cf41270 */
[----:B------:R-:W2:Y:S01]  /*76f40*/  LDL.LU R6, [R1+0x3c0] ;  /* 0x0003c00001067983 */ /* 0x000ea20000300800 */
[----:B------:R-:W-:Y:S01]  /*76f50*/  PRMT R72, R0, 0x9910, RZ ;  /* 0x0000991000487816 */ /* 0x000fe200000000ff */
[----:B------:R-:W0:Y:S02]  /*76f60*/  LDCU UR32, c[0x0][0x3b8] ;  /* 0x00007700ff2077ac */ /* 0x000e240008000800 */
[----:B------:R1:W-:Y:S01]  /*76f70*/  @P3 STG.E.U8 desc[UR20][R68.64], R0 ;  /* 0x0000000044003986 */ /* 0x0003e2000c101114 */
[----:B------:R-:W-:-:S03]  /*76f80*/  IADD3 R70, P3, PT, R71, R3, RZ ;  /* 0x0000000347467210 */ /* 0x000fc60007f7e0ff */
[----:B------:R-:W2:Y:S01]  /*76f90*/  LDL.LU R7, [R1+0x3c4] ;  /* 0x0003c40001077983 */ /* 0x000ea20000300800 */
[----:B-1----:R-:W-:Y:S02]  /*76fa0*/  IMAD.MOV.U32 R69, RZ, RZ, R72 ;  /* 0x000000ffff457224 */ /* 0x002fe400078e0048 */
[C---:B------:R-:W-:Y:S01]  /*76fb0*/  VIADD R0, R71.reuse, UR68 ;  /* 0x0000004447007c36 */ /* 0x040fe20008000000 */
[-C--:B------:R-:W-:Y:S02]  /*76fc0*/  LEA.HI.X.SX32 R71, R71, R2.reuse, 0x1, P3 ;  /* 0x0000000247477211 */ /* 0x080fe400018f0eff */
[----:B------:R-:W-:Y:S02]  /*76fd0*/  SHF.R.S32.HI R69, RZ, 0x8, R69 ;  /* 0x00000008ff457819 */ /* 0x000fe40000011445 */
[C---:B------:R-:W-:Y:S02]  /*76fe0*/  IADD3 R68, P3, PT, R0.reuse, R3, RZ ;  /* 0x0000000300447210 */ /* 0x040fe40007f7e0ff */
[----:B----4-:R-:W-:Y:S01]  /*76ff0*/  F2FP.SATFINITE.E4M3.F32.PACK_AB_MERGE_C R72, R9, R11, RZ ;  /* 0x0000000b0948723e */ /* 0x010fe200048070ff */
[----:B------:R1:W-:Y:S01]  /*77000*/  @P4 STG.E.U8 desc[UR20][R70.64], R69 ;  /* 0x0000004546004986 */ /* 0x0003e2000c101114 */
[----:B------:R-:W-:Y:S01]  /*77010*/  ISETP.LT.AND P5, PT, R5, UR34, !P1 ;  /* 0x0000002205007c0c */ /* 0x000fe2000cfa1270 */
[----:B------:R-:W4:Y:S02]  /*77020*/  LDCU UR34, c[0x0][0x3b8] ;  /* 0x00007700ff2277ac */ /* 0x000f240008000800 */
[----:B------:R-:W4:Y:S04]  /*77030*/  LDL.LU R5, [R1+0x2294] ;  /* 0x0022940001057983 */ /* 0x000f280000300800 */
[----:B------:R-:W5:Y:S01]  /*77040*/  LDL.LU R10, [R1+0x22a4] ;  /* 0x0022a400010a7983 */ /* 0x000f620000300800 */
[----:B-1----:R-:W-:-:S05]  /*77050*/  LEA.HI.X.SX32 R69, R0, R2, 0x1, P3 ;  /* 0x0000000200457211 */ /* 0x002fca00018f0eff */
[----:B------:R1:W-:Y:S01]  /*77060*/  @P2 STG.E.U8 desc[UR20][R68.64], R72 ;  /* 0x0000004844002986 */ /* 0x0003e2000c101114 */
[----:B---3--:R-:W-:Y:S01]  /*77070*/  ISETP.LT.AND P2, PT, R4, UR36, !P1 ;  /* 0x0000002404007c0c */ /* 0x008fe2000cf41270 */
[----:B------:R-:W-:Y:S02]  /*77080*/  VIADD R71, R0, UR68 ;  /* 0x0000004400477c36 */ /* 0x000fe40008000000 */
[----:B------:R-:W3:Y:S01]  /*77090*/  LDL.LU R4, [R1+0x22ac] ;  /* 0x0022ac0001047983 */ /* 0x000ee20000300800 */
[----:B------:R-:W-:Y:S01]  /*770a0*/  PRMT R70, R72, 0x9910, RZ ;  /* 0x0000991048467816 */ /* 0x000fe200000000ff */
[----:B------:R-:W0:Y:S02]  /*770b0*/  LDCU UR36, c[0x0][0x39c] ;  /* 0x00007380ff2477ac */ /* 0x000e240008000800 */
[----:B------:R-:W5:Y:S01]  /*770c0*/  LDL.LU R11, [R1+0x3c8] ;  /* 0x0003c800010b7983 */ /* 0x000f620000300800 */
[----:B-1----:R-:W-:Y:S01]  /*770d0*/  IADD3 R68, P4, PT, R71, R3, RZ ;  /* 0x0000000347447210 */ /* 0x002fe20007f9e0ff */
[----:B------:R-:W-:-:S02]  /*770e0*/  IMAD.MOV.U32 R0, RZ, RZ, R70 ;  /* 0x000000ffff007224 */ /* 0x000fc400078e0046 */
[----:B------:R-:W5:Y:S01]  /*770f0*/  LDL.LU R9, [R1+0x3cc] ;  /* 0x0003cc0001097983 */ /* 0x000f620000300800 */
[C---:B------:R-:W-:Y:S01]  /*77100*/  LEA.HI.X.SX32 R69, R71.reuse, R2, 0x1, P4 ;  /* 0x0000000247457211 */ /* 0x040fe200020f0eff */
[----:B------:R-:W-:Y:S01]  /*77110*/  VIADD R71, R71, UR68 ;  /* 0x0000004447477c36 */ /* 0x000fe20008000000 */
[----:B------:R-:W-:-:S05]  /*77120*/  SHF.R.S32.HI R0, RZ, 0x8, R0 ;  /* 0x00000008ff007819 */ /* 0x000fca0000011400 */
[----:B------:R1:W-:Y:S01]  /*77130*/  @P0 STG.E.U8 desc[UR20][R68.64], R0 ;  /* 0x0000000044000986 */ /* 0x0003e2000c101114 */
[----:B------:R-:W-:Y:S02]  /*77140*/  IADD3 R70, P0, PT, R71, R3, RZ ;  /* 0x0000000347467210 */ /* 0x000fe40007f1e0ff */
[----:B--2---:R-:W-:Y:S02]  /*77150*/  F2FP.SATFINITE.E4M3.F32.PACK_AB_MERGE_C R72, R7, R6, RZ ;  /* 0x000000060748723e */ /* 0x004fe400048070ff */
[----:B------:R-:W-:Y:S01]  /*77160*/  ISETP.LT.AND P3, PT, R8, UR35, !P1 ;  /* 0x0000002308007c0c */ /* 0x000fe2000cf61270 */
[----:B------:R-:W2:Y:S01]  /*77170*/  LDCU UR35, c[0x0][0x3b8] ;  /* 0x00007700ff2377ac */ /* 0x000ea20008000800 */
[----:B------:R-:W2:Y:S04]  /*77180*/  LDL.LU R8, [R1+0x22b8] ;  /* 0x0022b80001087983 */ /* 0x000ea80000300800 */
[----:B------:R-:W2:Y:S01]  /*77190*/  LDL.LU R6, [R1+0x3d0] ;  /* 0x0003d00001067983 */ /* 0x000ea20000300800 */
[C---:B-1----:R-:W-:Y:S01]  /*771a0*/  VIADD R0, R71.reuse, UR68 ;  /* 0x0000004447007c36 */ /* 0x042fe20008000000 */
[----:B------:R-:W-:-:S02]  /*771b0*/  LEA.HI.X.SX32 R71, R71, R2, 0x1, P0 ;  /* 0x0000000247477211 */ /* 0x000fc400000f0eff */
[----:B------:R-:W2:Y:S04]  /*771c0*/  LDL.LU R7, [R1+0x3d4] ;  /* 0x0003d40001077983 */ /* 0x000ea80000300800 */
[----:B------:R1:W-:Y:S01]  /*771d0*/  @P5 STG.E.U8 desc[UR20][R70.64], R72 ;  /* 0x0000004846005986 */ /* 0x0003e2000c101114 */
[----:B----4-:R-:W-:Y:S01]  /*771e0*/  ISETP.LT.AND P0, PT, R5, UR37, !P1 ;  /* 0x0000002505007c0c */ /* 0x010fe2000cf01270 */
[----:B------:R-:W4:Y:S02]  /*771f0*/  LDCU UR37, c[0x0][0x39c] ;  /* 0x00007380ff2577ac */ /* 0x000f240008000800 */
[----:B------:R-:W2:Y:S01]  /*77200*/  LDL.LU R5, [R1+0x22e8] ;  /* 0x0022e80001057983 */ /* 0x000ea20000300800 */
[----:B---3--:R-:W-:Y:S02]  /*77210*/  ISETP.LT.AND P5, PT, R4, UR39, !P1 ;  /* 0x0000002704007c0c */ /* 0x008fe4000cfa1270 */
[----:B------:R-:W-:Y:S01]  /*77220*/  PRMT R73, R72, 0x9910, RZ ;  /* 0x0000991048497816 */ /* 0x000fe200000000ff */
[----:B------:R-:W3:Y:S01]  /*77230*/  LDL.LU R4, [R1+0x229c] ;  /* 0x00229c0001047983 */ /* 0x000ee20000300800 */
[C---:B------:R-:W-:Y:S01]  /*77240*/  IADD3 R68, P4, PT, R0.reuse, R3, RZ ;  /* 0x0000000300447210 */ /* 0x040fe20007f9e0ff */
[C---:B-1----:R-:W-:Y:S01]  /*77250*/  VIADD R71, R0.reuse, UR68 ;  /* 0x0000004400477c36 */ /* 0x042fe20008000000 */
[----:B------:R-:W-:Y:S01]  /*77260*/  SHF.R.S32.HI R70, RZ, 0x8, R73 ;  /* 0x00000008ff467819 */ /* 0x000fe20000011449 */
[----:B------:R-:W1:Y:S01]  /*77270*/  LDCU UR39, c[0x0][0x39c] ;  /* 0x00007380ff2777ac */ /* 0x000e620008000800 */
[----:B------:R-:W-:-:S02]  /*77280*/  LEA.HI.X.SX32 R69, R0, R2, 0x1, P4 ;  /* 0x0000000200457211 */ /* 0x000fc400020f0eff */
[----:B-----5:R-:W-:Y:S02]  /*77290*/  F2FP.SATFINITE.E4M3.F32.PACK_AB_MERGE_C R0, R9, R11, RZ ;  /* 0x0000000b0900723e */ /* 0x020fe400048070ff */
[----:B------:R-:W5:Y:S04]  /*772a0*/  LDL.LU R11, [R1+0x3d8] ;  /* 0x0003d800010b7983 */ /* 0x000f680000300800 */
[----:B------:R0:W-:Y:S01]  /*772b0*/  @P3 STG.E.U8 desc[UR20][R68.64], R70 ;  /* 0x0000004644003986 */ /* 0x0001e2000c101114 */
[----:B------:R-:W-:-:S03]  /*772c0*/  PRMT R72, R0, 0x9910, RZ ;  /* 0x0000991000487816 */ /* 0x000fc600000000ff */
[----:B------:R-:W5:Y:S01]  /*772d0*/  LDL.LU R9, [R1+0x3dc] ;  /* 0x0003dc0001097983 */ /* 0x000f620000300800 */
[----:B0-----:R-:W-:-:S04]  /*772e0*/  IADD3 R68, P3, PT, R71, R3, RZ ;  /* 0x0000000347447210 */ /* 0x001fc80007f7e0ff */
[C---:B------:R-:W-:Y:S01]  /*772f0*/  LEA.HI.X.SX32 R69, R71.reuse, R2, 0x1, P3 ;  /* 0x0000000247457211 */ /* 0x040fe200018f0eff */
[----:B------:R-:W-:-:S04]  /*77300*/  VIADD R71, R71, UR68 ;  /* 0x0000004447477c36 */ /* 0x000fc80008000000 */
[----:B------:R0:W-:Y:S01]  /*77310*/  @P2 STG.E.U8 desc[UR20][R68.64], R0 ;  /* 0x0000000044002986 */ /* 0x0001e2000c101114 */
[CC--:B------:R-:W-:Y:S01]  /*77320*/  IADD3 R70, P2, PT, R71.reuse, R3.reuse, RZ ;  /* 0x0000000347467210 */ /* 0x0c0fe20007f5e0ff */
[----:B0-----:R-:W-:Y:S02]  /*77330*/  IMAD.MOV.U32 R69, RZ, RZ, R72 ;  /* 0x000000ffff457224 */ /* 0x001fe400078e0048 */
[C---:B------:R-:W-:Y:S01]  /*77340*/  VIADD R0, R71.reuse, UR68 ;  /* 0x0000004447007c36 */ /* 0x040fe20008000000 */
[-C--:B------:R-:W-:Y:S02]  /*77350*/  LEA.HI.X.SX32 R71, R71, R2.reuse, 0x1, P2 ;  /* 0x0000000247477211 */ /* 0x080fe400010f0eff */
[----:B------:R-:W-:Y:S02]  /*77360*/  SHF.R.S32.HI R69, RZ, 0x8, R69 ;  /* 0x00000008ff457819 */ /* 0x000fe40000011445 */
[----:B------:R-:W-:Y:S02]  /*77370*/  IADD3 R68, P2, PT, R0, R3, RZ ;  /* 0x0000000300447210 */ /* 0x000fe40007f5e0ff */
[----:B--2---:R-:W-:Y:S01]  /*77380*/  ISETP.LT.AND P3, PT, R8, UR40, !P1 ;  /* 0x0000002808007c0c */ /* 0x004fe2000cf61270 */
[----:B------:R0:W-:Y:S01]  /*77390*/  @P0 STG.E.U8 desc[UR20][R70.64], R69 ;  /* 0x0000004546000986 */ /* 0x0001e2000c101114 */
[----:B------:R-:W-:Y:S01]  /*773a0*/  ISETP.LT.AND P4, PT, R10, UR38, !P1 ;  /* 0x000000260a007c0c */ /* 0x000fe2000cf81270 */
[----:B------:R-:W2:Y:S02]  /*773b0*/  LDCU UR40, c[0x0][0x3b8] ;  /* 0x00007700ff2877ac */ /* 0x000ea40008000800 */
[----:B------:R-:W2:Y:S01]  /*773c0*/  LDL.LU R8, [R1+0x22c0] ;  /* 0x0022c00001087983 */ /* 0x000ea20000300800 */
[----:B0-----:R-:W-:-:S03]  /*773d0*/  LEA.HI.X.SX32 R69, R0, R2, 0x1, P2 ;  /* 0x0000000200457211 */ /* 0x001fc600010f0eff */
[----:B------:R-:W4:Y:S01]  /*773e0*/  LDL.LU R10, [R1+0x22d0] ;  /* 0x0022d000010a7983 */ /* 0x000f220000300800 */
[----:B------:R-:W-:Y:S01]  /*773f0*/  F2FP.SATFINITE.E4M3.F32.PACK_AB_MERGE_C R72, R7, R6, RZ ;  /* 0x000000060748723e */ /* 0x000fe200048070ff */
[----:B------:R-:W-:Y:S01]  /*77400*/  VIADD R71, R0, UR68 ;  /* 0x0000004400477c36 */ /* 0x000fe20008000000 */
[----:B------:R-:W-:Y:S01]  /*77410*/  ISETP.LT.AND P0, PT, R5, UR41, !P1 ;  /* 0x0000002905007c0c */ /* 0x000fe2000cf01270 */
[----:B------:R-:W0:Y:S01]  /*77420*/  LDCU UR41, c[0x0][0x3b8] ;  /* 0x00007700ff2977ac */ /* 0x000e220008000800 */
[----:B------:R-:W0:Y:S01]  /*77430*/  LDCU UR38, c[0x0][0x3b8] ;  /* 0x00007700ff2677ac */ /* 0x000e220008000800 */
[----:B---3--:R-:W-:Y:S01]  /*77440*/  ISETP.LT.AND P2, PT, R4, UR42, !P1 ;  /* 0x0000002a04007c0c */ /* 0x008fe2000cf41270 */
[----:B------:R3:W-:Y:S01]  /*77450*/  @P4 STG.E.U8 desc[UR20][R68.64], R72 ;  /* 0x0000004844004986 */ /* 0x0007e2000c101114 */
[----:B------:R-:W-:Y:S01]  /*77460*/  PRMT R70, R72, 0x9910, RZ ;  /* 0x0000991048467816 */ /* 0x000fe200000000ff */
[----:B------:R-:W0:Y:S02]  /*77470*/  LDCU UR42, c[0x0][0x39c] ;  /* 0x00007380ff2a77ac */ /* 0x000e240008000800 */
[----:B------:R-:W4:Y:S02]  /*77480*/  LDL.LU R4, [R1+0x22d8] ;  /* 0x0022d80001047983 */ /* 0x000f240000300800 */
[----:B------:R-:W-:-:S02]  /*77490*/  IMAD.MOV.U32 R0, RZ, RZ, R70 ;  /* 0x000000ffff007224 */ /* 0x000fc400078e0046 */
[----:B------:R-:W4:Y:S01]  /*774a0*/  LDL.LU R6, [R1+0x3e0] ;  /* 0x0003e00001067983 */ /* 0x000f220000300800 */
[----:B---3--:R-:W-:-:S03]  /*774b0*/  IADD3 R68, P4, PT, R71, R3, RZ ;  /* 0x0000000347447210 */ /* 0x008fc60007f9e0ff */
[----:B------:R-:W3:Y:S01]  /*774c0*/  LDL.LU R7, [R1+0x3e4] ;  /* 0x0003e40001077983 */ /* 0x000ee20000300800 */
[----:B------:R-:W-:Y:S02]  /*774d0*/  SHF.R.S32.HI R0, RZ, 0x8, R0 ;  /* 0x00000008ff007819 */ /* 0x000fe40000011400 */
[C---:B------:R-:W-:Y:S01]  /*774e0*/  LEA.HI.X.SX32 R69, R71.reuse, R2, 0x1, P4 ;  /* 0x0000000247457211 */ /* 0x040fe200020f0eff */
[----:B------:R-:W-:Y:S01]  /*774f0*/  VIADD R71, R71, UR68 ;  /* 0x0000004447477c36 */ /* 0x000fe20008000000 */
[----:B-----5:R-:W-:Y:S01]  /*77500*/  F2FP.SATFINITE.E4M3.F32.PACK_AB_MERGE_C R72, R9, R11, RZ ;  /* 0x0000000b0948723e */ /* 0x020fe200048070ff */
[----:B------:R-:W5:Y:S03]  /*77510*/  LDL.LU R5, [R1+0x22e4] ;  /* 0x0022e40001057983 */ /* 0x000f660000300800 */
[----:B------:R-:W-:Y:S01]  /*77520*/  IADD3 R70, P4, PT, R71, R3, RZ ;  /* 0x0000000347467210 */ /* 0x000fe20007f9e0ff */
[----:B------:R0:W-:Y:S01]  /*77530*/  @P5 STG.E.U8 desc[UR20][R68.64], R0 ;  /* 0x0000000044005986 */ /* 0x0001e2000c101114 */
[----:B------:R-:W-:-:S03]  /*77540*/  PRMT R73, R72, 0x9910, RZ ;  /* 0x0000991048497816 */ /* 0x000fc600000000ff */
[----:B------:R-:W5:Y:S04]  /*77550*/  LDL.LU R11, [R1+0x3e8] ;  /* 0x0003e800010b7983 */ /* 0x000f680000300800 */
[----:B------:R-:W5:Y:S01]  /*77560*/  LDL.LU R9, [R1+0x3ec] ;  /* 0x0003ec0001097983 */ /* 0x000f620000300800 */
[C---:B0-----:R-:W-:Y:S01]  /*77570*/  VIADD R0, R71.reuse, UR68 ;  /* 0x0000004447007c36 */ /* 0x041fe20008000000 */
[----:B------:R-:W-:-:S04]  /*77580*/  LEA.HI.X.SX32 R71, R71, R2, 0x1, P4 ;  /* 0x0000000247477211 */ /* 0x000fc800020f0eff */
[C---:B------:R-:W-:Y:S01]  /*77590*/  IADD3 R68, P5, PT, R0.reuse, R3, RZ ;  /* 0x0000000300447210 */ /* 0x040fe20007fbe0ff */
[----:B------:R0:W-:Y:S03]  /*775a0*/  @P3 STG.E.U8 desc[UR20][R70.64], R72 ;  /* 0x0000004846003986 */ /* 0x0001e6000c101114 */
[----:B------:R-:W-:Y:S02]  /*775b0*/  LEA.HI.X.SX32 R69, R0, R2, 0x1, P5 ;  /* 0x0000000200457211 */ /* 0x000fe400028f0eff */
[----:B0-----:R-:W-:-:S05]  /*775c0*/  SHF.R.S32.HI R70, RZ, 0x8, R73 ;  /* 0x00000008ff467819 */ /* 0x001fca0000011449 */
[----:B------:R0:W-:Y:S01]  /*775d0*/  @P0 STG.E.U8 desc[UR20][R68.64], R70 ;  /* 0x0000004644000986 */ /* 0x0001e2000c101114 */
[----:B--2---:R-:W-:Y:S01]  /*775e0*/  ISETP.LT.AND P4, PT, R8, UR43, !P1 ;  /* 0x0000002b08007c0c */ /* 0x004fe2000cf81270 */
[----:B------:R-:W-:Y:S01]  /*775f0*/  VIADD R71, R0, UR68 ;  /* 0x0000004400477c36 */ /* 0x000fe20008000000 */
[----:B------:R-:W2:Y:S01]  /*77600*/  LDCU UR43, c[0x0][0x3b8] ;  /* 0x00007700ff2b77ac */ /* 0x000ea20008000800 */
[----:B------:R-:W2:Y:S01]  /*77610*/  LDL.LU R8, [R1+0x22b4] ;  /* 0x0022b40001087983 */ /* 0x000ea20000300800 */
[----:B----4-:R-:W-:Y:S01]  /*77620*/  ISETP.LT.AND P0, PT, R4, UR45, !P1 ;  /* 0x0000002d04007c0c */ /* 0x010fe2000cf01270 */
[----:B------:R-:W4:Y:S02]  /*77630*/  LDCU UR45, c[0x0][0x3b8] ;  /* 0x00007700ff2d77ac */ /* 0x000f240008000800 */
[----:B------:R-:W2:Y:S01]  /*77640*/  LDL.LU R4, [R1+0x22c8] ;  /* 0x0022c80001047983 */ /* 0x000ea20000300800 */
[----:B0-----:R-:W-:Y:S02]  /*77650*/  IADD3 R68, P5, PT, R71, R3, RZ ;  /* 0x0000000347447210 */ /* 0x001fe40007fbe0ff */
[----:B---3--:R-:W-:-:S02]  /*77660*/  F2FP.SATFINITE.E4M3.F32.PACK_AB_MERGE_C R0, R7, R6, RZ ;  /* 0x000000060700723e */ /* 0x008fc400048070ff */
[C---:B------:R-:W-:Y:S01]  /*77670*/  LEA.HI.X.SX32 R69, R71.reuse, R2, 0x1, P5 ;  /* 0x0000000247457211 */ /* 0x040fe200028f0eff */
[----:B------:R-:W-:Y:S01]  /*77680*/  VIADD R71, R71, UR68 ;  /* 0x0000004447477c36 */ /* 0x000fe20008000000 */
[----:B------:R-:W-:Y:S01]  /*77690*/  PRMT R72, R0, 0x9910, RZ ;  /* 0x0000991000487816 */ /* 0x000fe200000000ff */
[----:B------:R-:W3:Y:S04]  /*776a0*/  LDL.LU R6, [R1+0x3f0] ;  /* 0x0003f00001067983 */ /* 0x000ee80000300800 */
[----:B------:R0:W-:Y:S01]  /*776b0*/  @P2 STG.E.U8 desc[UR20][R68.64], R0 ;  /* 0x0000000044002986 */ /* 0x0001e2000c101114 */
[----:B------:R-:W-:Y:S02]  /*776c0*/  IADD3 R70, P2, PT, R71, R3, RZ ;  /* 0x0000000347467210 */ /* 0x000fe40007f5e0ff */
[----:B------:R-:W-:Y:S01]  /*776d0*/  ISETP.LT.AND P3, PT, R10, UR44, !P1 ;  /* 0x0000002c0a007c0c */ /* 0x000fe2000cf61270 */
[----:B------:R-:W3:Y:S01]  /*776e0*/  LDL.LU R7, [R1+0x3f4] ;  /* 0x0003f40001077983 */ /* 0x000ee20000300800 */
[----:B-----5:R-:W-:Y:S01]  /*776f0*/  ISETP.LT.AND P5, PT, R5, UR47, !P1 ;  /* 0x0000002f05007c0c */ /* 0x020fe2000cfa1270 */
[----:B------:R-:W5:Y:S02]  /*77700*/  LDCU UR47, c[0x0][0x39c] ;  /* 0x00007380ff2f77ac */ /* 0x000f640008000800 */
[----:B------:R-:W4:Y:S01]  /*77710*/  LDL.LU R5, [R1+0x22ec] ;  /* 0x0022ec0001057983 */ /* 0x000f220000300800 */
[----:B------:R-:W1:Y:S01]  /*77720*/  LDCU UR44, c[0x0][0x39c] ;  /* 0x00007380ff2c77ac */ /* 0x000e620008000800 */
[----:B0-----:R-:W-:-:S02]  /*77730*/  IMAD.MOV.U32 R69, RZ, RZ, R72 ;  /* 0x000000ffff457224 */ /* 0x001fc400078e0048 */
[----:B------:R-:W4:Y:S01]  /*77740*/  LDL.LU R10, [R1+0x22f8] ;  /* 0x0022f800010a7983 */ /* 0x000f220000300800 */
        /* <DEDUP_REMOVED lines=12> */
[----:B------:R-:W1:Y:S02]  /*77810*/  LDCU UR26, c[0x0][0x39c] ;  /* 0x00007380ff1a77ac */ /* 0x000e640008000800 */
[----:B------:R-:W5:Y:S01]  /*77820*/  LDL.LU R11, [R1+0x3f8] ;  /* 0x0003f800010b7983 */ /* 0x000f620000300800 */
[----:B0-----:R-:W-:Y:S01]  /*77830*/  IADD3 R68, P4, PT, R71, R3, RZ ;  /* 0x0000000347447210 */ /* 0x001fe20007f9e0ff */
[----:B------:R-:W-:-:S02]  /*77840*/  IMAD.MOV.U32 R0, RZ, RZ, R70 ;  /* 0x000000ffff007224 */ /* 0x000fc400078e0046 */
[----:B------:R-:W5:Y:S01]  /*77850*/  LDL.LU R9, [R1+0x3fc] ;  /* 0x0003fc0001097983 */ /* 0x000f620000300800 */
[C---:B------:R-:W-:Y:S01]  /*77860*/  LEA.HI.X.SX32 R69, R71.reuse, R2, 0x1, P4 ;  /* 0x0000000247457211 */ /* 0x040fe200020f0eff */
[----:B------:R-:W-:Y:S01]  /*77870*/  VIADD R71, R71, UR68 ;  /* 0x0000004447477c36 */ /* 0x000fe20008000000 */
[----:B------:R-:W-:-:S05]  /*77880*/  SHF.R.S32.HI R0, RZ, 0x8, R0 ;  /* 0x00000008ff007819 */ /* 0x000fca0000011400 */
[----:B------:R0:W-:Y:S01]  /*77890*/  @P0 STG.E.U8 desc[UR20][R68.64], R0 ;  /* 0x0000000044000986 */ /* 0x0001e2000c101114 */
[----:B------:R-:W-:Y:S02]  /*778a0*/  IADD3 R70, P0, PT, R71, R3, RZ ;  /* 0x0000000347467210 */ /* 0x000fe40007f1e0ff */
[----:B---3--:R-:W-:Y:S02]  /*778b0*/  F2FP.SATFINITE.E4M3.F32.PACK_AB_MERGE_C R72, R7, R6, RZ ;  /* 0x000000060748723e */ /* 0x008fe400048070ff */
[----:B------:R-:W-:Y:S01]  /*778c0*/  ISETP.LT.AND P2, PT, R8, UR27, !P1 ;  /* 0x0000001b08007c0c */ /* 0x000fe2000cf41270 */
[----:B------:R-:W3:Y:S01]  /*778d0*/  LDCU UR27, c[0x0][0x3b8] ;  /* 0x00007700ff1b77ac */ /* 0x000ee20008000800 */
[----:B------:R-:W3:Y:S04]  /*778e0*/  LDL.LU R8, [R1+0x22b0] ;  /* 0x0022b00001087983 */ /* 0x000ee80000300800 */
[----:B------:R-:W3:Y:S01]  /*778f0*/  LDL.LU R6, [R1+0x200] ;  /* 0x0002000001067983 */ /* 0x000ee20000300800 */
[C---:B0-----:R-:W-:Y:S01]  /*77900*/  VIADD R0, R71.reuse, UR68 ;  /* 0x0000004447007c36 */ /* 0x041fe20008000000 */
[----:B------:R-:W-:-:S02]  /*77910*/  LEA.HI.X.SX32 R71, R71, R2, 0x1, P0 ;  /* 0x0000000247477211 */ /* 0x000fc400000f0eff */
[----:B----4-:R-:W-:Y:S01]  /*77920*/  ISETP.LT.AND P0, PT, R5, UR25, !P1 ;  /* 0x0000001905007c0c */ /* 0x010fe2000cf01270 */
[----:B------:R-:W4:Y:S01]  /*77930*/  LDL.LU R7, [R1+0x204] ;  /* 0x0002040001077983 */ /* 0x000f220000300800 */
[----:B------:R-:W-:Y:S01]  /*77940*/  PRMT R73, R72, 0x9910, RZ ;  /* 0x0000991048497816 */ /* 0x000fe200000000ff */
[----:B------:R-:W0:Y:S02]  /*77950*/  LDCU UR25, c[0x0][0x39c] ;  /* 0x00007380ff1977ac */ /* 0x000e240008000800 */
[----:B------:R0:W-:Y:S04]  /*77960*/  @P5 STG.E.U8 desc[UR20][R70.64], R72 ;  /* 0x0000004846005986 */ /* 0x0001e8000c101114 */
[----:B------:R-:W3:Y:S01]  /*77970*/  LDL.LU R5, [R1+0x22e0] ;  /* 0x0022e00001057983 */ /* 0x000ee20000300800 */
[----:B--2---:R-:W-:-:S02]  /*77980*/  ISETP.LT.AND P5, PT, R4, UR22, !P1 ;  /* 0x0000001604007c0c */ /* 0x004fc4000cfa1270 */
[C---:B------:R-:W-:Y:S01]  /*77990*/  IADD3 R68, P4, PT, R0.reuse, R3, RZ ;  /* 0x0000000300447210 */ /* 0x040fe20007f9e0ff */
[----:B------:R-:W2:Y:S01]  /*779a0*/  LDL.LU R4, [R1+0x22f0] ;  /* 0x0022f00001047983 */ /* 0x000ea20000300800 */
[----:B0-----:R-:W-:Y:S01]  /*779b0*/  SHF.R.S32.HI R70, RZ, 0x8, R73 ;  /* 0x00000008ff467819 */ /* 0x001fe20000011449 */
[C---:B------:R-:W-:Y:S01]  /*779c0*/  VIADD R71, R0.reuse, UR68 ;  /* 0x0000004400477c36 */ /* 0x040fe20008000000 */
[----:B------:R-:W-:Y:S01]  /*779d0*/  LEA.HI.X.SX32 R69, R0, R2, 0x1, P4 ;  /* 0x0000000200457211 */ /* 0x000fe200020f0eff */
[----:B------:R-:W0:Y:S01]  /*779e0*/  LDCU UR22, c[0x0][0x39c] ;  /* 0x00007380ff1677ac */ /* 0x000e220008000800 */
        /* <DEDUP_REMOVED lines=20> */
[----:B----4-:R-:W-:Y:S01]  /*77b30*/  F2FP.SATFINITE.E4M3.F32.PACK_AB_MERGE_C R72, R7, R6, RZ ;  /* 0x000000060748723e */ /* 0x010fe200048070ff */
[----:B------:R-:W4:Y:S02]  /*77b40*/  LDCU UR23, c[0x0][0x3b8] ;  /* 0x00007700ff1777ac */ /* 0x000f240008000800 */
[----:B------:R-:W4:Y:S01]  /*77b50*/  LDL.LU R10, [R1+0x2320] ;  /* 0x00232000010a7983 */ /* 0x000f220000300800 */
[----:B0-----:R-:W-:-:S02]  /*77b60*/  LEA.HI.X.SX32 R69, R0, R2, 0x1, P3 ;  /* 0x0000000200457211 */ /* 0x001fc400018f0eff */
[----:B--2---:R-:W-:Y:S01]  /*77b70*/  ISETP.LT.AND P3, PT, R4, UR18, !P1 ;  /* 0x0000001204007c0c */ /* 0x004fe2000cf61270 */
[----:B------:R-:W-:Y:S01]  /*77b80*/  VIADD R71, R0, UR68 ;  /* 0x0000004400477c36 */ /* 0x000fe20008000000 */
[----:B------:R-:W2:Y:S01]  /*77b90*/  LDL.LU R4, [R1+0x22d4] ;  /* 0x0022d40001047983 */ /* 0x000ea20000300800 */
[----:B------:R-:W-:Y:S01]  /*77ba0*/  PRMT R70, R72, 0x9910, RZ ;  /* 0x0000991048467816 */ /* 0x000fe200000000ff */
[----:B------:R-:W0:Y:S02]  /*77bb0*/  LDCU UR18, c[0x0][0x3b8] ;  /* 0x00007700ff1277ac */ /* 0x000e240008000800 */
[----:B------:R1:W-:Y:S02]  /*77bc0*/  @P4 STG.E.U8 desc[UR20][R68.64], R72 ;  /* 0x0000004844004986 */ /* 0x0003e4000c101114 */
[----:B------:R-:W-:Y:S02]  /*77bd0*/  IMAD.MOV.U32 R0, RZ, RZ, R70 ;  /* 0x000000ffff007224 */ /* 0x000fe400078e0046 */
[----:B------:R-:W2:Y:S04]  /*77be0*/  LDL.LU R6, [R1+0x210] ;  /* 0x0002100001067983 */ /* 0x000ea80000300800 */
[----:B------:R-:W2:Y:S01]  /*77bf0*/  LDL.LU R7, [R1+0x214] ;  /* 0x0002140001077983 */ /* 0x000ea20000300800 */
[----:B-1----:R-:W-:-:S02]  /*77c00*/  IADD3 R68, P4, PT, R71, R3, RZ ;  /* 0x0000000347447210 */ /* 0x002fc40007f9e0ff */
[----:B------:R-:W-:Y:S02]  /*77c10*/  SHF.R.S32.HI R0, RZ, 0x8, R0 ;  /* 0x00000008ff007819 */ /* 0x000fe40000011400 */
[CC--:B------:R-:W-:Y:S01]  /*77c20*/  LEA.HI.X.SX32 R69, R71.reuse, R2.reuse, 0x1, P4 ;  /* 0x0000000247457211 */ /* 0x0c0fe200020f0eff */
[----:B------:R-:W-:Y:S01]  /*77c30*/  VIADD R71, R71, UR68 ;  /* 0x0000004447477c36 */ /* 0x000fe20008000000 */
[----:B------:R-:W-:Y:S01]  /*77c40*/  ISETP.LT.AND P0, PT, R5, UR19, !P1 ;  /* 0x0000001305007c0c */ /* 0x000fe2000cf01270 */
[----:B------:R-:W1:Y:S01]  /*77c50*/  LDCU UR19, c[0x0][0x3b8] ;  /* 0x00007700ff1377ac */ /* 0x000e620008000800 */
[----:B-----5:R-:W-:Y:S01]  /*77c60*/  F2FP.SATFINITE.E4M3.F32.PACK_AB_MERGE_C R72, R9, R11, RZ ;  /* 0x0000000b0948723e */ /* 0x020fe200048070ff */
[----:B------:R5:W-:Y:S01]  /*77c70*/  @P5 STG.E.U8 desc[UR20][R68.64], R0 ;  /* 0x0000000044005986 */ /* 0x000be2000c101114 */
[C---:B------:R-:W-:Y:S02]  /*77c80*/  IADD3 R70, P4, PT, R71.reuse, R3, RZ ;  /* 0x0000000347467210 */ /* 0x040fe40007f9e0ff */
[----:B------:R-:W-:Y:S01]  /*77c90*/  PRMT R73, R72, 0x9910, RZ ;  /* 0x0000991048497816 */ /* 0x000fe200000000ff */
[----:B------:R-:W2:Y:S04]  /*77ca0*/  LDL.LU R5, [R1+0x22dc] ;  /* 0x0022dc0001057983 */ /* 0x000ea80000300800 */
[----:B------:R-:W2:Y:S01]  /*77cb0*/  LDL.LU R11, [R1+0x218] ;  /* 0x00021800010b7983 */ /* 0x000ea20000300800 */
[C---:B-----5:R-:W-:Y:S01]  /*77cc0*/  VIADD R0, R71.reuse, UR68 ;  /* 0x0000004447007c36 */ /* 0x060fe20008000000 */
[----:B------:R-:W-:-:S02]  /*77cd0*/  LEA.HI.X.SX32 R71, R71, R2, 0x1, P4 ;  /* 0x0000000247477211 */ /* 0x000fc400020f0eff */
[----:B------:R-:W5:Y:S02]  /*77ce0*/  LDL.LU R9, [R1+0x21c] ;  /* 0x00021c0001097983 */ /* 0x000f640000300800 */
[CC--:B------:R-:W-:Y:S02]  /*77cf0*/  IADD3 R68, P5, PT, R0.reuse, R3.reuse, RZ ;  /* 0x0000000300447210 */ /* 0x0c0fe40007fbe0ff */
[----:B------:R0:W-:Y:S02]  /*77d00*/  @P2 STG.E.U8 desc[UR20][R70.64], R72 ;  /* 0x0000004846002986 */ /* 0x0001e4000c101114 */
[----:B------:R-:W-:Y:S02]  /*77d10*/  LEA.HI.X.SX32 R69, R0, R2, 0x1, P5 ;  /* 0x0000000200457211 */ /* 0x000fe400028f0eff */
[----:B0-----:R-:W-:Y:S02]  /*77d20*/  SHF.R.S32.HI R70, RZ, 0x8, R73 ;  /* 0x00000008ff467819 */ /* 0x001fe40000011449 */
[----:B---3--:R-:W-:Y:S01]  /*77d30*/  ISETP.LT.AND P4, PT, R8, UR17, !P1 ;  /* 0x0000001108007c0c */ /* 0x008fe2000cf81270 */
[----:B------:R-:W-:Y:S01]  /*77d40*/  VIADD R71, R0, UR68 ;  /* 0x0000004400477c36 */ /* 0x000fe20008000000 */
[----:B------:R-:W3:Y:S01]  /*77d50*/  LDL.LU R8, [R1+0x2308] ;  /* 0x0023080001087983 */ /* 0x000ee20000300800 */
[----:B----4-:R-:W-:Y:S01]  /*77d60*/  ISETP.LT.AND P2, PT, R10, UR16, !P1 ;  /* 0x000000100a007c0c */ /* 0x010fe2000cf41270 */
[----:B------:R-:W0:Y:S02]  /*77d70*/  LDCU UR17, c[0x0][0x39c] ;  /* 0x00007380ff1177ac */ /* 0x000e240008000800 */
[----:B------:R4:W-:Y:S01]  /*77d80*/  @P0 STG.E.U8 desc[UR20][R68.64], R70 ;  /* 0x0000004644000986 */ /* 0x0009e2000c101114 */
[----:B------:R-:W0:Y:S01]  /*77d90*/  LDCU UR16, c[0x0][0x3b8] ;  /* 0x00007700ff1077ac */ /* 0x000e220008000800 */
[----:B--2---:R-:W-:Y:S01]  /*77da0*/  ISETP.LT.AND P0, PT, R4, UR15, !P1 ;  /* 0x0000000f04007c0c */ /* 0x004fe2000cf01270 */
[----:B------:R-:W2:Y:S01]  /*77db0*/  LDCU UR15, c[0x0][0x3b8] ;  /* 0x00007700ff0f77ac */ /* 0x000ea20008000800 */
[----:B------:R-:W2:Y:S01]  /*77dc0*/  LDL.LU R4, [R1+0x2318] ;  /* 0x0023180001047983 */ /* 0x000ea20000300800 */
[----:B----4-:R-:W-:-:S04]  /*77dd0*/  IADD3 R68, P5, PT, R71, R3, RZ ;  /* 0x0000000347447210 */ /* 0x010fc80007fbe0ff */
[----:B------:R-:W-:Y:S02]  /*77de0*/  LEA.HI.X.SX32 R69, R71, R2, 0x1, P5 ;  /* 0x0000000247457211 */ /* 0x000fe400028f0eff */
[----:B------:R-:W-:Y:S01]  /*77df0*/  F2FP.SATFINITE.E4M3.F32.PACK_AB_MERGE_C R0, R7, R6, RZ ;  /* 0x000000060700723e */ /* 0x000fe200048070ff */
[----:B------:R-:W-:Y:S01]  /*77e00*/  VIADD R71, R71, UR68 ;  /* 0x0000004447477c36 */ /* 0x000fe20008000000 */
[----:B------:R-:W4:Y:S02]  /*77e10*/  LDL.LU R6, [R1+0x220] ;  /* 0x0002200001067983 */ /* 0x000f240000300800 */
[----:B------:R-:W-:Y:S02]  /*77e20*/  PRMT R72, R0, 0x9910, RZ ;  /* 0x0000991000487816 */ /* 0x000fe400000000ff */
[----:B------:R0:W-:Y:S01]  /*77e30*/  @P3 STG.E.U8 desc[UR20][R68.64], R0 ;  /* 0x0000000044003986 */ /* 0x0001e2000c101114 */
[----:B------:R-:W-:-:S03]  /*77e40*/  IADD3 R70, P3, PT, R71, R3, RZ ;  /* 0x0000000347467210 */ /* 0x000fc60007f7e0ff */
[----:B------:R-:W4:Y:S01]  /*77e50*/  LDL.LU R7, [R1+0x224] ;  /* 0x0002240001077983 */ /* 0x000f220000300800 */
[----:B0-----:R-:W-:Y:S02]  /*77e60*/  IMAD.MOV.U32 R69, RZ, RZ, R72 ;  /* 0x000000ffff457224 */ /* 0x001fe400078e0048 */
[C---:B------:R-:W-:Y:S01]  /*77e70*/  VIADD R0, R71.reuse, UR68 ;  /* 0x0000004447007c36 */ /* 0x040fe20008000000 */
[-C--:B------:R-:W-:Y:S02]  /*77e80*/  LEA.HI.X.SX32 R71, R71, R2.reuse, 0x1, P3 ;  /* 0x0000000247477211 */ /* 0x080fe400018f0eff */
[----:B------:R-:W-:Y:S02]  /*77e90*/  SHF.R.S32.HI R69, RZ, 0x8, R69 ;  /* 0x00000008ff457819 */ /* 0x000fe40000011445 */
[C---:B------:R-:W-:Y:S02]  /*77ea0*/  IADD3 R68, P3, PT, R0.reuse, R3, RZ ;  /* 0x0000000300447210 */ /* 0x040fe40007f7e0ff */
[----:B-----5:R-:W-:Y:S01]  /*77eb0*/  F2FP.SATFINITE.E4M3.F32.PACK_AB_MERGE_C R72, R9, R11, RZ ;  /* 0x0000000b0948723e */ /* 0x020fe200048070ff */
[----:B------:R0:W-:Y:S01]  /*77ec0*/  @P4 STG.E.U8 desc[UR20][R70.64], R69 ;  /* 0x0000004546004986 */ /* 0x0001e2000c101114 */
[----:B------:R-:W-:Y:S01]  /*77ed0*/  ISETP.LT.AND P5, PT, R5, UR14, !P1 ;  /* 0x0000000e05007c0c */ /* 0x000fe2000cfa1270 */
[----:B------:R-:W5:Y:S02]  /*77ee0*/  LDCU UR14, c[0x0][0x39c] ;  /* 0x00007380ff0e77ac */ /* 0x000f640008000800 */
[----:B------:R-:W5:Y:S04]  /*77ef0*/  LDL.LU R5, [R1+0x233c] ;  /* 0x00233c0001057983 */ /* 0x000f680000300800 */
[----:B------:R-:W5:Y:S01]  /*77f00*/  LDL.LU R10, [R1+0x22f4] ;  /* 0x0022f400010a7983 */ /* 0x000f620000300800 */
[----:B0-----:R-:W-:-:S05]  /*77f10*/  LEA.HI.X.SX32 R69, R0, R2, 0x1, P3 ;  /* 0x0000000200457211 */ /* 0x001fca00018f0eff */
[----:B------:R0:W-:Y:S01]  /*77f20*/  @P2 STG.E.U8 desc[UR20][R68.64], R72 ;  /* 0x0000004844002986 */ /* 0x0001e2000c101114 */
[----:B--2---:R-:W-:Y:S01]  /*77f30*/  ISETP.LT.AND P2, PT, R4, UR12, !P1 ;  /* 0x0000000c04007c0c */ /* 0x004fe2000cf41270 */
[----:B------:R-:W-:Y:S02]  /*77f40*/  VIADD R71, R0, UR68 ;  /* 0x0000004400477c36 */ /* 0x000fe40008000000 */
[----:B------:R-:W2:Y:S01]  /*77f50*/  LDL.LU R4, [R1+0x22fc] ;  /* 0x0022fc0001047983 */ /* 0x000ea20000300800 */
[----:B------:R-:W-:Y:S01]  /*77f60*/  PRMT R70, R72, 0x9910, RZ ;  /* 0x0000991048467816 */ /* 0x000fe200000000ff */
[----:B------:R-:W1:Y:S02]  /*77f70*/  LDCU UR12, c[0x0][0x3b8] ;  /* 0x00007700ff0c77ac */ /* 0x000e640008000800 */
[----:B------:R-:W2:Y:S01]  /*77f80*/  LDL.LU R11, [R1+0x228] ;  /* 0x00022800010b7983 */ /* 0x000ea20000300800 */
[----:B0-----:R-:W-:Y:S01]  /*77f90*/  IADD3 R68, P4, PT, R71, R3, RZ ;  /* 0x0000000347447210 */ /* 0x001fe20007f9e0ff */
[----:B------:R-:W-:-:S02]  /*77fa0*/  IMAD.MOV.U32 R0, RZ, RZ, R70 ;  /* 0x000000ffff007224 */ /* 0x000fc400078e0046 */
[----:B------:R-:W2:Y:S01]  /*77fb0*/  LDL.LU R9, [R1+0x22c] ;  /* 0x00022c0001097983 */ /* 0x000ea20000300800 */
[C---:B------:R-:W-:Y:S01]  /*77fc0*/  LEA.HI.X.SX32 R69, R71.reuse, R2, 0x1, P4 ;  /* 0x0000000247457211 */ /* 0x040fe200020f0eff */
[----:B------:R-:W-:Y:S01]  /*77fd0*/  VIADD R71, R71, UR68 ;  /* 0x0000004447477c36 */ /* 0x000fe20008000000 */
[----:B------:R-:W-:-:S05]  /*77fe0*/  SHF.R.S32.HI R0, RZ, 0x8, R0 ;  /* 0x00000008ff007819 */ /* 0x000fca0000011400 */
[----:B------:R0:W-:Y:S01]  /*77ff0*/  @P0 STG.E.U8 desc[UR20][R68.64], R0 ;  /* 0x0000000044000986 */ /* 0x0001e2000c101114 */
[----:B------:R-:W-:Y:S02]  /*78000*/  IADD3 R70, P0, PT, R71, R3, RZ ;  /* 0x0000000347467210 */ /* 0x000fe40007f1e0ff */
[----:B----4-:R-:W-:Y:S02]  /*78010*/  F2FP.SATFINITE.E4M3.F32.PACK_AB_MERGE_C R72, R7, R6, RZ ;  /* 0x000000060748723e */ /* 0x010fe400048070ff */
[----:B---3--:R-:W-:Y:S01]  /*78020*/  ISETP.LT.AND P3, PT, R8, UR13, !P1 ;  /* 0x0000000d08007c0c */ /* 0x008fe2000cf61270 */
[----:B------:R-:W3:Y:S01]  /*78030*/  LDCU UR13, c[0x0][0x3b8] ;  /* 0x00007700ff0d77ac */ /* 0x000ee20008000800 */
[----:B------:R-:W4:Y:S04]  /*78040*/  LDL.LU R8, [R1+0x2304] ;  /* 0x0023040001087983 */ /* 0x000f280000300800 */
[----:B------:R-:W3:Y:S01]  /*78050*/  LDL.LU R6, [R1+0x230] ;  /* 0x0002300001067983 */ /* 0x000ee20000300800 */
[C---:B0-----:R-:W-:Y:S01]  /*78060*/  VIADD R0, R71.reuse, UR68 ;  /* 0x0000004447007c36 */ /* 0x041fe20008000000 */
[----:B------:R-:W-:-:S02]  /*78070*/  LEA.HI.X.SX32 R71, R71, R2, 0x1, P0 ;  /* 0x0000000247477211 */ /* 0x000fc400000f0eff */
[----:B------:R-:W3:Y:S04]  /*78080*/  LDL.LU R7, [R1+0x234] ;  /* 0x0002340001077983 */ /* 0x000ee80000300800 */
[----:B------:R0:W-:Y:S01]  /*78090*/  @P5 STG.E.U8 desc[UR20][R70.64], R72 ;  /* 0x0000004846005986 */ /* 0x0001e2000c101114 */
[----:B-----5:R-:W-:Y:S01]  /*780a0*/  ISETP.LT.AND P0, PT, R5, UR11, !P1 ;  /* 0x0000000b05007c0c */ /* 0x020fe2000cf01270 */
[----:B------:R-:W5:Y:S02]  /*780b0*/  LDCU UR11, c[0x0][0x39c] ;  /* 0x00007380ff0b77ac */ /* 0x000f640008000800 */
[----:B------:R-:W3:Y:S01]  /*780c0*/  LDL.LU R5, [R1+0x2334] ;  /* 0x0023340001057983 */ /* 0x000ee20000300800 */
[----:B--2---:R-:W-:Y:S02]  /*780d0*/  ISETP.LT.AND P5, PT, R4, UR9, !P1 ;  /* 0x0000000904007c0c */ /* 0x004fe4000cfa1270 */
[----:B------:R-:W-:Y:S01]  /*780e0*/  PRMT R73, R72, 0x9910, RZ ;  /* 0x0000991048497816 */ /* 0x000fe200000000ff */
[----:B------:R-:W2:Y:S01]  /*780f0*/  LDL.LU R4, [R1+0x2344] ;  /* 0x0023440001047983 */ /* 0x000ea20000300800 */
[C---:B------:R-:W-:Y:S01]  /*78100*/  IADD3 R68, P4, PT, R0.reuse, R3, RZ ;  /* 0x0000000300447210 */ /* 0x040fe20007f9e0ff */
[C---:B0-----:R-:W-:Y:S01]  /*78110*/  VIADD R71, R0.reuse, UR68 ;  /* 0x0000004400477c36 */ /* 0x041fe20008000000 */
[----:B------:R-:W-:Y:S01]  /*78120*/  SHF.R.S32.HI R70, RZ, 0x8, R73 ;  /* 0x00000008ff467819 */ /* 0x000fe20000011449 */
[----:B------:R-:W0:Y:S01]  /*78130*/  LDCU UR9, c[0x0][0x3b8] ;  /* 0x00007700ff0977ac */ /* 0x000e220008000800 */
[----:B------:R-:W-:-:S02]  /*78140*/  LEA.HI.X.SX32 R69, R0, R2, 0x1, P4 ;  /* 0x0000000200457211 */ /* 0x000fc400020f0eff */
[----:B------:R-:W-:Y:S02]  /*78150*/  F2FP.SATFINITE.E4M3.F32.PACK_AB_MERGE_C R0, R9, R11, RZ ;  /* 0x0000000b0900723e */ /* 0x000fe400048070ff */
        /* <DEDUP_REMOVED lines=14> */
[----:B----4-:R-:W-:Y:S01]  /*78240*/  ISETP.LT.AND P3, PT, R8, UR8, !P1 ;  /* 0x0000000808007c0c */ /* 0x010fe2000cf61270 */
[----:B------:R0:W-:Y:S01]  /*78250*/  @P0 STG.E.U8 desc[UR20][R70.64], R69 ;  /* 0x0000004546000986 */ /* 0x0001e2000c101114 */
[----:B------:R-:W-:Y:S01]  /*78260*/  ISETP.LT.AND P4, PT, R10, UR10, !P1 ;  /* 0x0000000a0a007c0c */ /* 0x000fe2000cf81270 */
[----:B------:R-:W4:Y:S02]  /*78270*/  LDCU UR10, c[0x0][0x3b8] ;  /* 0x00007700ff0a77ac */ /* 0x000f240008000800 */
[----:B------:R-:W4:Y:S01]  /*78280*/  LDL.LU R8, [R1+0x230c] ;  /* 0x00230c0001087983 */ /* 0x000f220000300800 */
[----:B---3--:R-:W-:Y:S01]  /*78290*/  F2FP.SATFINITE.E4M3.F32.PACK_AB_MERGE_C R72, R7, R6, RZ ;  /* 0x000000060748723e */ /* 0x008fe200048070ff */
[----:B------:R-:W3:Y:S02]  /*782a0*/  LDCU UR8, c[0x0][0x3b8] ;  /* 0x00007700ff0877ac */ /* 0x000ee40008000800 */
[----:B------:R-:W3:Y:S01]  /*782b0*/  LDL.LU R10, [R1+0x231c] ;  /* 0x00231c00010a7983 */ /* 0x000ee20000300800 */
        /* <DEDUP_REMOVED lines=25> */
[C---:B------:R-:W-:Y:S02]  /*78450*/  IADD3 R68, P5, PT, R0.reuse, R3, RZ ;  /* 0x0000000300447210 */ /* 0x040fe40007fbe0ff */
[----:B------:R0:W-:Y:S02]  /*78460*/  @P3 STG.E.U8 desc[UR20][R70.64], R72 ;  /* 0x0000004846003986 */ /* 0x0001e4000c101114 */
[----:B------:R-:W-:Y:S02]  /*78470*/  LEA.HI.X.SX32 R69, R0, R2, 0x1, P5 ;  /* 0x0000000200457211 */ /* 0x000fe400028f0eff */
[----:B0-----:R-:W-:Y:S02]  /*78480*/  SHF.R.S32.HI R70, RZ, 0x8, R73 ;  /* 0x00000008ff467819 */ /* 0x001fe40000011449 */
[----:B----4-:R-:W-:Y:S01]  /*78490*/  ISETP.LT.AND P4, PT, R8, UR4, !P1 ;  /* 0x0000000408007c0c */ /* 0x010fe2000cf81270 */
[----:B------:R-:W-:-:S02]  /*784a0*/  VIADD R71, R0, UR68 ;  /* 0x0000004400477c36 */ /* 0x000fc40008000000 */
[----:B------:R0:W-:Y:S01]  /*784b0*/  @P0 STG.E.U8 desc[UR20][R68.64], R70 ;  /* 0x0000004644000986 */ /* 0x0001e2000c101114 */
[----:B------:R-:W4:Y:S03]  /*784c0*/  LDCU UR4, c[0x0][0x39c] ;  /* 0x00007380ff0477ac */ /* 0x000f260008000800 */
[----:B------:R-:W4:Y:S01]  /*784d0*/  LDL.LU R8, [R1+0x2360] ;  /* 0x0023600001087983 */ /* 0x000f220000300800 */
[----:B---3--:R-:W-:Y:S01]  /*784e0*/  ISETP.LT.AND P3, PT, R10, UR74, !P1 ;  /* 0x0000004a0a007c0c */ /* 0x008fe2000cf61270 */
[----:B------:R-:W3:Y:S01]  /*784f0*/  LDCU UR74, c[0x0][0x39c] ;  /* 0x00007380ff4a77ac */ /* 0x000ee20008000800 */
[----:B------:R-:W0:Y:S01]  /*78500*/  LDCU UR68, c[0x0][0x39c] ;  /* 0x00007380ff4477ac */ /* 0x000e220008000800 */
[----:B--2---:R-:W-:Y:S01]  /*78510*/  ISETP.LT.AND P0, PT, R4, UR73, !P1 ;  /* 0x0000004904007c0c */ /* 0x004fe2000cf01270 */
[----:B------:R-:W2:Y:S01]  /*78520*/  LDCU UR73, c[0x0][0x3b8] ;  /* 0x00007700ff4977ac */ /* 0x000ea20008000800 */
[----:B------:R-:W2:Y:S01]  /*78530*/  LDL.LU R4, [R1+0x2314] ;  /* 0x0023140001047983 */ /* 0x000ea20000300800 */
[----:B0-----:R-:W-:-:S04]  /*78540*/  IADD3 R68, P5, PT, R71, R3, RZ ;  /* 0x0000000347447210 */ /* 0x001fc80007fbe0ff */
[----:B------:R-:W-:Y:S02]  /*78550*/  LEA.HI.X.SX32 R69, R71, R2, 0x1, P5 ;  /* 0x0000000247457211 */ /* 0x000fe400028f0eff */
[----:B------:R-:W-:Y:S01]  /*78560*/  F2FP.SATFINITE.E4M3.F32.PACK_AB_MERGE_C R0, R7, R6, RZ ;  /* 0x000000060700723e */ /* 0x000fe200048070ff */
[----:B------:R-:W-:Y:S01]  /*78570*/  VIADD R71, R71, UR71 ;  /* 0x0000004747477c36 */ /* 0x000fe20008000000 */
[----:B------:R-:W3:Y:S01]  /*78580*/  LDL.LU R6, [R1+0x250] ;  /* 0x0002500001067983 */ /* 0x000ee20000300800 */
[----:B------:R-:W0:Y:S01]  /*78590*/  LDCU UR71, c[0x0][0x3b8] ;  /* 0x00007700ff4777ac */ /* 0x000e220008000800 */
[----:B------:R-:W-:Y:S02]  /*785a0*/  PRMT R72, R0, 0x9910, RZ ;  /* 0x0000991000487816 */ /* 0x000fe400000000ff */
[----:B------:R1:W-:Y:S01]  /*785b0*/  @P2 STG.E.U8 desc[UR20][R68.64], R0 ;  /* 0x0000000044002986 */ /* 0x0003e2000c101114 */
[----:B------:R-:W-:-:S03]  /*785c0*/  IADD3 R70, P2, PT, R71, R3, RZ ;  /* 0x0000000347467210 */ /* 0x000fc60007f5e0ff */
[----:B------:R-:W3:Y:S01]  /*785d0*/  LDL.LU R7, [R1+0x254] ;  /* 0x0002540001077983 */ /* 0x000ee20000300800 */
[----:B-1----:R-:W-:Y:S02]  /*785e0*/  IMAD.MOV.U32 R69, RZ, RZ, R72 ;  /* 0x000000ffff457224 */ /* 0x002fe400078e0048 */
[C---:B------:R-:W-:Y:S01]  /*785f0*/  VIADD R0, R71.reuse, UR70 ;  /* 0x0000004647007c36 */ /* 0x040fe20008000000 */
[-C--:B------:R-:W-:Y:S01]  /*78600*/  LEA.HI.X.SX32 R71, R71, R2.reuse, 0x1, P2 ;  /* 0x0000000247477211 */ /* 0x080fe200010f0eff */
[----:B------:R-:W1:Y:S01]  /*78610*/  LDCU UR70, c[0x0][0x39c] ;  /* 0x00007380ff4677ac */ /* 0x000e620008000800 */
[----:B------:R-:W-:Y:S02]  /*78620*/  SHF.R.S32.HI R69, RZ, 0x8, R69 ;  /* 0x00000008ff457819 */ /* 0x000fe40000011445 */
[C---:B------:R-:W-:Y:S02]  /*78630*/  IADD3 R68, P2, PT, R0.reuse, R3, RZ ;  /* 0x0000000300447210 */ /* 0x040fe40007f5e0ff */
[----:B-----5:R-:W-:Y:S01]  /*78640*/  F2FP.SATFINITE.E4M3.F32.PACK_AB_MERGE_C R72, R9, R11, RZ ;  /* 0x0000000b0948723e */ /* 0x020fe200048070ff */
[----:B------:R5:W-:Y:S01]  /*78650*/  @P4 STG.E.U8 desc[UR20][R70.64], R69 ;  /* 0x0000004546004986 */ /* 0x000be2000c101114 */
[----:B------:R-:W-:Y:S01]  /*78660*/  ISETP.LT.AND P5, PT, R5, UR72, !P1 ;  /* 0x0000004805007c0c */ /* 0x000fe2000cfa1270 */
[----:B------:R-:W0:Y:S02]  /*78670*/  LDCU UR72, c[0x0][0x39c] ;  /* 0x00007380ff4877ac */ /* 0x000e240008000800 */
[----:B------:R-:W3:Y:S04]  /*78680*/  LDL.LU R5, [R1+0x2338] ;  /* 0x0023380001057983 */ /* 0x000ee80000300800 */
[----:B------:R-:W3:Y:S01]  /*78690*/  LDL.LU R10, [R1+0x2348] ;  /* 0x00234800010a7983 */ /* 0x000ee20000300800 */
[----:B-----5:R-:W-:-:S05]  /*786a0*/  LEA.HI.X.SX32 R69, R0, R2, 0x1, P2 ;  /* 0x0000000200457211 */ /* 0x020fca00010f0eff */
[----:B------:R5:W-:Y:S01]  /*786b0*/  @P3 STG.E.U8 desc[UR20][R68.64], R72 ;  /* 0x0000004844003986 */ /* 0x000be2000c101114 */
[----:B--2---:R-:W-:Y:S01]  /*786c0*/  ISETP.LT.AND P3, PT, R4, UR66, !P1 ;  /* 0x0000004204007c0c */ /* 0x004fe2000cf61270 */
[----:B------:R-:W-:Y:S02]  /*786d0*/  VIADD R71, R0, UR67 ;  /* 0x0000004300477c36 */ /* 0x000fe40008000000 */
[----:B------:R-:W2:Y:S01]  /*786e0*/  LDL.LU R4, [R1+0x2350] ;  /* 0x0023500001047983 */ /* 0x000ea20000300800 */
[----:B------:R-:W-:Y:S01]  /*786f0*/  PRMT R70, R72, 0x9910, RZ ;  /* 0x0000991048467816 */ /* 0x000fe200000000ff */
[----:B------:R-:W0:Y:S02]  /*78700*/  LDCU UR67, c[0x0][0x3b8] ;  /* 0x00007700ff4377ac */ /* 0x000e240008000800 */
[----:B------:R-:W2:Y:S01]  /*78710*/  LDL.LU R11, [R1+0x258] ;  /* 0x00025800010b7983 */ /* 0x000ea20000300800 */
[CC--:B-----5:R-:W-:Y:S01]  /*78720*/  IADD3 R68, P4, PT, R71.reuse, R3.reuse, RZ ;  /* 0x0000000347447210 */ /* 0x0e0fe20007f9e0ff */
[----:B------:R-:W-:Y:S01]  /*78730*/  IMAD.MOV.U32 R0, RZ, RZ, R70 ;  /* 0x000000ffff007224 */ /* 0x000fe200078e0046 */
[----:B----4-:R-:W-:Y:S01]  /*78740*/  ISETP.LT.AND P2, PT, R8, UR69, !P1 ;  /* 0x0000004508007c0c */ /* 0x010fe2000cf41270 */
[----:B------:R-:W4:Y:S01]  /*78750*/  LDL.LU R9, [R1+0x25c] ;  /* 0x00025c0001097983 */ /* 0x000f220000300800 */
[C---:B------:R-:W-:Y:S01]  /*78760*/  LEA.HI.X.SX32 R69, R71.reuse, R2, 0x1, P4 ;  /* 0x0000000247457211 */ /* 0x040fe200020f0eff */
[----:B------:R-:W-:Y:S01]  /*78770*/  VIADD R71, R71, UR65 ;  /* 0x0000004147477c36 */ /* 0x000fe20008000000 */
[----:B------:R-:W-:Y:S01]  /*78780*/  SHF.R.S32.HI R0, RZ, 0x8, R0 ;  /* 0x00000008ff007819 */ /* 0x000fe20000011400 */
[----:B------:R-:W5:Y:S01]  /*78790*/  LDL.LU R8, [R1+0x235c] ;  /* 0x00235c0001087983 */ /* 0x000f620000300800 */
[----:B------:R-:W0:Y:S03]  /*787a0*/  LDCU UR69, c[0x0][0x3b8] ;  /* 0x00007700ff4577ac */ /* 0x000e260008000800 */
[----:B------:R1:W-:Y:S01]  /*787b0*/  @P0 STG.E.U8 desc[UR20][R68.64], R0 ;  /* 0x0000000044000986 */ /* 0x0003e2000c101114 */
[----:B------:R-:W-:Y:S01]  /*787c0*/  IADD3 R70, P0, PT, R71, R3, RZ ;  /* 0x0000000347467210 */ /* 0x000fe20007f1e0ff */
[----:B------:R-:W0:Y:S01]  /*787d0*/  LDCU UR65, c[0x0][0x3b8] ;  /* 0x00007700ff4177ac */ /* 0x000e220008000800 */
[----:B---3--:R-:W-:-:S02]  /*787e0*/  F2FP.SATFINITE.E4M3.F32.PACK_AB_MERGE_C R72, R7, R6, RZ ;  /* 0x000000060748723e */ /* 0x008fc400048070ff */
[----:B------:R-:W3:Y:S01]  /*787f0*/  LDL.LU R6, [R1+0x260] ;  /* 0x0002600001067983 */ /* 0x000ee20000300800 */
[----:B------:R-:W0:Y:S03]  /*78800*/  LDCU UR66, c[0x0][0x39c] ;  /* 0x00007380ff4277ac */ /* 0x000e260008000800 */
[----:B------:R-:W3:Y:S01]  /*78810*/  LDL.LU R7, [R1+0x264] ;  /* 0x0002640001077983 */ /* 0x000ee20000300800 */
[C---:B-1----:R-:W-:Y:S01]  /*78820*/  VIADD R0, R71.reuse, UR64 ;  /* 0x0000004047007c36 */ /* 0x042fe20008000000 */
[----:B------:R-:W-:Y:S01]  /*78830*/  LEA.HI.X.SX32 R71, R71, R2, 0x1, P0 ;  /* 0x0000000247477211 */ /* 0x000fe200000f0eff */
[----:B------:R-:W1:Y:S04]  /*78840*/  LDCU UR64, c[0x0][0x3b8] ;  /* 0x00007700ff4077ac */ /* 0x000e680008000800 */
[----:B------:R0:W-:Y:S01]  /*78850*/  @P5 STG.E.U8 desc[UR20][R70.64], R72 ;  /* 0x0000004846005986 */ /* 0x0001e2000c101114 */
[----:B------:R-:W-:Y:S01]  /*78860*/  ISETP.LT.AND P0, PT, R5, UR63, !P1 ;  /* 0x0000003f05007c0c */ /* 0x000fe2000cf01270 */
[----:B------:R-:W0:Y:S02]  /*78870*/  LDCU UR63, c[0x0][0x3b8] ;  /* 0x00007700ff3f77ac */ /* 0x000e240008000800 */
[----:B------:R-:W3:Y:S01]  /*78880*/  LDL.LU R5, [R1+0x232c] ;  /* 0x00232c0001057983 */ /* 0x000ee20000300800 */
[----:B--2---:R-:W-:-:S02]  /*78890*/  ISETP.LT.AND P5, PT, R4, UR60, !P1 ;  /* 0x0000003c04007c0c */ /* 0x004fc4000cfa1270 */
[----:B------:R-:W-:Y:S01]  /*788a0*/  PRMT R73, R72, 0x9910, RZ ;  /* 0x0000991048497816 */ /* 0x000fe200000000ff */
[----:B------:R-:W2:Y:S01]  /*788b0*/  LDL.LU R4, [R1+0x2340] ;  /* 0x0023400001047983 */ /* 0x000ea20000300800 */
[C---:B------:R-:W-:Y:S01]  /*788c0*/  IADD3 R68, P4, PT, R0.reuse, R3, RZ ;  /* 0x0000000300447210 */ /* 0x040fe20007f9e0ff */
[C---:B0-----:R-:W-:Y:S01]  /*788d0*/  VIADD R71, R0.reuse, UR61 ;  /* 0x0000003d00477c36 */ /* 0x041fe20008000000 */
[----:B------:R-:W-:Y:S01]  /*788e0*/  SHF.R.S32.HI R70, RZ, 0x8, R73 ;  /* 0x00000008ff467819 */ /* 0x000fe20000011449 */
[----:B------:R-:W0:Y:S01]  /*788f0*/  LDCU UR61, c[0x0][0x3b8] ;  /* 0x00007700ff3d77ac */ /* 0x000e220008000800 */
[----:B------:R-:W-:Y:S02]  /*78900*/  LEA.HI.X.SX32 R69, R0, R2, 0x1, P4 ;  /* 0x0000000200457211 */ /* 0x000fe400020f0eff */
[----:B----4-:R-:W-:Y:S01]  /*78910*/  F2FP.SATFINITE.E4M3.F32.PACK_AB_MERGE_C R0, R9, R11, RZ ;  /* 0x0000000b0900723e */ /* 0x010fe200048070ff */
[----:B------:R-:W4:Y:S01]  /*78920*/  LDCU UR60, c[0x0][0x3b8] ;  /* 0x00007700ff3c77ac */ /* 0x000f220008000800 */
[----:B------:R-:W4:Y:S04]  /*78930*/  LDL.LU R11, [R1+0x268] ;  /* 0x00026800010b7983 */ /* 0x000f280000300800 */
[----:B------:R0:W-:Y:S01]  /*78940*/  @P2 STG.E.U8 desc[UR20][R68.64], R70 ;  /* 0x0000004644002986 */ /* 0x0001e2000c101114 */
[----:B------:R-:W-:-:S03]  /*78950*/  PRMT R72, R0, 0x9910, RZ ;  /* 0x0000991000487816 */ /* 0x000fc600000000ff */
[----:B------:R-:W4:Y:S01]  /*78960*/  LDL.LU R9, [R1+0x26c] ;  /* 0x00026c0001097983 */ /* 0x000f220000300800 */
[----:B0-----:R-:W-:-:S04]  /*78970*/  IADD3 R68, P2, PT, R71, R3, RZ ;  /* 0x0000000347447210 */ /* 0x001fc80007f5e0ff */
[C---:B------:R-:W-:Y:S01]  /*78980*/  LEA.HI.X.SX32 R69, R71.reuse, R2, 0x1, P2 ;  /* 0x0000000247457211 */ /* 0x040fe200010f0eff */
[----:B------:R-:W-:Y:S01]  /*78990*/  VIADD R71, R71, UR58 ;  /* 0x0000003a47477c36 */ /* 0x000fe20008000000 */
[----:B-----5:R-:W-:Y:S01]  /*789a0*/  ISETP.LT.AND P2, PT, R8, UR59, !P1 ;  /* 0x0000003b08007c0c */ /* 0x020fe2000cf41270 */
[----:B------:R-:W0:Y:S01]  /*789b0*/  LDCU UR59, c[0x0][0x3b8] ;  /* 0x00007700ff3b77ac */ /* 0x000e220008000800 */
[----:B------:R-:W-:Y:S01]  /*789c0*/  ISETP.LT.AND P4, PT, R10, UR62, !P1 ;  /* 0x0000003e0a007c0c */ /* 0x000fe2000cf81270 */
[----:B------:R5:W-:Y:S01]  /*789d0*/  @P3 STG.E.U8 desc[UR20][R68.64], R0 ;  /* 0x0000000044003986 */ /* 0x000be2000c101114 */
[----:B------:R-:W-:Y:S01]  /*789e0*/  IADD3 R70, P3, PT, R71, R3, RZ ;  /* 0x0000000347467210 */ /* 0x000fe20007f7e0ff */
[----:B------:R-:W0:Y:S02]  /*789f0*/  LDCU UR62, c[0x0][0x3b8] ;  /* 0x00007700ff3e77ac */ /* 0x000e240008000800 */
[----:B------:R-:W4:Y:S01]  /*78a00*/  LDL.LU R8, [R1+0x2364] ;  /* 0x0023640001087983 */ /* 0x000f220000300800 */
[----:B------:R-:W0:Y:S03]  /*78a10*/  LDCU UR58, c[0x0][0x3b8] ;  /* 0x00007700ff3a77ac */ /* 0x000e260008000800 */
[----:B------:R-:W4:Y:S01]  /*78a20*/  LDL.LU R10, [R1+0x2370] ;  /* 0x00237000010a7983 */ /* 0x000f220000300800 */
[----:B-----5:R-:W-:-:S02]  /*78a30*/  IMAD.MOV.U32 R69, RZ, RZ, R72 ;  /* 0x000000ffff457224 */ /* 0x020fc400078e0048 */
[C---:B------:R-:W-:Y:S01]  /*78a40*/  VIADD R0, R71.reuse, UR57 ;  /* 0x0000003947007c36 */ /* 0x040fe20008000000 */
[----:B------:R-:W-:Y:S01]  /*78a50*/  LEA.HI.X.SX32 R71, R71, R2, 0x1, P3 ;  /* 0x0000000247477211 */ /* 0x000fe200018f0eff */
[----:B------:R-:W5:Y:S01]  /*78a60*/  LDCU UR57, c[0x0][0x3b8] ;  /* 0x00007700ff3977ac */ /* 0x000f620008000800 */
[----:B------:R-:W-:Y:S02]  /*78a70*/  SHF.R.S32.HI R69, RZ, 0x8, R69 ;  /* 0x00000008ff457819 */ /* 0x000fe40000011445 */
[----:B------:R-:W-:-:S03]  /*78a80*/  IADD3 R68, P3, PT, R0, R3, RZ ;  /* 0x0000000300447210 */ /* 0x000fc60007f7e0ff */
[----:B------:R0:W-:Y:S02]  /*78a90*/  @P0 STG.E.U8 desc[UR20][R70.64], R69 ;  /* 0x0000004546000986 */ /* 0x0001e4000c101114 */
[----:B0-----:R-:W-:Y:S02]  /*78aa0*/  LEA.HI.X.SX32 R69, R0, R2, 0x1, P3 ;  /* 0x0000000200457211 */ /* 0x001fe400018f0eff */
[----:B--2---:R-:W-:Y:S02]  /*78ab0*/  ISETP.LT.AND P3, PT, R4, UR54, !P1 ;  /* 0x0000003604007c0c */ /* 0x004fe4000cf61270 */
[----:B---3--:R-:W-:Y:S01]  /*78ac0*/  F2FP.SATFINITE.E4M3.F32.PACK_AB_MERGE_C R72, R7, R6, RZ ;  /* 0x000000060748723e */ /* 0x008fe200048070ff */
[----:B------:R-:W2:Y:S01]  /*78ad0*/  LDL.LU R4, [R1+0x2380] ;  /* 0x0023800001047983 */ /* 0x000ea20000300800 */
[----:B------:R-:W-:Y:S01]  /*78ae0*/  VIADD R71, R0, UR55 ;  /* 0x0000003700477c36 */ /* 0x000fe20008000000 */
[----:B------:R-:W-:Y:S01]  /*78af0*/  ISETP.LT.AND P0, PT, R5, UR56, !P1 ;  /* 0x0000003805007c0c */ /* 0x000fe2000cf01270 */
[----:B------:R-:W0:Y:S01]  /*78b00*/  LDCU UR56, c[0x0][0x3b8] ;  /* 0x00007700ff3877ac */ /* 0x000e220008000800 */
[----:B------:R-:W-:Y:S01]  /*78b10*/  PRMT R70, R72, 0x9910, RZ ;  /* 0x0000991048467816 */ /* 0x000fe200000000ff */
[----:B------:R3:W-:Y:S01]  /*78b20*/  @P4 STG.E.U8 desc[UR20][R68.64], R72 ;  /* 0x0000004844004986 */ /* 0x0007e2000c101114 */
[----:B------:R-:W0:Y:S03]  /*78b30*/  LDCU UR55, c[0x0][0x3b8] ;  /* 0x00007700ff3777ac */ /* 0x000e260008000800 */
[----:B------:R-:W-:Y:S01]  /*78b40*/  IMAD.MOV.U32 R0, RZ, RZ, R70 ;  /* 0x000000ffff007224 */ /* 0x000fe200078e0046 */
[----:B------:R-:W5:Y:S01]  /*78b50*/  LDL.LU R6, [R1+0x270] ;  /* 0x0002700001067983 */ /* 0x000f620000300800 */
[----:B------:R-:W0:Y:S03]  /*78b60*/  LDCU UR54, c[0x0][0x3b8] ;  /* 0x00007700ff3677ac */ /* 0x000e260008000800 */
[----:B------:R-:W5:Y:S01]  /*78b70*/  LDL.LU R7, [R1+0x274] ;  /* 0x0002740001077983 */ /* 0x000f620000300800 */
[----:B---3--:R-:W-:-:S03]  /*78b80*/  IADD3 R68, P4, PT, R71, R3, RZ ;  /* 0x0000000347447210 */ /* 0x008fc60007f9e0ff */
[----:B------:R-:W3:Y:S01]  /*78b90*/  LDL.LU R5, [R1+0x2328] ;  /* 0x0023280001057983 */ /* 0x000ee20000300800 */
[----:B------:R-:W-:Y:S02]  /*78ba0*/  SHF.R.S32.HI R0, RZ, 0x8, R0 ;  /* 0x00000008ff007819 */ /* 0x000fe40000011400 */
[C---:B------:R-:W-:Y:S01]  /*78bb0*/  LEA.HI.X.SX32 R69, R71.reuse, R2, 0x1, P4 ;  /* 0x0000000247457211 */ /* 0x040fe200020f0eff */
[----:B------:R-:W-:Y:S01]  /*78bc0*/  VIADD R71, R71, UR53 ;  /* 0x0000003547477c36 */ /* 0x000fe20008000000 */
[----:B----4-:R-:W-:Y:S01]  /*78bd0*/  F2FP.SATFINITE.E4M3.F32.PACK_AB_MERGE_C R72, R9, R11, RZ ;  /* 0x0000000b0948723e */ /* 0x010fe200048070ff */
[----:B------:R-:W4:Y:S01]  /*78be0*/  LDCU UR53, c[0x0][0x3b8] ;  /* 0x00007700ff3577ac */ /* 0x000f220008000800 */
[----:B------:R-:W3:Y:S02]  /*78bf0*/  LDL.LU R11, [R1+0x278] ;  /* 0x00027800010b7983 */ /* 0x000ee40000300800 */
[----:B------:R-:W-:Y:S02]  /*78c00*/  IADD3 R70, P4, PT, R71, R3, RZ ;  /* 0x0000000347467210 */ /* 0x000fe40007f9e0ff */
[----:B------:R0:W-:Y:S01]  /*78c10*/  @P5 STG.E.U8 desc[UR20][R68.64], R0 ;  /* 0x0000000044005986 */ /* 0x0001e2000c101114 */
[----:B------:R-:W-:-:S03]  /*78c20*/  PRMT R73, R72, 0x9910, RZ ;  /* 0x0000991048497816 */ /* 0x000fc600000000ff */
[----:B------:R-:W3:Y:S01]  /*78c30*/  LDL.LU R9, [R1+0x27c] ;  /* 0x00027c0001097983 */ /* 0x000ee20000300800 */
[C---:B0-----:R-:W-:Y:S01]  /*78c40*/  VIADD R0, R71.reuse, UR52 ;  /* 0x0000003447007c36 */ /* 0x041fe20008000000 */
[-C--:B------:R-:W-:Y:S01]  /*78c50*/  LEA.HI.X.SX32 R71, R71, R2.reuse, 0x1, P4 ;  /* 0x0000000247477211 */ /* 0x080fe200020f0eff */
[----:B------:R-:W0:Y:S03]  /*78c60*/  LDCU UR52, c[0x0][0x3b8] ;  /* 0x00007700ff3477ac */ /* 0x000e260008000800 */
[C---:B------:R-:W-:Y:S01]  /*78c70*/  IADD3 R68, P5, PT, R0.reuse, R3, RZ ;  /* 0x0000000300447210 */ /* 0x040fe20007fbe0ff */
[----:B------:R1:W-:Y:S03]  /*78c80*/  @P2 STG.E.U8 desc[UR20][R70.64], R72 ;  /* 0x0000004846002986 */ /* 0x0003e6000c101114 */
[----:B------:R-:W-:-:S02]  /*78c90*/  LEA.HI.X.SX32 R69, R0, R2, 0x1, P5 ;  /* 0x0000000200457211 */ /* 0x000fc400028f0eff */
[----:B------:R-:W-:Y:S01]  /*78ca0*/  ISETP.LT.AND P4, PT, R8, UR51, !P1 ;  /* 0x0000003308007c0c */ /* 0x000fe2000cf81270 */
[----:B------:R-:W0:Y:S01]  /*78cb0*/  LDCU UR51, c[0x0][0x3b8] ;  /* 0x00007700ff3377ac */ /* 0x000e220008000800 */
[----:B------:R-:W4:Y:S01]  /*78cc0*/  LDL.LU R8, [R1+0x2358] ;  /* 0x0023580001087983 */ /* 0x000f220000300800 */
[----:B-1----:R-:W-:-:S05]  /*78cd0*/  SHF.R.S32.HI R70, RZ, 0x8, R73 ;  /* 0x00000008ff467819 */ /* 0x002fca0000011449 */
[----:B------:R1:W-:Y:S01]  /*78ce0*/  @P0 STG.E.U8 desc[UR20][R68.64], R70 ;  /* 0x0000004644000986 */ /* 0x0003e2000c101114 */
[----:B--2---:R-:W-:Y:S01]  /*78cf0*/  ISETP.LT.AND P0, PT, R4, UR48, !P1 ;  /* 0x0000003004007c0c */ /* 0x004fe2000cf01270 */
[----:B------:R-:W-:Y:S02]  /*78d00*/  VIADD R71, R0, UR49 ;  /* 0x0000003100477c36 */ /* 0x000fe40008000000 */
[----:B------:R-:W2:Y:S01]  /*78d10*/  LDL.LU R4, [R1+0x2368] ;  /* 0x0023680001047983 */ /* 0x000ea20000300800 */
[----:B------:R-:W-:Y:S01]  /*78d20*/  ISETP.LT.AND P2, PT, R10, UR50, !P1 ;  /* 0x000000320a007c0c */ /* 0x000fe2000cf41270 */
[----:B------:R-:W0:Y:S01]  /*78d30*/  LDCU UR50, c[0x0][0x3b8] ;  /* 0x00007700ff3277ac */ /* 0x000e220008000800 */
[C---:B-1----:R-:W-:Y:S01]  /*78d40*/  IADD3 R68, P5, PT, R71.reuse, R3, RZ ;  /* 0x0000000347447210 */ /* 0x042fe20007fbe0ff */
[----:B------:R-:W1:Y:S03]  /*78d50*/  LDCU UR49, c[0x0][0x3b8] ;  /* 0x00007700ff3177ac */ /* 0x000e660008000800 */
[----:B------:R-:W-:Y:S01]  /*78d60*/  LEA.HI.X.SX32 R69, R71, R2, 0x1, P5 ;  /* 0x0000000247457211 */ /* 0x000fe200028f0eff */
[----:B------:R-:W0:Y:S01]  /*78d70*/  LDCU UR48, c[0x0][0x3b8] ;  /* 0x00007700ff3077ac */ /* 0x000e220008000800 */
[----:B-----5:R-:W-:Y:S01]  /*78d80*/  F2FP.SATFINITE.E4M3.F32.PACK_AB_MERGE_C R0, R7, R6, RZ ;  /* 0x000000060700723e */ /* 0x020fe200048070ff */
[----:B------:R-:W-:Y:S01]  /*78d90*/  VIADD R71, R71, UR46 ;  /* 0x0000002e47477c36 */ /* 0x000fe20008000000 */
[----:B------:R-:W5:Y:S01]  /*78da0*/  LDL.LU R6, [R1+0x280] ;  /* 0x0002800001067983 */ /* 0x000f620000300800 */
[----:B------:R-:W0:Y:S01]  /*78db0*/  LDCU UR46, c[0x0][0x3b8] ;  /* 0x00007700ff2e77ac */ /* 0x000e220008000800 */
[----:B------:R-:W-:-:S02]  /*78dc0*/  PRMT R72, R0, 0x9910, RZ ;  /* 0x0000991000487816 */ /* 0x000fc400000000ff */
[----:B------:R1:W-:Y:S01]  /*78dd0*/  @P3 STG.E.U8 desc[UR20][R68.64], R0 ;  /* 0x0000000044003986 */ /* 0x0003e2000c101114 */
[----:B------:R-:W-:-:S03]  /*78de0*/  IADD3 R70, P3, PT, R71, R3, RZ ;  /* 0x0000000347467210 */ /* 0x000fc60007f7e0ff */
[----:B------:R-:W5:Y:S01]  /*78df0*/  LDL.LU R7, [R1+0x284] ;  /* 0x0002840001077983 */ /* 0x000f620000300800 */
[----:B-1----:R-:W-:Y:S02]  /*78e00*/  IMAD.MOV.U32 R69, RZ, RZ, R72 ;  /* 0x000000ffff457224 */ /* 0x002fe400078e0048 */
[C---:B------:R-:W-:Y:S01]  /*78e10*/  VIADD R0, R71.reuse, UR45 ;  /* 0x0000002d47007c36 */ /* 0x040fe20008000000 */
[-C--:B------:R-:W-:Y:S01]  /*78e20*/  LEA.HI.X.SX32 R71, R71, R2.reuse, 0x1, P3 ;  /* 0x0000000247477211 */ /* 0x080fe200018f0eff */
[----:B------:R-:W1:Y:S01]  /*78e30*/  LDCU UR45, c[0x0][0x3b8] ;  /* 0x00007700ff2d77ac */ /* 0x000e620008000800 */
[----:B------:R-:W-:Y:S02]  /*78e40*/  SHF.R.S32.HI R69, RZ, 0x8, R69 ;  /* 0x00000008ff457819 */ /* 0x000fe40000011445 */
[C---:B------:R-:W-:Y:S02]  /*78e50*/  IADD3 R68, P3, PT, R0.reuse, R3, RZ ;  /* 0x0000000300447210 */ /* 0x040fe40007f7e0ff */
[----:B---3--:R-:W-:Y:S01]  /*78e60*/  F2FP.SATFINITE.E4M3.F32.PACK_AB_MERGE_C R72, R9, R11, RZ ;  /* 0x0000000b0948723e */ /* 0x008fe200048070ff */
[----:B------:R3:W-:Y:S01]  /*78e70*/  @P4 STG.E.U8 desc[UR20][R70.64], R69 ;  /* 0x0000004546004986 */ /* 0x0007e2000c101114 */
[----:B------:R-:W-:Y:S01]  /*78e80*/  ISETP.LT.AND P5, PT, R5, UR47, !P1 ;  /* 0x0000002f05007c0c */ /* 0x000fe2000cfa1270 */
[----:B------:R-:W0:Y:S02]  /*78e90*/  LDCU UR47, c[0x0][0x3b8] ;  /* 0x00007700ff2f77ac */ /* 0x000e240008000800 */
[----:B------:R-:W5:Y:S04]  /*78ea0*/  LDL.LU R5, [R1+0x2390] ;  /* 0x0023900001057983 */ /* 0x000f680000300800 */
[----:B------:R-:W5:Y:S01]  /*78eb0*/  LDL.LU R10, [R1+0x2398] ;  /* 0x00239800010a7983 */ /* 0x000f620000300800 */
[----:B---3--:R-:W-:-:S05]  /*78ec0*/  LEA.HI.X.SX32 R69, R0, R2, 0x1, P3 ;  /* 0x0000000200457211 */ /* 0x008fca00018f0eff */
[----:B------:R3:W-:Y:S01]  /*78ed0*/  @P2 STG.E.U8 desc[UR20][R68.64], R72 ;  /* 0x0000004844002986 */ /* 0x0007e2000c101114 */
[----:B--2---:R-:W-:Y:S01]  /*78ee0*/  ISETP.LT.AND P2, PT, R4, UR42, !P1 ;  /* 0x0000002a04007c0c */ /* 0x004fe2000cf41270 */
[----:B------:R-:W-:Y:S02]  /*78ef0*/  VIADD R71, R0, UR43 ;  /* 0x0000002b00477c36 */ /* 0x000fe40008000000 */
[----:B------:R-:W2:Y:S01]  /*78f00*/  LDL.LU R4, [R1+0x234c] ;  /* 0x00234c0001047983 */ /* 0x000ea20000300800 */
[----:B------:R-:W-:Y:S01]  /*78f10*/  PRMT R70, R72, 0x9910, RZ ;  /* 0x0000991048467816 */ /* 0x000fe200000000ff */
[----:B------:R-:W0:Y:S02]  /*78f20*/  LDCU UR43, c[0x0][0x3b8] ;  /* 0x00007700ff2b77ac */ /* 0x000e240008000800 */
[----:B------:R-:W2:Y:S01]  /*78f30*/  LDL.LU R11, [R1+0x288] ;  /* 0x00028800010b7983 */ /* 0x000ea20000300800 */
[CC--:B---3--:R-:W-:Y:S01]  /*78f40*/  IADD3 R68, P4, PT, R71.reuse, R3.reuse, RZ ;  /* 0x0000000347447210 */ /* 0x0c8fe20007f9e0ff */
[----:B------:R-:W-:Y:S01]  /*78f50*/  IMAD.MOV.U32 R0, RZ, RZ, R70 ;  /* 0x000000ffff007224 */ /* 0x000fe200078e0046 */
[----:B----4-:R-:W-:Y:S01]  /*78f60*/  ISETP.LT.AND P3, PT, R8, UR44, !P1 ;  /* 0x0000002c08007c0c */ /* 0x010fe2000cf61270 */
[----:B------:R-:W3:Y:S01]  /*78f70*/  LDL.LU R9, [R1+0x28c] ;  /* 0x00028c0001097983 */ /* 0x000ee20000300800 */
[C---:B------:R-:W-:Y:S01]  /*78f80*/  LEA.HI.X.SX32 R69, R71.reuse, R2, 0x1, P4 ;  /* 0x0000000247457211 */ /* 0x040fe200020f0eff */
[----:B------:R-:W-:Y:S01]  /*78f90*/  VIADD R71, R71, UR41 ;  /* 0x0000002947477c36 */ /* 0x000fe20008000000 */
[----:B------:R-:W-:Y:S01]  /*78fa0*/  SHF.R.S32.HI R0, RZ, 0x8, R0 ;  /* 0x00000008ff007819 */ /* 0x000fe20000011400 */
[----:B------:R-:W4:Y:S01]  /*78fb0*/  LDL.LU R8, [R1+0x2354] ;  /* 0x0023540001087983 */ /* 0x000f220000300800 */
[----:B------:R-:W0:Y:S03]  /*78fc0*/  LDCU UR44, c[0x0][0x3b8] ;  /* 0x00007700ff2c77ac */ /* 0x000e260008000800 */
[----:B------:R1:W-:Y:S01]  /*78fd0*/  @P0 STG.E.U8 desc[UR20][R68.64], R0 ;  /* 0x0000000044000986 */ /* 0x0003e2000c101114 */
[----:B------:R-:W-:Y:S01]  /*78fe0*/  IADD3 R70, P0, PT, R71, R3, RZ ;  /* 0x0000000347467210 */ /* 0x000fe20007f1e0ff */
[----:B------:R-:W0:Y:S01]  /*78ff0*/  LDCU UR42, c[0x0][0x3b8] ;  /* 0x00007700ff2a77ac */ /* 0x000e220008000800 */
[----:B-----5:R-:W-:-:S02]  /*79000*/  F2FP.SATFINITE.E4M3.F32.PACK_AB_MERGE_C R72, R7, R6, RZ ;  /* 0x000000060748723e */ /* 0x020fc400048070ff */
[----:B------:R-:W5:Y:S01]  /*79010*/  LDL.LU R6, [R1+0x290] ;  /* 0x0002900001067983 */ /* 0x000f620000300800 */
[----:B------:R-:W0:Y:S03]  /*79020*/  LDCU UR41, c[0x0][0x3b8] ;  /* 0x00007700ff2977ac */ /* 0x000e260008000800 */
[----:B------:R-:W5:Y:S01]  /*79030*/  LDL.LU R7, [R1+0x294] ;  /* 0x0002940001077983 */ /* 0x000f620000300800 */
[C---:B-1----:R-:W-:Y:S01]  /*79040*/  VIADD R0, R71.reuse, UR40 ;  /* 0x0000002847007c36 */ /* 0x042fe20008000000 */
[----:B------:R-:W-:Y:S01]  /*79050*/  LEA.HI.X.SX32 R71, R71, R2, 0x1, P0 ;  /* 0x0000000247477211 */ /* 0x000fe200000f0eff */
[----:B------:R-:W1:Y:S04]  /*79060*/  LDCU UR40, c[0x0][0x3b8] ;  /* 0x00007700ff2877ac */ /* 0x000e680008000800 */
[----:B------:R0:W-:Y:S01]  /*79070*/  @P5 STG.E.U8 desc[UR20][R70.64], R72 ;  /* 0x0000004846005986 */ /* 0x0001e2000c101114 */
[----:B------:R-:W-:Y:S01]  /*79080*/  ISETP.LT.AND P0, PT, R5, UR39, !P1 ;  /* 0x0000002705007c0c */ /* 0x000fe2000cf01270 */
[----:B------:R-:W0:Y:S02]  /*79090*/  LDCU UR39, c[0x0][0x3b8] ;  /* 0x00007700ff2777ac */ /* 0x000e240008000800 */
[----:B------:R-:W5:Y:S01]  /*790a0*/  LDL.LU R5, [R1+0x2388] ;  /* 0x0023880001057983 */ /* 0x000f620000300800 */
        /* <DEDUP_REMOVED lines=8> */
[----:B---3--:R-:W-:Y:S01]  /*79130*/  F2FP.SATFINITE.E4M3.F32.PACK_AB_MERGE_C R0, R9, R11, RZ ;  /* 0x0000000b0900723e */ /* 0x008fe200048070ff */
[----:B------:R-:W3:Y:S02]  /*79140*/  LDCU UR37, c[0x0][0x3b8] ;  /* 0x00007700ff2577ac */ /* 0x000ee40008000800 */
[----:B------:R0:W-:Y:S01]  /*79150*/  @P3 STG.E.U8 desc[UR20][R68.64], R70 ;  /* 0x0000004644003986 */ /* 0x0001e2000c101114 */
[----:B------:R-:W-:Y:S01]  /*79160*/  ISETP.LT.AND P4, PT, R10, UR77, !P1 ;  /* 0x0000004d0a007c0c */ /* 0x000fe2000cf81270 */
[----:B------:R-:W1:Y:S02]  /*79170*/  LDCU UR77, c[0x0][0x3b8] ;  /* 0x00007700ff4d77ac */ /* 0x000e640008000800 */
[----:B------:R-:W3:Y:S01]  /*79180*/  LDL.LU R10, [R1+0x298] ;  /* 0x00029800010a7983 */ /* 0x000ee20000300800 */
[----:B------:R-:W-:-:S03]  /*79190*/  PRMT R72, R0, 0x9910, RZ ;  /* 0x0000991000487816 */ /* 0x000fc600000000ff */
[----:B------:R-:W3:Y:S01]  /*791a0*/  LDL.LU R11, [R1+0x29c] ;  /* 0x00029c00010b7983 */ /* 0x000ee20000300800 */
[----:B0-----:R-:W-:-:S03]  /*791b0*/  IADD3 R68, P3, PT, R71, R3, RZ ;  /* 0x0000000347447210 */ /* 0x001fc60007f7e0ff */
[----:B------:R-:W3:Y:S01]  /*791c0*/  LDL.LU R9, [R1+0x23a4] ;  /* 0x0023a40001097983 */ /* 0x000ee20000300800 */
[C---:B------:R-:W-:Y:S01]  /*791d0*/  LEA.HI.X.SX32 R69, R71.reuse, R2, 0x1, P3 ;  /* 0x0000000247457211 */ /* 0x040fe200018f0eff */
[----:B------:R-:W-:Y:S01]  /*791e0*/  VIADD R71, R71, UR35 ;  /* 0x0000002347477c36 */ /* 0x000fe20008000000 */
[----:B----4-:R-:W-:Y:S01]  /*791f0*/  ISETP.LT.AND P3, PT, R8, UR36, !P1 ;  /* 0x0000002408007c0c */ /* 0x010fe2000cf61270 */
[----:B------:R-:W0:Y:S01]  /*79200*/  LDCU UR36, c[0x0][0x3b8] ;  /* 0x00007700ff2477ac */ /* 0x000e220008000800 */
[----:B------:R-:W4:Y:S01]  /*79210*/  LDL.LU R8, [R1+0x236c] ;  /* 0x00236c0001087983 */ /* 0x000f220000300800 */
[----:B------:R-:W0:Y:S03]  /*79220*/  LDCU UR35, c[0x0][0x3b8] ;  /* 0x00007700ff2377ac */ /* 0x000e260008000800 */
[----:B------:R1:W-:Y:S01]  /*79230*/  @P2 STG.E.U8 desc[UR20][R68.64], R0 ;  /* 0x0000000044002986 */ /* 0x0003e2000c101114 */
[----:B------:R-:W-:Y:S01]  /*79240*/  IADD3 R70, P2, PT, R71, R3, RZ ;  /* 0x0000000347467210 */ /* 0x000fe20007f5e0ff */
[----:B-1----:R-:W-:-:S02]  /*79250*/  IMAD.MOV.U32 R69, RZ, RZ, R72 ;  /* 0x000000ffff457224 */ /* 0x002fc400078e0048 */
[C---:B------:R-:W-:Y:S01]  /*79260*/  VIADD R0, R71.reuse, UR34 ;  /* 0x0000002247007c36 */ /* 0x040fe20008000000 */
[----:B------:R-:W-:Y:S01]  /*79270*/  LEA.HI.X.SX32 R71, R71, R2, 0x1, P2 ;  /* 0x0000000247477211 */ /* 0x000fe200010f0eff */
[----:B------:R-:W1:Y:S01]  /*79280*/  LDCU UR34, c[0x0][0x3b8] ;  /* 0x00007700ff2277ac */ /* 0x000e620008000800 */
[----:B------:R-:W-:Y:S02]  /*79290*/  SHF.R.S32.HI R69, RZ, 0x8, R69 ;  /* 0x00000008ff457819 */ /* 0x000fe40000011445 */
[C---:B------:R-:W-:Y:S02]  /*792a0*/  IADD3 R68, P2, PT, R0.reuse, R3, RZ ;  /* 0x0000000300447210 */ /* 0x040fe40007f5e0ff */
[----:B-----5:R-:W-:Y:S01]  /*792b0*/  F2FP.SATFINITE.E4M3.F32.PACK_AB_MERGE_C R72, R7, R6, RZ ;  /* 0x000000060748723e */ /* 0x020fe200048070ff */
[----:B------:R5:W-:Y:S01]  /*792c0*/  @P0 STG.E.U8 desc[UR20][R70.64], R69 ;  /* 0x0000004546000986 */ /* 0x000be2000c101114 */
[----:B------:R-:W-:Y:S01]  /*792d0*/  ISETP.LT.AND P0, PT, R5, UR33, !P1 ;  /* 0x0000002105007c0c */ /* 0x000fe2000cf01270 */
[----:B------:R-:W0:Y:S02]  /*792e0*/  LDCU UR33, c[0x0][0x3b8] ;  /* 0x00007700ff2177ac */ /* 0x000e240008000800 */
[----:B------:R-:W4:Y:S04]  /*792f0*/  LDL.LU R6, [R1+0x237c] ;  /* 0x00237c0001067983 */ /* 0x000f280000300800 */
[----:B------:R-:W4:Y:S01]  /*79300*/  LDL.LU R7, [R1+0x2a0] ;  /* 0x0002a00001077983 */ /* 0x000f220000300800 */
[----:B-----5:R-:W-:-:S03]  /*79310*/  LEA.HI.X.SX32 R69, R0, R2, 0x1, P2 ;  /* 0x0000000200457211 */ /* 0x020fc600010f0eff */
[----:B------:R-:W5:Y:S01]  /*79320*/  LDL.LU R5, [R1+0x2a4] ;  /* 0x0002a40001057983 */ /* 0x000f620000300800 */
[----:B--2---:R-:W-:Y:S01]  /*79330*/  ISETP.LT.AND P2, PT, R4, UR31, !P1 ;  /* 0x0000001f04007c0c */ /* 0x004fe2000cf41270 */
[----:B------:R-:W-:Y:S02]  /*79340*/  VIADD R71, R0, UR32 ;  /* 0x0000002000477c36 */ /* 0x000fe40008000000 */
[----:B------:R-:W2:Y:S01]  /*79350*/  LDL.LU R4, [R1+0x2384] ;  /* 0x0023840001047983 */ /* 0x000ea20000300800 */
[----:B------:R-:W-:Y:S01]  /*79360*/  PRMT R70, R72, 0x9910, RZ ;  /* 0x0000991048467816 */ /* 0x000fe200000000ff */
[----:B------:R-:W0:Y:S02]  /*79370*/  LDCU UR32, c[0x0][0x3b8] ;  /* 0x00007700ff2077ac */ /* 0x000e240008000800 */
[----:B------:R1:W-:Y:S02]  /*79380*/  @P4 STG.E.U8 desc[UR20][R68.64], R72 ;  /* 0x0000004844004986 */ /* 0x0003e4000c101114 */
[----:B------:R-:W-:Y:S01]  /*79390*/  IMAD.MOV.U32 R0, RZ, RZ, R70 ;  /* 0x000000ffff007224 */ /* 0x000fe200078e0046 */
[----:B------:R-:W0:Y:S01]  /*793a0*/  LDCU UR31, c[0x0][0x3b8] ;  /* 0x00007700ff1f77ac */ /* 0x000e220008000800 */
[----:B------:R-:W2:Y:S03]  /*793b0*/  LDL.LU R12, [R1+0x2a8] ;  /* 0x0002a800010c7983 */ /* 0x000ea60000300800 */
[----:B------:R-:W-:Y:S01]  /*793c0*/  SHF.R.S32.HI R0, RZ, 0x8, R0 ;  /* 0x00000008ff007819 */ /* 0x000fe20000011400 */
[----:B------:R-:W2:Y:S01]  /*793d0*/  LDL.LU R13, [R1+0x2ac] ;  /* 0x0002ac00010d7983 */ /* 0x000ea20000300800 */
[----:B-1----:R-:W-:-:S04]  /*793e0*/  IADD3 R68, P4, PT, R71, R3, RZ ;  /* 0x0000000347447210 */ /* 0x002fc80007f9e0ff */
[C---:B------:R-:W-:Y:S01]  /*793f0*/  LEA.HI.X.SX32 R69, R71.reuse, R2, 0x1, P4 ;  /* 0x0000000247457211 */ /* 0x040fe200020f0eff */
[----:B------:R-:W-:Y:S01]  /*79400*/  VIADD R71, R71, UR30 ;  /* 0x0000001e47477c36 */ /* 0x000fe20008000000 */
[----:B---3--:R-:W-:Y:S01]  /*79410*/  F2FP.SATFINITE.E4M3.F32.PACK_AB_MERGE_C R72, R11, R10, RZ ;  /* 0x0000000a0b48723e */ /* 0x008fe200048070ff */
[----:B------:R-:W1:Y:S01]  /*79420*/  LDCU UR30, c[0x0][0x3b8] ;  /* 0x00007700ff1e77ac */ /* 0x000e620008000800 */
[----:B------:R-:W3:Y:S02]  /*79430*/  LDL.LU R11, [R1+0x239c] ;  /* 0x00239c00010b7983 */ /* 0x000ee40000300800 */
[CC--:B------:R-:W-:Y:S02]  /*79440*/  IADD3 R70, P4, PT, R71.reuse, R3.reuse, RZ ;  /* 0x0000000347467210 */ /* 0x0c0fe40007f9e0ff */
[----:B------:R0:W-:Y:S01]  /*79450*/  @P5 STG.E.U8 desc[UR20][R68.64], R0 ;  /* 0x0000000044005986 */ /* 0x0001e2000c101114 */
[----:B------:R-:W-:Y:S01]  /*79460*/  PRMT R73, R72, 0x9910, RZ ;  /* 0x0000991048497816 */ /* 0x000fe200000000ff */
[C---:B0-----:R-:W-:Y:S01]  /*79470*/  VIADD R0, R71.reuse, UR29 ;  /* 0x0000001d47007c36 */ /* 0x041fe20008000000 */
[-C--:B------:R-:W-:Y:S01]  /*79480*/  LEA.HI.X.SX32 R71, R71, R2.reuse, 0x1, P4 ;  /* 0x0000000247477211 */ /* 0x080fe200020f0eff */
[----:B------:R-:W0:Y:S03]  /*79490*/  LDCU UR29, c[0x0][0x3b8] ;  /* 0x00007700ff1d77ac */ /* 0x000e260008000800 */
[C---:B------:R-:W-:Y:S01]  /*794a0*/  IADD3 R68, P5, PT, R0.reuse, R3, RZ ;  /* 0x0000000300447210 */ /* 0x040fe20007fbe0ff */
[----:B------:R1:W-:Y:S03]  /*794b0*/  @P3 STG.E.U8 desc[UR20][R70.64], R72 ;  /* 0x0000004846003986 */ /* 0x0003e6000c101114 */
[----:B------:R-:W-:-:S02]  /*794c0*/  LEA.HI.X.SX32 R69, R0, R2, 0x1, P5 ;  /* 0x0000000200457211 */ /* 0x000fc400028f0eff */
[----:B-1----:R-:W-:Y:S01]  /*794d0*/  SHF.R.S32.HI R70, RZ, 0x8, R73 ;  /* 0x00000008ff467819 */ /* 0x002fe20000011449 */
[----:B------:R-:W-:Y:S01]  /*794e0*/  VIADD R71, R0, UR27 ;  /* 0x0000001b00477c36 */ /* 0x000fe20008000000 */
[----:B----4-:R-:W-:Y:S01]  /*794f0*/  ISETP.LT.AND P3, PT, R8, UR28, !P1 ;  /* 0x0000001c08007c0c */ /* 0x010fe2000cf61270 */
[----:B------:R-:W1:Y:S02]  /*79500*/  LDCU UR28, c[0x0][0x3b8] ;  /* 0x00007700ff1c77ac */ /* 0x000e640008000800 */
[----:B------:R4:W-:Y:S01]  /*79510*/  @P0 STG.E.U8 desc[UR20][R68.64], R70 ;  /* 0x0000004644000986 */ /* 0x0009e2000c101114 */
[----:B------:R-:W-:Y:S01]  /*79520*/  ISETP.LT.AND P4, PT, R9, UR76, !P1 ;  /* 0x0000004c09007c0c */ /* 0x000fe2000cf81270 */
[----:B------:R-:W0:Y:S01]  /*79530*/  LDCU UR76, c[0x0][0x3b8] ;  /* 0x00007700ff4c77ac */ /* 0x000e220008000800 */
[----:B-----5:R-:W-:Y:S01]  /*79540*/  F2FP.SATFINITE.E4M3.F32.PACK_AB_MERGE_C R0, R5, R7, RZ ;  /* 0x000000070500723e */ /* 0x020fe200048070ff */
[----:B------:R-:W5:Y:S01]  /*79550*/  LDCU UR27, c[0x0][0x3b8] ;  /* 0x00007700ff1b77ac */ /* 0x000f620008000800 */
[----:B----4-:R-:W-:-:S04]  /*79560*/  IADD3 R68, P5, PT, R71, R3, RZ ;  /* 0x0000000347447210 */ /* 0x010fc80007fbe0ff */
[C---:B------:R-:W-:Y:S02]  /*79570*/  LEA.HI.X.SX32 R69, R71.reuse, R2, 0x1, P5 ;  /* 0x0000000247457211 */ /* 0x040fe400028f0eff */
[----:B--2---:R-:W-:Y:S01]  /*79580*/  ISETP.LT.AND P5, PT, R4, UR25, !P1 ;  /* 0x0000001904007c0c */ /* 0x004fe2000cfa1270 */
[----:B------:R-:W-:Y:S01]  /*79590*/  VIADD R71, R71, UR24 ;  /* 0x0000001847477c36 */ /* 0x000fe20008000000 */
[----:B------:R-:W2:Y:S01]  /*795a0*/  LDL.LU R4, [R1+0x23ac] ;  /* 0x0023ac0001047983 */ /* 0x000ea20000300800 */
[----:B------:R-:W-:Y:S01]  /*795b0*/  PRMT R72, R0, 0x9910, RZ ;  /* 0x0000991000487816 */ /* 0x000fe200000000ff */
[----:B------:R-:W4:Y:S02]  /*795c0*/  LDCU UR25, c[0x0][0x3b8] ;  /* 0x00007700ff1977ac */ /* 0x000f240008000800 */
[----:B------:R-:W4:Y:S01]  /*795d0*/  LDL.LU R10, [R1+0x2378] ;  /* 0x00237800010a7983 */ /* 0x000f220000300800 */
[----:B------:R-:W-:Y:S01]  /*795e0*/  ISETP.LT.AND P0, PT, R6, UR26, !P1 ;  /* 0x0000001a06007c0c */ /* 0x000fe2000cf01270 */
[----:B------:R-:W0:Y:S02]  /*795f0*/  LDCU UR26, c[0x0][0x3b8] ;  /* 0x00007700ff1a77ac */ /* 0x000e240008000800 */
[----:B------:R-:W4:Y:S01]  /*79600*/  LDL.LU R5, [R1+0x2374] ;  /* 0x0023740001057983 */ /* 0x000f220000300800 */
[----:B------:R-:W0:Y:S03]  /*79610*/  LDCU UR24, c[0x0][0x3b8] ;  /* 0x00007700ff1877ac */ /* 0x000e260008000800 */
[----:B------:R-:W4:Y:S04]  /*79620*/  LDL.LU R8, [R1+0x2b0] ;  /* 0x0002b00001087983 */ /* 0x000f280000300800 */
[----:B------:R-:W5:Y:S04]  /*79630*/  LDL.LU R9, [R1+0x2b4] ;  /* 0x0002b40001097983 */ /* 0x000f680000300800 */
[----:B------:R-:W5:Y:S04]  /*79640*/  LDL.LU R6, [R1+0x2b8] ;  /* 0x0002b80001067983 */ /* 0x000f680000300800 */
[----:B------:R-:W5:Y:S04]  /*79650*/  LDL.LU R7, [R1+0x2bc] ;  /* 0x0002bc0001077983 */ /* 0x000f680000300800 */
[----:B------:R0:W-:Y:S01]  /*79660*/  @P2 STG.E.U8 desc[UR20][R68.64], R0 ;  /* 0x0000000044002986 */ /* 0x0001e2000c101114 */
[----:B------:R-:W-:Y:S01]  /*79670*/  IADD3 R70, P2, PT, R71, R3, RZ ;  /* 0x0000000347467210 */ /* 0x000fe20007f5e0ff */
[----:B0-----:R-:W-:-:S02]  /*79680*/  IMAD.MOV.U32 R69, RZ, RZ, R72 ;  /* 0x000000ffff457224 */ /* 0x001fc400078e0048 */
[C---:B------:R-:W-:Y:S01]  /*79690*/  VIADD R0, R71.reuse, UR23 ;  /* 0x0000001747007c36 */ /* 0x040fe20008000000 */
[----:B------:R-:W-:Y:S01]  /*796a0*/  LEA.HI.X.SX32 R71, R71, R2, 0x1, P2 ;  /* 0x0000000247477211 */ /* 0x000fe200010f0eff */
[----:B------:R-:W0:Y:S01]  /*796b0*/  LDCU UR23, c[0x0][0x3b8] ;  /* 0x00007700ff1777ac */ /* 0x000e220008000800 */
[----:B------:R-:W-:Y:S02]  /*796c0*/  SHF.R.S32.HI R69, RZ, 0x8, R69 ;  /* 0x00000008ff457819 */ /* 0x000fe40000011445 */
[CC--:B------:R-:W-:Y:S02]  /*796d0*/  IADD3 R68, P2, PT, R0.reuse, R3.reuse, RZ ;  /* 0x0000000300447210 */ /* 0x0c0fe40007f5e0ff */
[----:B------:R-:W-:Y:S01]  /*796e0*/  F2FP.SATFINITE.E4M3.F32.PACK_AB_MERGE_C R72, R13, R12, RZ ;  /* 0x0000000c0d48723e */ /* 0x000fe200048070ff */
[----:B------:R0:W-:Y:S02]  /*796f0*/  @P4 STG.E.U8 desc[UR20][R70.64], R69 ;  /* 0x0000004546004986 */ /* 0x0001e4000c101114 */
[CC--:B0-----:R-:W-:Y:S01]  /*79700*/  LEA.HI.X.SX32 R69, R0.reuse, R2.reuse, 0x1, P2 ;  /* 0x0000000200457211 */ /* 0x0c1fe200010f0eff */
[----:B------:R-:W-:Y:S01]  /*79710*/  VIADD R71, R0, UR19 ;  /* 0x0000001300477c36 */ /* 0x000fe20008000000 */
[----:B------:R-:W-:Y:S01]  /*79720*/  PRMT R73, R72, 0x9910, RZ ;  /* 0x0000991048497816 */ /* 0x000fe200000000ff */
[----:B------:R-:W0:Y:S02]  /*79730*/  LDCU UR19, c[0x0][0x3b8] ;  /* 0x00007700ff1377ac */ /* 0x000e240008000800 */
[----:B------:R0:W-:Y:S01]  /*79740*/  @P3 STG.E.U8 desc[UR20][R68.64], R72 ;  /* 0x0000004844003986 */ /* 0x0001e2000c101114 */
[CC--:B------:R-:W-:Y:S01]  /*79750*/  IADD3 R70, P3, PT, R71.reuse, R3.reuse, RZ ;  /* 0x0000000347467210 */ /* 0x0c0fe20007f7e0ff */
[----:B------:R-:W-:Y:S01]  /*79760*/  VIADD R0, R71, UR18 ;  /* 0x0000001247007c36 */ /* 0x000fe20008000000 */
[----:B---3--:R-:W-:Y:S01]  /*79770*/  ISETP.LT.AND P2, PT, R11, UR22, !P1 ;  /* 0x000000160b007c0c */ /* 0x008fe2000cf41270 */
[----:B------:R-:W3:Y:S01]  /*79780*/  LDCU UR22, c[0x0][0x3b8] ;  /* 0x00007700ff1677ac */ /* 0x000ee20008000800 */
[----:B------:R-:W-:Y:S01]  /*79790*/  LEA.HI.X.SX32 R71, R71, R2, 0x1, P3 ;  /* 0x0000000247477211 */ /* 0x000fe200018f0eff */
[----:B------:R-:W0:Y:S01]  /*797a0*/  LDCU UR18, c[0x0][0x3b8] ;  /* 0x00007700ff1277ac */ /* 0x000e220008000800 */
[----:B--2---:R-:W-:Y:S01]  /*797b0*/  ISETP.LT.AND P3, PT, R4, UR17, !P1 ;  /* 0x0000001104007c0c */ /* 0x004fe2000cf61270 */
[----:B0-----:R-:W-:Y:S01]  /*797c0*/  IMAD.MOV.U32 R69, RZ, RZ, R73 ;  /* 0x000000ffff457224 */ /* 0x001fe200078e0049 */
[----:B------:R-:W2:Y:S01]  /*797d0*/  LDL.LU R4, [R1+0x23a0] ;  /* 0x0023a00001047983 */ /* 0x000ea20000300800 */
[----:B------:R-:W-:Y:S01]  /*797e0*/  IADD3 R68, P4, PT, R0, R3, RZ ;  /* 0x0000000300447210 */ /* 0x000fe20007f9e0ff */
[----:B------:R-:W0:Y:S02]  /*797f0*/  LDCU UR17, c[0x0][0x3b8] ;  /* 0x00007700ff1177ac */ /* 0x000e240008000800 */
[----:B------:R-:W-:-:S05]  /*79800*/  SHF.R.S32.HI R69, RZ, 0x8, R69 ;  /* 0x00000008ff457819 */ /* 0x000fca0000011445 */
[----:B------:R0:W-:Y:S01]  /*79810*/  @P0 STG.E.U8 desc[UR20][R70.64], R69 ;  /* 0x0000004546000986 */ /* 0x0001e2000c101114 */
[----:B----4-:R-:W-:Y:S01]  /*79820*/  ISETP.LT.AND P0, PT, R10, UR14, !P1 ;  /* 0x0000000e0a007c0c */ /* 0x010fe2000cf01270 */
[----:B------:R-:W4:Y:S01]  /*79830*/  LDCU UR14, c[0x0][0x3b8] ;  /* 0x00007700ff0e77ac */ /* 0x000f220008000800 */
[C---:B0-----:R-:W-:Y:S02]  /*79840*/  LEA.HI.X.SX32 R69, R0.reuse, R2, 0x1, P4 ;  /* 0x0000000200457211 */ /* 0x041fe400020f0eff */
[----:B------:R-:W-:Y:S02]  /*79850*/  ISETP.LT.AND P4, PT, R5, UR75, !P1 ;  /* 0x0000004b05007c0c */ /* 0x000fe4000cf81270 */
[----:B-----5:R-:W-:Y:S01]  /*79860*/  F2FP.SATFINITE.E4M3.F32.PACK_AB_MERGE_C R74, R7, R6, RZ ;  /* 0x00000006074a723e */ /* 0x020fe200048070ff */
[----:B------:R-:W5:Y:S01]  /*79870*/  LDL.LU R5, [R1+0x238c] ;  /* 0x00238c0001057983 */ /* 0x000f620000300800 */
[----:B------:R-:W-:Y:S01]  /*79880*/  F2FP.SATFINITE.E4M3.F32.PACK_AB_MERGE_C R70, R9, R8, RZ ;  /* 0x000000080946723e */ /* 0x000fe200048070ff */
[----:B------:R-:W-:Y:S01]  /*79890*/  VIADD R71, R0, UR13 ;  /* 0x0000000d00477c36 */ /* 0x000fe20008000000 */
[----:B------:R-:W0:Y:S01]  /*798a0*/  LDCU UR13, c[0x0][0x3b8] ;  /* 0x00007700ff0d77ac */ /* 0x000e220008000800 */
[----:B------:R-:W3:Y:S01]  /*798b0*/  LDL.LU R10, [R1+0x23b4] ;  /* 0x0023b400010a7983 */ /* 0x000ee20000300800 */
[----:B------:R-:W0:Y:S03]  /*798c0*/  LDCU UR75, c[0x0][0x3b8] ;  /* 0x00007700ff4b77ac */ /* 0x000e260008000800 */
[----:B------:R-:W3:Y:S04]  /*798d0*/  LDL.LU R6, [R1+0x23bc] ;  /* 0x0023bc0001067983 */ /* 0x000ee80000300800 */
[----:B------:R-:W4:Y:S04]  /*798e0*/  LDL.LU R11, [R1+0x2c0] ;  /* 0x0002c000010b7983 */ /* 0x000f280000300800 */
[----:B------:R-:W4:Y:S04]  /*798f0*/  LDL.LU R8, [R1+0x2c4] ;  /* 0x0002c40001087983 */ /* 0x000f280000300800 */
[----:B------:R0:W-:Y:S01]  /*79900*/  @P5 STG.E.U8 desc[UR20][R68.64], R70 ;  /* 0x0000004644005986 */ /* 0x0001e2000c101114 */
[----:B------:R-:W-:Y:S01]  /*79910*/  VIADD R0, R71, UR16 ;  /* 0x0000001047007c36 */ /* 0x000fe20008000000 */
[----:B------:R-:W1:Y:S02]  /*79920*/  LDCU UR16, c[0x0][0x3b8] ;  /* 0x00007700ff1077ac */ /* 0x000e640008000800 */
[----:B------:R-:W5:Y:S01]  /*79930*/  LDL.LU R9, [R1+0x2c8] ;  /* 0x0002c80001097983 */ /* 0x000f620000300800 */
[----:B0-----:R-:W-:-:S02]  /*79940*/  PRMT R69, R70, 0x9910, RZ ;  /* 0x0000991046457816 */ /* 0x001fc400000000ff */
[C---:B------:R-:W-:Y:S02]  /*79950*/  IADD3 R70, P5, PT, R71.reuse, R3, RZ ;  /* 0x0000000347467210 */ /* 0x040fe40007fbe0ff */
[----:B------:R-:W-:Y:S02]  /*79960*/  SHF.R.S32.HI R69, RZ, 0x8, R69 ;  /* 0x00000008ff457819 */ /* 0x000fe40000011445 */
[----:B------:R-:W-:-:S05]  /*79970*/  LEA.HI.X.SX32 R71, R71, R2, 0x1, P5 ;  /* 0x0000000247477211 */ /* 0x000fca00028f0eff */
[----:B------:R0:W-:Y:S01]  /*79980*/  @P2 STG.E.U8 desc[UR20][R70.64], R69 ;  /* 0x0000004546002986 */ /* 0x0001e2000c101114 */
[----:B--2---:R-:W-:Y:S01]  /*79990*/  ISETP.LT.AND P2, PT, R4, UR11, !P1 ;  /* 0x0000000b04007c0c */ /* 0x004fe2000cf41270 */
[C---:B------:R-:W-:Y:S02]  /*799a0*/  VIADD R72, R0.reuse, UR15 ;  /* 0x0000000f00487c36 */ /* 0x040fe40008000000 */
[----:B------:R-:W2:Y:S01]  /*799b0*/  LDL.LU R4, [R1+0x2cc] ;  /* 0x0002cc0001047983 */ /* 0x000ea20000300800 */
[C---:B------:R-:W-:Y:S01]  /*799c0*/  IADD3 R68, P5, PT, R0.reuse, R3, RZ ;  /* 0x0000000300447210 */ /* 0x040fe20007fbe0ff */
[----:B------:R-:W1:Y:S02]  /*799d0*/  LDCU UR15, c[0x0][0x3b8] ;  /* 0x00007700ff0f77ac */ /* 0x000e640008000800 */
[----:B------:R-:W2:Y:S01]  /*799e0*/  LDL.LU R7, [R1+0x23a8] ;  /* 0x0023a80001077983 */ /* 0x000ea20000300800 */
[----:B0-----:R-:W-:Y:S01]  /*799f0*/  LEA.HI.X.SX32 R69, R0, R2, 0x1, P5 ;  /* 0x0000000200457211 */ /* 0x001fe200028f0eff */
[----:B------:R-:W0:Y:S01]  /*79a00*/  LDCU UR11, c[0x0][0x3b8] ;  /* 0x00007700ff0b77ac */ /* 0x000e220008000800 */
[----:B------:R-:W-:-:S03]  /*79a10*/  PRMT R0, R74, 0x9910, RZ ;  /* 0x000099104a007816 */ /* 0x000fc600000000ff */
[----:B------:R1:W-:Y:S01]  /*79a20*/  @P3 STG.E.U8 desc[UR20][R68.64], R74 ;  /* 0x0000004a44003986 */ /* 0x0003e2000c101114 */
[CC--:B------:R-:W-:Y:S02]  /*79a30*/  IADD3 R70, P3, PT, R72.reuse, R3.reuse, RZ ;  /* 0x0000000348467210 */ /* 0x0c0fe40007f7e0ff */
[----:B------:R-:W-:Y:S02]  /*79a40*/  SHF.R.S32.HI R0, RZ, 0x8, R0 ;  /* 0x00000008ff007819 */ /* 0x000fe40000011400 */
[C---:B------:R-:W-:Y:S01]  /*79a50*/  LEA.HI.X.SX32 R71, R72.reuse, R2, 0x1, P3 ;  /* 0x0000000248477211 */ /* 0x040fe200018f0eff */
[----:B------:R-:W-:Y:S01]  /*79a60*/  VIADD R73, R72, UR12 ;  /* 0x0000000c48497c36 */ /* 0x000fe20008000000 */
[----:B------:R-:W0:Y:S03]  /*79a70*/  LDCU UR12, c[0x0][0x3b8] ;  /* 0x00007700ff0c77ac */ /* 0x000e260008000800 */
[----:B------:R4:W-:Y:S01]  /*79a80*/  @P0 STG.E.U8 desc[UR20][R70.64], R0 ;  /* 0x0000000046000986 */ /* 0x0009e2000c101114 */
[----:B-1----:R-:W-:-:S02]  /*79a90*/  IADD3 R68, P5, PT, R73, R3, RZ ;  /* 0x0000000349447210 */ /* 0x002fc40007fbe0ff */
[----:B---3--:R-:W-:Y:S01]  /*79aa0*/  ISETP.LT.AND P0, PT, R6, UR4, !P1 ;  /* 0x0000000406007c0c */ /* 0x008fe2000cf01270 */
[C---:B------:R-:W-:Y:S01]  /*79ab0*/  VIADD R75, R73.reuse, UR10 ;  /* 0x0000000a494b7c36 */ /* 0x040fe20008000000 */
[----:B------:R-:W3:Y:S01]  /*79ac0*/  LDL.LU R6, [R1+0x23b0] ;  /* 0x0023b00001067983 */ /* 0x000ee20000300800 */
[----:B------:R-:W-:Y:S01]  /*79ad0*/  LEA.HI.X.SX32 R69, R73, R2, 0x1, P5 ;  /* 0x0000000249457211 */ /* 0x000fe200028f0eff */
[----:B------:R-:W1:Y:S01]  /*79ae0*/  LDCU UR10, c[0x0][0x3b8] ;  /* 0x00007700ff0a77ac */ /* 0x000e620008000800 */
[----:B----4-:R-:W-:Y:S01]  /*79af0*/  F2FP.SATFINITE.E4M3.F32.PACK_AB_MERGE_C R0, R8, R11, RZ ;  /* 0x0000000b0800723e */ /* 0x010fe200048070ff */
[C---:B------:R-:W-:Y:S01]  /*79b00*/  VIADD R74, R75.reuse, UR9 ;  /* 0x000000094b4a7c36 */ /* 0x040fe20008000000 */
[----:B------:R-:W-:Y:S01]  /*79b10*/  ISETP.LT.AND P3, PT, R10, UR6, !P1 ;  /* 0x000000060a007c0c */ /* 0x000fe2000cf61270 */
[----:B------:R-:W4:Y:S02]  /*79b20*/  LDCU UR9, c[0x0][0x3b8] ;  /* 0x00007700ff0977ac */ /* 0x000f240008000800 */
[----:B------:R0:W-:Y:S01]  /*79b30*/  @P4 STG.E.U8 desc[UR20][R68.64], R0 ;  /* 0x0000000044004986 */ /* 0x0001e2000c101114 */
[----:B------:R-:W-:Y:S01]  /*79b40*/  IADD3 R70, P4, PT, R75, R3, RZ ;  /* 0x000000034b467210 */ /* 0x000fe20007f9e0ff */
[----:B------:R-:W1:Y:S01]  /*79b50*/  LDCU UR4, c[0x0][0x3b8] ;  /* 0x00007700ff0477ac */ /* 0x000e620008000800 */
[----:B------:R-:W-:-:S02]  /*79b60*/  PRMT R73, R0, 0x9910, RZ ;  /* 0x0000991000497816 */ /* 0x000fc400000000ff */
[-C--:B------:R-:W-:Y:S01]  /*79b70*/  LEA.HI.X.SX32 R71, R75, R2.reuse, 0x1, P4 ;  /* 0x000000024b477211 */ /* 0x080fe200020f0eff */
[C---:B------:R-:W-:Y:S01]  /*79b80*/  VIADD R72, R74.reuse, UR8 ;  /* 0x000000084a487c36 */ /* 0x040fe20008000000 */
[----:B------:R-:W-:Y:S01]  /*79b90*/  SHF.R.S32.HI R73, RZ, 0x8, R73 ;  /* 0x00000008ff497819 */ /* 0x000fe20000011449 */
[----:B------:R-:W1:Y:S01]  /*79ba0*/  LDCU UR6, c[0x0][0x3b8] ;  /* 0x00007700ff0677ac */ /* 0x000e620008000800 */
[----:B0-----:R-:W-:Y:S01]  /*79bb0*/  IADD3 R68, P4, PT, R74, R3, RZ ;  /* 0x000000034a447210 */ /* 0x001fe20007f9e0ff */
[----:B------:R-:W-:Y:S01]  /*79bc0*/  VIADD R0, R72, UR5 ;  /* 0x0000000548007c36 */ /* 0x000fe20008000000 */
[----:B-----5:R-:W-:Y:S01]  /*79bd0*/  ISETP.LT.AND P5, PT, R5, UR74, !P1 ;  /* 0x0000004a05007c0c */ /* 0x020fe2000cfa1270 */
[----:B------:R0:W-:Y:S01]  /*79be0*/  @P2 STG.E.U8 desc[UR20][R70.64], R73 ;  /* 0x0000004946002986 */ /* 0x0001e2000c101114 */
[----:B------:R-:W-:Y:S01]  /*79bf0*/  LEA.HI.X.SX32 R69, R74, R2, 0x1, P4 ;  /* 0x000000024a457211 */ /* 0x000fe200020f0eff */
[----:B------:R-:W-:Y:S01]  /*79c00*/  VIADD R18, R0, UR73 ;  /* 0x0000004900127c36 */ /* 0x000fe20008000000 */
[----:B------:R-:W5:Y:S01]  /*79c10*/  LDCU UR8, c[0x0][0x3b8] ;  /* 0x00007700ff0877ac */ /* 0x000f620008000800 */
[----:B------:R-:W4:Y:S01]  /*79c20*/  LDL.LU R5, [R1+0x23b8] ;  /* 0x0023b80001057983 */ /* 0x000f220000300800 */
[----:B------:R-:W0:Y:S01]  /*79c30*/  LDCU UR5, c[0x0][0x3b8] ;  /* 0x00007700ff0577ac */ /* 0x000e220008000800 */
[----:B------:R-:W0:Y:S01]  /*79c40*/  LDCU UR74, c[0x0][0x3b8] ;  /* 0x00007700ff4a77ac */ /* 0x000e220008000800 */
[----:B------:R-:W0:Y:S01]  /*79c50*/  LDCU UR73, c[0x0][0x3b8] ;  /* 0x00007700ff4977ac */ /* 0x000e220008000800 */
[----:B--2---:R-:W-:Y:S01]  /*79c60*/  F2FP.SATFINITE.E4M3.F32.PACK_AB_MERGE_C R76, R4, R9, RZ ;  /* 0x00000009044c723e */ /* 0x004fe200048070ff */
[----:B------:R-:W-:Y:S01]  /*79c70*/  VIADD R9, R18, UR71 ;  /* 0x0000004712097c36 */ /* 0x000fe20008000000 */
[----:B------:R-:W2:Y:S01]  /*79c80*/  LDL.LU R4, [R1+0x23c0] ;  /* 0x0023c00001047983 */ /* 0x000ea20000300800 */
[----:B------:R-:W1:Y:S01]  /*79c90*/  LDCU UR71, c[0x0][0x3b8] ;  /* 0x00007700ff4777ac */ /* 0x000e620008000800 */
[----:B0-----:R-:W-:-:S02]  /*79ca0*/  PRMT R70, R76, 0x9910, RZ ;  /* 0x000099104c467816 */ /* 0x001fc400000000ff */
[----:B------:R0:W-:Y:S02]  /*79cb0*/  @P3 STG.E.U8 desc[UR20][R68.64], R76 ;  /* 0x0000004c44003986 */ /* 0x0001e4000c101114 */
[----:B------:R-:W-:Y:S01]  /*79cc0*/  SHF.R.S32.HI R70, RZ, 0x8, R70 ;  /* 0x00000008ff467819 */ /* 0x000fe20000011446 */
[----:B------:R-:W-:Y:S01]  /*79cd0*/  VIADD R55, R9, UR69 ;  /* 0x0000004509377c36 */ /* 0x000fe20008000000 */
[----:B------:R-:W-:Y:S01]  /*79ce0*/  ISETP.LT.AND P2, PT, R7, UR72, !P1 ;  /* 0x0000004807007c0c */ /* 0x000fe2000cf41270 */
[----:B------:R-:W1:Y:S01]  /*79cf0*/  LDCU UR72, c[0x0][0x3b8] ;  /* 0x00007700ff4877ac */ /* 0x000e620008000800 */
[CC--:B0-----:R-:W-:Y:S01]  /*79d00*/  IADD3 R68, P4, PT, R72.reuse, R3.reuse, RZ ;  /* 0x0000000348447210 */ /* 0x0c1fe20007f9e0ff */
[----:B------:R-:W0:Y:S03]  /*79d10*/  LDCU UR69, c[0x0][0x3b8] ;  /* 0x00007700ff4577ac */ /* 0x000e260008000800 */
[----:B------:R-:W-:Y:S01]  /*79d20*/  LEA.HI.X.SX32 R69, R72, R2, 0x1, P4 ;  /* 0x0000000248457211 */ /* 0x000fe200020f0eff */
[----:B------:R-:W-:Y:S01]  /*79d30*/  VIADD R56, R55, UR67 ;  /* 0x0000004337387c36 */ /* 0x000fe20008000000 */
[----:B------:R-:W0:Y:S03]  /*79d40*/  LDCU UR67, c[0x0][0x3b8] ;  /* 0x00007700ff4377ac */ /* 0x000e260008000800 */
[----:B------:R1:W-:Y:S02]  /*79d50*/  @P0 STG.E.U8 desc[UR20][R68.64], R70 ;  /* 0x0000004644000986 */ /* 0x0003e4000c101114 */
[----:B-1----:R-:W-:-:S04]  /*79d60*/  IADD3 R68, P0, PT, R0, R3, RZ ;  /* 0x0000000300447210 */ /* 0x002fc80007f1e0ff */
[----:B------:R-:W-:Y:S01]  /*79d70*/  LEA.HI.X.SX32 R69, R0, R2, 0x1, P0 ;  /* 0x0000000200457211 */ /* 0x000fe200000f0eff */
[----:B------:R-:W-:Y:S01]  /*79d80*/  VIADD R0, R56, UR65 ;  /* 0x0000004138007c36 */ /* 0x000fe20008000000 */
[----:B---3--:R-:W-:Y:S01]  /*79d90*/  ISETP.LT.AND P3, PT, R6, UR70, !P1 ;  /* 0x0000004606007c0c */ /* 0x008fe2000cf61270 */
[----:B------:R-:W1:Y:S02]  /*79da0*/  LDCU UR70, c[0x0][0x3b8] ;  /* 0x00007700ff4677ac */ /* 0x000e640008000800 */
[----:B------:R-:W-:Y:S01]  /*79db0*/  VIADD R62, R0, UR64 ;  /* 0x00000040003e7c36 */ /* 0x000fe20008000000 */
[----:B------:R3:W-:Y:S01]  /*79dc0*/  STL [R1+0x308], R0 ;  /* 0x0003080001007387 */ /* 0x0007e20000100800 */
[----:B------:R-:W0:Y:S02]  /*79dd0*/  LDCU UR65, c[0x0][0x3b8] ;  /* 0x00007700ff4177ac */ /* 0x000e240008000800 */
[----:B------:R-:W-:Y:S01]  /*79de0*/  VIADD R8, R62, UR63 ;  /* 0x0000003f3e087c36 */ /* 0x000fe20008000000 */
[----:B------:R-:W0:Y:S01]  /*79df0*/  LDCU UR64, c[0x0][0x3b8] ;  /* 0x00007700ff4077ac */ /* 0x000e220008000800 */
[----:B------:R-:W0:Y:S02]  /*79e00*/  LDCU UR63, c[0x0][0x3b8] ;  /* 0x00007700ff3f77ac */ /* 0x000e240008000800 */
[----:B---3--:R-:W-:Y:S01]  /*79e10*/  VIADD R0, R8, UR62 ;  /* 0x0000003e08007c36 */ /* 0x008fe20008000000 */
[----:B------:R-:W3:Y:S04]  /*79e20*/  LDCU UR62, c[0x0][0x3b8] ;  /* 0x00007700ff3e77ac */ /* 0x000ee80008000800 */
[----:B------:R0:W-:Y:S02]  /*79e30*/  STL [R1+0x2cc], R0 ;  /* 0x0002cc0001007387 */ /* 0x0001e40000100800 */
[----:B0-----:R-:W-:Y:S01]  /*79e40*/  VIADD R0, R0, UR61 ;  /* 0x0000003d00007c36 */ /* 0x001fe20008000000 */
[----:B----4-:R-:W-:Y:S01]  /*79e50*/  ISETP.LT.AND P4, PT, R5, UR68, !P1 ;  /* 0x0000004405007c0c */ /* 0x010fe2000cf81270 */
[----:B------:R-:W0:Y:S03]  /*79e60*/  LDCU UR68, c[0x0][0x3b8] ;  /* 0x00007700ff4477ac */ /* 0x000e260008000800 */
[----:B------:R4:W-:Y:S01]  /*79e70*/  STL [R1+0x2c8], R0 ;  /* 0x0002c80001007387 */ /* 0x0009e20000100800 */
[----:B------:R-:W0:Y:S01]  /*79e80*/  LDCU UR61, c[0x0][0x3b8] ;  /* 0x00007700ff3d77ac */ /* 0x000e220008000800 */
[----:B----4-:R-:W-:Y:S01]  /*79e90*/  VIADD R0, R0, UR60 ;  /* 0x0000003c00007c36 */ /* 0x010fe20008000000 */
[----:B------:R-:W4:Y:S04]  /*79ea0*/  LDCU UR60, c[0x0][0x3b8] ;  /* 0x00007700ff3c77ac */ /* 0x000f280008000800 */
[----:B------:R0:W-:Y:S02]  /*79eb0*/  STL [R1+0x2c4], R0 ;  /* 0x0002c40001007387 */ /* 0x0001e40000100800 */
[----:B0-----:R-:W-:Y:S01]  /*79ec0*/  VIADD R0, R0, UR59 ;  /* 0x0000003b00007c36 */ /* 0x001fe20008000000 */
[----:B------:R-:W0:Y:S04]  /*79ed0*/  LDCU UR59, c[0x0][0x3b8] ;  /* 0x00007700ff3b77ac */ /* 0x000e280008000800 */
[----:B------:R1:W-:Y:S02]  /*79ee0*/  STL [R1+0x2c0], R0 ;  /* 0x0002c00001007387 */ /* 0x0003e40000100800 */
[----:B-1----:R-:W-:Y:S01]  /*79ef0*/  VIADD R0, R0, UR58 ;  /* 0x0000003a00007c36 */ /* 0x002fe20008000000 */
[----:B------:R-:W1:Y:S04]  /*79f00*/  LDCU UR58, c[0x0][0x3b8] ;  /* 0x00007700ff3a77ac */ /* 0x000e680008000800 */
        /* <DEDUP_REMOVED lines=14> */
[----:B------:R-:W0:Y:S03]  /*79ff0*/  LDCU UR53, c[0x0][0x3b8] ;  /* 0x00007700ff3577ac */ /* 0x000e260008000800 */
[----:B------:R-:W-:Y:S01]  /*7a000*/  VIADD R10, R0, UR52 ;  /* 0x00000034000a7c36 */ /* 0x000fe20008000000 */
[----:B------:R1:W-:Y:S01]  /*7a010*/  STL [R1+0x2a8], R0 ;  /* 0x0002a80001007387 */ /* 0x0003e20000100800 */
[----:B------:R-:W0:Y:S02]  /*7a020*/  LDCU UR52, c[0x0][0x3b8] ;  /* 0x00007700ff3477ac */ /* 0x000e240008000800 */
        /* <DEDUP_REMOVED lines=22> */
[----:B--2---:R-:W-:Y:S01]  /*7a190*/  ISETP.LT.AND P0, PT, R4, UR66, !P1 ;  /* 0x0000004204007c0c */ /* 0x004fe2000cf01270 */
[----:B------:R-:W0:Y:S03]  /*7a1a0*/  LDCU UR66, c[0x0][0x3b8] ;  /* 0x00007700ff4277ac */ /* 0x000e260008000800 */
[----:B------:R2:W-:Y:S01]  /*7a1b0*/  STL [R1+0x284], R0 ;  /* 0x0002840001007387 */ /* 0x0005e20000100800 */
[----:B------:R-:W0:Y:S01]  /*7a1c0*/  LDCU UR44, c[0x0][0x3b8] ;  /* 0x00007700ff2c77ac */ /* 0x000e220008000800 */
[----:B--2---:R-:W-:Y:S01]  /*7a1d0*/  VIADD R0, R0, UR43 ;  /* 0x0000002b00007c36 */ /* 0x004fe20008000000 */
[----:B------:R-:W2:Y:S04]  /*7a1e0*/  LDCU UR43, c[0x0][0x3b8] ;  /* 0x00007700ff2b77ac */ /* 0x000ea80008000800 */
        /* <DEDUP_REMOVED lines=37> */
[----:B------:R-:W1:Y:S03]  /*7a440*/  LDCU UR30, c[0x0][0x3b8] ;  /* 0x00007700ff1e77ac */ /* 0x000e660008000800 */
[----:B------:R-:W-:Y:S01]  /*7a450*/  VIADD R7, R0, UR29 ;  /* 0x0000001d00077c36 */ /* 0x000fe20008000000 */
[----:B------:R0:W-:Y:S01]  /*7a460*/  STL [R1+0x24c], R0 ;  /* 0x00024c0001007387 */ /* 0x0001e20000100800 */
[----:B------:R-:W1:Y:S02]  /*7a470*/  LDCU UR29, c[0x0][0x3b8] ;  /* 0x00007700ff1d77ac */ /* 0x000e640008000800 */
        /* <DEDUP_REMOVED lines=8> */
[----:B------:R-:W-:Y:S01]  /*7a500*/  VIADD R63, R54, UR27 ;  /* 0x0000001b363f7c36 */ /* 0x000fe20008000000 */
[----:B------:R-:W1:Y:S03]  /*7a510*/  LDCU UR27, c[0x0][0x3b8] ;  /* 0x00007700ff1b77ac */ /* 0x000e660008000800 */
        /* <DEDUP_REMOVED lines=19> */
[----:B------:R-:W-:Y:S01]  /*7a650*/  VIADD R6, R44, UR17 ;  /* 0x000000112c067c36 */ /* 0x000fe20008000000 */
[----:B------:R-:W-:Y:S01]  /*7a660*/  STL [R1+0x2798], R45 ;  /* 0x0027982d01007387 */ /* 0x000fe20000100800 */
[----:B------:R-:W0:Y:S02]  /*7a670*/  LDCU UR17, c[0x0][0x3b8] ;  /* 0x00007700ff1177ac */ /* 0x000e240008000800 */
        /* <DEDUP_REMOVED lines=12> */
[----:B------:R-:W0:Y:S03]  /*7a740*/  LDCU UR75, c[0x0][0x3b8] ;  /* 0x00007700ff4b77ac */ /* 0x000e260008000800 */
[----:B------:R-:W-:Y:S01]  /*7a750*/  VIADD R5, R0, UR12 ;  /* 0x0000000c00057c36 */ /* 0x000fe20008000000 */
[----:B------:R-:W-:Y:S01]  /*7a760*/  STL [R1+0x204], R0 ;  /* 0x0002040001007387 */ /* 0x000fe20000100800 */
[----:B------:R-:W0:Y:S02]  /*7a770*/  LDCU UR12, c[0x0][0x3b8] ;  /* 0x00007700ff0c77ac */ /* 0x000e240008000800 */
[----:B------:R-:W-:Y:S01]  /*7a780*/  VIADD R93, R5, UR11 ;  /* 0x0000000b055d7c36 */ /* 0x000fe20008000000 */
[----:B------:R-:W-:Y:S01]  /*7a790*/  STL [R1+0x2770], R5 ;  /* 0x0027700501007387 */ /* 0x000fe20000100800 */
[----:B------:R-:W0:Y:S02]  /*7a7a0*/  LDCU UR11, c[0x0][0x3b8] ;  /* 0x00007700ff0b77ac */ /* 0x000e240008000800 */
[----:B------:R-:W-:Y:S01]  /*7a7b0*/  VIADD R92, R93, UR10 ;  /* 0x0000000a5d5c7c36 */ /* 0x000fe20008000000 */
[----:B------:R-:W0:Y:S03]  /*7a7c0*/  LDCU UR10, c[0x0][0x3b8] ;  /* 0x00007700ff0a77ac */ /* 0x000e260008000800 */
[----:B------:R-:W-:Y:S01]  /*7a7d0*/  VIADD R91, R92, UR9 ;  /* 0x000000095c5b7c36 */ /* 0x000fe20008000000 */
[----:B------:R1:W-:Y:S01]  /*7a7e0*/  STL.64 [R1+0x2758], R92 ;  /* 0x0027585c01007387 */ /* 0x0003e20000100a00 */
[----:B------:R-:W0:Y:S02]  /*7a7f0*/  LDCU UR9, c[0x0][0x3b8] ;  /* 0x00007700ff0977ac */ /* 0x000e240008000800 */
[----:B------:R-:W-:Y:S01]  /*7a800*/  VIADD R90, R91, UR6 ;  /* 0x000000065b5a7c36 */ /* 0x000fe20008000000 */
[----:B------:R-:W-:Y:S01]  /*7a810*/  STL [R1+0x2760], R91 ;  /* 0x0027605b01007387 */ /* 0x000fe20000100800 */
[----:B------:R-:W0:Y:S02]  /*7a820*/  LDCU UR6, c[0x0][0x3b8] ;  /* 0x00007700ff0677ac */ /* 0x000e240008000800 */
[----:B------:R-:W-:Y:S01]  /*7a830*/  VIADD R89, R90, UR4 ;  /* 0x000000045a597c36 */ /* 0x000fe20008000000 */
[----:B------:R2:W-:Y:S01]  /*7a840*/  STL [R1+0x2780], R90 ;  /* 0x0027805a01007387 */ /* 0x0005e20000100800 */
[----:B------:R-:W0:Y:S02]  /*7a850*/  LDCU UR4, c[0x0][0x3b8] ;  /* 0x00007700ff0477ac */ /* 0x000e240008000800 */
[----:B-----5:R-:W-:-:S02]  /*7a860*/  VIADD R88, R89, UR8 ;  /* 0x0000000859587c36 */ /* 0x020fc40008000000 */
[----:B-1----:R-:W-:Y:S01]  /*7a870*/  IMAD.MOV.U32 R92, RZ, RZ, R7 ;  /* 0x000000ffff5c7224 */ /* 0x002fe200078e0007 */
[----:B------:R-:W1:Y:S01]  /*7a880*/  LDCU UR8, c[0x0][0x3b8] ;  /* 0x00007700ff0877ac */ /* 0x000e620008000800 */
[----:B------:R-:W-:Y:S01]  /*7a890*/  VIADD R87, R88, UR5 ;  /* 0x0000000558577c36 */ /* 0x000fe20008000000 */
[----:B------:R-:W-:Y:S01]  /*7a8a0*/  STL.64 [R1+0x2768], R88 ;  /* 0x0027685801007387 */ /* 0x000fe20000100a00 */
[----:B--2---:R-:W-:Y:S01]  /*7a8b0*/  IMAD.MOV.U32 R90, RZ, RZ, R54 ;  /* 0x000000ffff5a7224 */ /* 0x004fe200078e0036 */
[----:B------:R-:W2:Y:S01]  /*7a8c0*/  LDCU UR5, c[0x0][0x3b8] ;  /* 0x00007700ff0577ac */ /* 0x000ea20008000800 */
[----:B------:R-:W-:Y:S02]  /*7a8d0*/  VIADD R86, R87, UR74 ;  /* 0x0000004a57567c36 */ /* 0x000fe40008000000 */
[----:B------:R-:W-:Y:S01]  /*7a8e0*/  IMAD.MOV.U32 R93, RZ, RZ, R6 ;  /* 0x000000ffff5d7224 */ /* 0x000fe200078e0006 */
[----:B------:R-:W5:Y:S01]  /*7a8f0*/  LDCU UR74, c[0x0][0x3b8] ;  /* 0x00007700ff4a77ac */ /* 0x000f620008000800 */
[----:B------:R-:W-:Y:S01]  /*7a900*/  VIADD R85, R86, UR73 ;  /* 0x0000004956557c36 */ /* 0x000fe20008000000 */
[----:B------:R0:W-:Y:S01]  /*7a910*/  STL.64 [R1+0x2778], R86 ;  /* 0x0027785601007387 */ /* 0x0001e20000100a00 */
[----:B------:R-:W1:Y:S02]  /*7a920*/  LDCU UR73, c[0x0][0x3b8] ;  /* 0x00007700ff4977ac */ /* 0x000e640008000800 */
[----:B------:R-:W-:Y:S01]  /*7a930*/  VIADD R84, R85, UR72 ;  /* 0x0000004855547c36 */ /* 0x000fe20008000000 */
[----:B------:R-:W-:Y:S01]  /*7a940*/  STL [R1+0x2784], R85 ;  /* 0x0027845501007387 */ /* 0x000fe20000100800 */
[----:B------:R-:W1:Y:S02]  /*7a950*/  LDCU UR72, c[0x0][0x3b8] ;  /* 0x00007700ff4877ac */ /* 0x000e640008000800 */
[----:B------:R-:W-:Y:S01]  /*7a960*/  VIADD R83, R84, UR71 ;  /* 0x0000004754537c36 */ /* 0x000fe20008000000 */
[----:B------:R-:W-:Y:S01]  /*7a970*/  STL [R1+0x2788], R84 ;  /* 0x0027885401007387 */ /* 0x000fe20000100800 */
[----:B------:R-:W1:Y:S02]  /*7a980*/  LDCU UR71, c[0x0][0x3b8] ;  /* 0x00007700ff4777ac */ /* 0x000e640008000800 */
[----:B------:R-:W-:-:S02]  /*7a990*/  VIADD R82, R83, UR70 ;  /* 0x0000004653527c36 */ /* 0x000fc40008000000 */
[----:B0-----:R-:W-:Y:S01]  /*7a9a0*/  IMAD.MOV.U32 R87, RZ, RZ, R12 ;  /* 0x000000ffff577224 */ /* 0x001fe200078e000c */
[----:B------:R-:W0:Y:S01]  /*7a9b0*/  LDCU UR70, c[0x0][0x3b8] ;  /* 0x00007700ff4677ac */ /* 0x000e220008000800 */
[----:B------:R-:W-:Y:S01]  /*7a9c0*/  VIADD R81, R82, UR69 ;  /* 0x0000004552517c36 */ /* 0x000fe20008000000 */
[----:B------:R1:W-:Y:S01]  /*7a9d0*/  STL.64 [R1+0x2790], R82 ;  /* 0x0027905201007387 */ /* 0x0003e20000100a00 */
[----:B------:R-:W0:Y:S02]  /*7a9e0*/  LDCU UR69, c[0x0][0x3b8] ;  /* 0x00007700ff4577ac */ /* 0x000e240008000800 */
[----:B------:R-:W-:Y:S01]  /*7a9f0*/  VIADD R80, R81, UR68 ;  /* 0x0000004451507c36 */ /* 0x000fe20008000000 */
[----:B------:R-:W0:Y:S03]  /*7aa00*/  LDCU UR68, c[0x0][0x3b8] ;  /* 0x00007700ff4477ac */ /* 0x000e260008000800 */
[----:B------:R-:W-:Y:S01]  /*7aa10*/  VIADD R79, R80, UR67 ;  /* 0x00000043504f7c36 */ /* 0x000fe20008000000 */
[----:B------:R2:W-:Y:S01]  /*7aa20*/  STL.64 [R1+0x27a0], R80 ;  /* 0x0027a05001007387 */ /* 0x0005e20000100a00 */
[----:B------:R-:W0:Y:S02]  /*7aa30*/  LDCU UR67, c[0x0][0x3b8] ;  /* 0x00007700ff4377ac */ /* 0x000e240008000800 */
[----:B------:R-:W-:-:S02]  /*7aa40*/  VIADD R78, R79, UR66 ;  /* 0x000000424f4e7c36 */ /* 0x000fc40008000000 */
[----:B-1----:R-:W-:Y:S01]  /*7aa50*/  IMAD.MOV.U32 R82, RZ, RZ, R10 ;  /* 0x000000ffff527224 */ /* 0x002fe200078e000a */
[----:B------:R-:W1:Y:S01]  /*7aa60*/  LDCU UR66, c[0x0][0x3b8] ;  /* 0x00007700ff4277ac */ /* 0x000e620008000800 */
[----:B------:R-:W-:Y:S01]  /*7aa70*/  VIADD R77, R78, UR65 ;  /* 0x000000414e4d7c36 */ /* 0x000fe20008000000 */
[----:B------:R-:W-:Y:S01]  /*7aa80*/  STL.64 [R1+0x27a8], R78 ;  /* 0x0027a84e01007387 */ /* 0x000fe20000100a00 */
[----:B------:R-:W0:Y:S02]  /*7aa90*/  LDCU UR65, c[0x0][0x3b8] ;  /* 0x00007700ff4177ac */ /* 0x000e240008000800 */
[----:B------:R-:W-:Y:S02]  /*7aaa0*/  VIADD R76, R77, UR64 ;  /* 0x000000404d4c7c36 */ /* 0x000fe40008000000 */
[----:B--2---:R-:W-:Y:S01]  /*7aab0*/  IMAD.MOV.U32 R80, RZ, RZ, R8 ;  /* 0x000000ffff507224 */ /* 0x004fe200078e0008 */
[----:B------:R-:W2:Y:S02]  /*7aac0*/  LDCU UR64, c[0x0][0x3b8] ;  /* 0x00007700ff4077ac */ /* 0x000ea40008000800 */
[----:B------:R-:W-:Y:S04]  /*7aad0*/  STL.64 [R1+0x27b0], R76 ;  /* 0x0027b04c01007387 */ /* 0x000fe80000100a00 */
[----:B------:R-:W2:Y:S04]  /*7aae0*/  LDL.LU R14, [R1+0x2d0] ;  /* 0x0002d000010e7983 */ /* 0x000ea80000300800 */
[----:B------:R-:W2:Y:S04]  /*7aaf0*/  LDL.LU R15, [R1+0x2d4] ;  /* 0x0002d400010f7983 */ /* 0x000ea80000300800 */
[----:B------:R-:W5:Y:S04]  /*7ab00*/  LDL.LU R60, [R1+0x23c8] ;  /* 0x0023c800013c7983 */ /* 0x000f680000300800 */
[----:B------:R-:W5:Y:S04]  /*7ab10*/  LDL.LU R5, [R1+0x23c4] ;  /* 0x0023c40001057983 */ /* 0x000f680000300800 */
[----:B------:R-:W5:Y:S04]  /*7ab20*/  LDL.LU R58, [R1+0x2d8] ;  /* 0x0002d800013a7983 */ /* 0x000f680000300800 */
[----:B------:R-:W5:Y:S01]  /*7ab30*/  LDL.LU R57, [R1+0x2dc] ;  /* 0x0002dc0001397983 */ /* 0x000f620000300800 */
[----:B------:R-:W-:Y:S01]  /*7ab40*/  VIADD R75, R76, UR63 ;  /* 0x0000003f4c4b7c36 */ /* 0x000fe20008000000 */
[----:B------:R-:W0:Y:S02]  /*7ab50*/  LDCU UR63, c[0x0][0x3b8] ;  /* 0x00007700ff3f77ac */ /* 0x000e240008000800 */
[----:B------:R-:W5:Y:S01]  /*7ab60*/  LDL.LU R13, [R1+0x2e0] ;  /* 0x0002e000010d7983 */ /* 0x000f620000300800 */
[----:B---3--:R-:W-:Y:S01]  /*7ab70*/  VIADD R74, R75, UR62 ;  /* 0x0000003e4b4a7c36 */ /* 0x008fe20008000000 */
[----:B------:R-:W3:Y:S02]  /*7ab80*/  LDCU UR62, c[0x0][0x3b8] ;  /* 0x00007700ff3e77ac */ /* 0x000ee40008000800 */
[----:B------:R-:W3:Y:S01]  /*7ab90*/  LDL.LU R11, [R1+0x2e4] ;  /* 0x0002e400010b7983 */ /* 0x000ee20000300800 */
[----:B------:R-:W-:Y:S01]  /*7aba0*/  VIADD R73, R74, UR61 ;  /* 0x0000003d4a497c36 */ /* 0x000fe20008000000 */
[----:B------:R-:W0:Y:S03]  /*7abb0*/  LDCU UR61, c[0x0][0x3b8] ;  /* 0x00007700ff3d77ac */ /* 0x000e260008000800 */
[----:B----4-:R-:W-:Y:S01]  /*7abc0*/  VIADD R72, R73, UR60 ;  /* 0x0000003c49487c36 */ /* 0x010fe20008000000 */
[----:B------:R-:W4:Y:S03]  /*7abd0*/  LDCU UR60, c[0x0][0x3b8] ;  /* 0x00007700ff3c77ac */ /* 0x000f260008000800 */
[----:B------:R-:W-:Y:S01]  /*7abe0*/  VIADD R0, R72, UR59 ;  /* 0x0000003b48007c36 */ /* 0x000fe20008000000 */
[----:B------:R-:W0:Y:S03]  /*7abf0*/  LDCU UR59, c[0x0][0x3b8] ;  /* 0x00007700ff3b77ac */ /* 0x000e260008000800 */
        /* <DEDUP_REMOVED lines=83> */
[----:B------:R-:W5:Y:S01]  /*7b130*/  LDCU UR17, c[0x0][0x39c] ;  /* 0x00007380ff1177ac */ /* 0x000f620008000800 */
[----:B--2---:R-:W-:-:S05]  /*7b140*/  F2FP.SATFINITE.E4M3.F32.PACK_AB_MERGE_C R70, R15, R14, RZ ;  /* 0x0000000e0f46723e */ /* 0x004fca00048070ff */
[----:B------:R2:W-:Y:S02]  /*7b150*/  @P5 STG.E.U8 desc[UR20][R68.64], R70 ;  /* 0x0000004644005986 */ /* 0x0005e4000c101114 */
[----:B--2---:R-:W-:Y:S02]  /*7b160*/  PRMT R69, R70, 0x9910, RZ ;  /* 0x0000991046457816 */ /* 0x004fe400000000ff */
[CC--:B------:R-:W-:Y:S02]  /*7b170*/  IADD3 R70, P5, PT, R18.reuse, R3.reuse, RZ ;  /* 0x0000000312467210 */ /* 0x0c0fe40007fbe0ff */
[----:B------:R-:W-:Y:S02]  /*7b180*/  SHF.R.S32.HI R69, RZ, 0x8, R69 ;  /* 0x00000008ff457819 */ /* 0x000fe40000011445 */
[----:B------:R-:W-:Y:S02]  /*7b190*/  LEA.HI.X.SX32 R71, R18, R2, 0x1, P5 ;  /* 0x0000000212477211 */ /* 0x000fe400028f0eff */
[----:B------:R-:W-:-:S03]  /*7b1a0*/  IADD3 R68, P5, PT, R9, R3, RZ ;  /* 0x0000000309447210 */ /* 0x000fc60007fbe0ff */
[----:B------:R2:W-:Y:S02]  /*7b1b0*/  @P2 STG.E.U8 desc[UR20][R70.64], R69 ;  /* 0x0000004546002986 */ /* 0x0005e4000c101114 */
[----:B--2---:R-:W-:Y:S02]  /*7b1c0*/  LEA.HI.X.SX32 R69, R9, R2, 0x1, P5 ;  /* 0x0000000209457211 */ /* 0x004fe400028f0eff */
[----:B-----5:R-:W-:Y:S01]  /*7b1d0*/  ISETP.LT.AND P5, PT, R5, UR17, !P1 ;  /* 0x0000001105007c0c */ /* 0x020fe2000cfa1270 */
[----:B------:R-:W-:Y:S01]  /*7b1e0*/  VIADD R15, R19, UR14 ;  /* 0x0000000e130f7c36 */ /* 0x000fe20008000000 */
[----:B------:R-:W-:Y:S01]  /*7b1f0*/  F2FP.SATFINITE.E4M3.F32.PACK_AB_MERGE_C R70, R57, R58, RZ ;  /* 0x0000003a3946723e */ /* 0x000fe200048070ff */
[----:B------:R-:W2:Y:S01]  /*7b200*/  LDL.LU R5, [R1+0x308] ;  /* 0x0003080001057983 */ /* 0x000ea20000300800 */
[----:B0-----:R-:W-:Y:S01]  /*7b210*/  ISETP.LT.AND P2, PT, R60, UR18, !P1 ;  /* 0x000000123c007c0c */ /* 0x001fe2000cf41270 */
[----:B------:R-:W-:Y:S01]  /*7b220*/  VIADD R14, R15, UR13 ;  /* 0x0000000d0f0e7c36 */ /* 0x000fe20008000000 */
[----:B---3--:R-:W-:Y:S01]  /*7b230*/  F2FP.SATFINITE.E4M3.F32.PACK_AB_MERGE_C R58, R11, R13, RZ ;  /* 0x0000000d0b3a723e */ /* 0x008fe200048070ff */
[----:B------:R-:W3:Y:S01]  /*7b240*/  LDL.LU R84, [R1+0x2cc] ;  /* 0x0002cc0001547983 */ /* 0x000ee20000300800 */
[----:B------:R-:W0:Y:S03]  /*7b250*/  LDCU UR14, c[0x0][0x3b8] ;  /* 0x00007700ff0e77ac */ /* 0x000e260008000800 */
[----:B------:R5:W-:Y:S01]  /*7b260*/  @P3 STG.E.U8 desc[UR20][R68.64], R70 ;  /* 0x0000004644003986 */ /* 0x000be2000c101114 */
[----:B------:R-:W0:Y:S03]  /*7b270*/  LDCU UR13, c[0x0][0x3b8] ;  /* 0x00007700ff0d77ac */ /* 0x000e260008000800 */
[----:B------:R-:W4:Y:S01]  /*7b280*/  LDL.LU R85, [R1+0x2c8] ;  /* 0x0002c80001557983 */ /* 0x000f220000300800 */
[----:B------:R-:W0:Y:S03]  /*7b290*/  LDCU UR18, c[0x0][0x3b8] ;  /* 0x00007700ff1277ac */ /* 0x000e260008000800 */
[----:B------:R-:W4:Y:S01]  /*7b2a0*/  LDL.LU R88, [R1+0x2c4] ;  /* 0x0002c40001587983 */ /* 0x000f220000300800 */
[----:B------:R-:W0:Y:S01]  /*7b2b0*/  LDCU UR17, c[0x0][0x3b8] ;  /* 0x00007700ff1177ac */ /* 0x000e220008000800 */
[----:B-----5:R-:W-:-:S02]  /*7b2c0*/  PRMT R69, R70, 0x9910, RZ ;  /* 0x0000991046457816 */ /* 0x020fc400000000ff */
[----:B------:R-:W5:Y:S01]  /*7b2d0*/  LDL.LU R89, [R1+0x2c0] ;  /* 0x0002c00001597983 */ /* 0x000f620000300800 */
[----:B------:R-:W-:-:S04]  /*7b2e0*/  IADD3 R70, P3, PT, R55, R3, RZ ;  /* 0x0000000337467210 */ /* 0x000fc80007f7e0ff */
[----:B------:R-:W-:Y:S02]  /*7b2f0*/  LEA.HI.X.SX32 R71, R55, R2, 0x1, P3 ;  /* 0x0000000237477211 */ /* 0x000fe400018f0eff */
[----:B------:R-:W-:-:S05]  /*7b300*/  SHF.R.S32.HI R55, RZ, 0x8, R69 ;  /* 0x00000008ff377819 */ /* 0x000fca0000011445 */
[----:B------:R0:W-:Y:S04]  /*7b310*/  @P4 STG.E.U8 desc[UR20][R70.64], R55 ;  /* 0x0000003746004986 */ /* 0x0001e8000c101114 */
[----:B0-----:R-:W5:Y:S04]  /*7b320*/  LDL.LU R70, [R1+0x2bc] ;  /* 0x0002bc0001467983 */ /* 0x001f680000300800 */
[----:B------:R-:W5:Y:S04]  /*7b330*/  LDL.LU R81, [R1+0x2b8] ;  /* 0x0002b80001517983 */ /* 0x000f680000300800 */
[----:B------:R-:W5:Y:S04]  /*7b340*/  LDL.LU R86, [R1+0x2b4] ;  /* 0x0002b40001567983 */ /* 0x000f680000300800 */
[----:B------:R-:W5:Y:S04]  /*7b350*/  LDL.LU R91, [R1+0x2b0] ;  /* 0x0002b000015b7983 */ /* 0x000f680000300800 */
[----:B------:R-:W5:Y:S04]  /*7b360*/  LDL.LU R83, [R1+0x2ac] ;  /* 0x0002ac0001537983 */ /* 0x000f680000300800 */
[----:B------:R-:W5:Y:S01]  /*7b370*/  LDL.LU R71, [R1+0x2a8] ;  /* 0x0002a80001477983 */ /* 0x000f620000300800 */
[----:B------:R-:W-:-:S04]  /*7b380*/  IADD3 R68, P3, PT, R56, R3, RZ ;  /* 0x0000000338447210 */ /* 0x000fc80007f7e0ff */
[----:B------:R-:W-:Y:S02]  /*7b390*/  LEA.HI.X.SX32 R69, R56, R2, 0x1, P3 ;  /* 0x0000000238457211 */ /* 0x000fe400018f0eff */
[----:B------:R-:W-:-:S03]  /*7b3a0*/  IADD3 R54, P4, PT, R62, R3, RZ ;  /* 0x000000033e367210 */ /* 0x000fc60007f9e0ff */
[----:B------:R5:W-:Y:S01]  /*7b3b0*/  @P0 STG.E.U8 desc[UR20][R68.64], R58 ;  /* 0x0000003a44000986 */ /* 0x000be2000c101114 */
[-C--:B------:R-:W-:Y:S02]  /*7b3c0*/  IADD3 R60, P0, PT, R80, R3.reuse, RZ ;  /* 0x00000003503c7210 */ /* 0x080fe40007f1e0ff */
[-C--:B------:R-:W-:Y:S02]  /*7b3d0*/  LEA.HI.X.SX32 R55, R62, R2.reuse, 0x1, P4 ;  /* 0x000000023e377211 */ /* 0x080fe400020f0eff */
[----:B------:R-:W-:Y:S01]  /*7b3e0*/  LEA.HI.X.SX32 R61, R80, R2, 0x1, P0 ;  /* 0x00000002503d7211 */ /* 0x000fe200000f0eff */
[----:B------:R-:W-:Y:S02]  /*7b3f0*/  IMAD.MOV.U32 R80, RZ, RZ, R82 ;  /* 0x000000ffff507224 */ /* 0x000fe400078e0052 */
[----:B------:R-:W5:Y:S01]  /*7b400*/  LDL.LU R82, [R1+0x2a0] ;  /* 0x0002a00001527983 */ /* 0x000f620000300800 */
[----:B--2---:R-:W-:-:S04]  /*7b410*/  IADD3 R56, P3, PT, R5, R3, RZ ;  /* 0x0000000305387210 */ /* 0x004fc80007f7e0ff */
[-C--:B------:R-:W-:Y:S02]  /*7b420*/  LEA.HI.X.SX32 R57, R5, R2.reuse, 0x1, P3 ;  /* 0x0000000205397211 */ /* 0x080fe400018f0eff */
[CC--:B---3--:R-:W-:Y:S01]  /*7b430*/  IADD3 R62, P3, PT, R84.reuse, R3.reuse, RZ ;  /* 0x00000003543e7210 */ /* 0x0c8fe20007f7e0ff */
[----:B------:R-:W-:Y:S01]  /*7b440*/  IMAD.MOV.U32 R5, RZ, RZ, R63 ;  /* 0x000000ffff057224 */ /* 0x000fe200078e003f */
[CC--:B----4-:R-:W-:Y:S02]  /*7b450*/  IADD3 R78, P0, PT, R85.reuse, R3.reuse, RZ ;  /* 0x00000003554e7210 */ /* 0x0d0fe40007f1e0ff */
[-C--:B------:R-:W-:Y:S02]  /*7b460*/  LEA.HI.X.SX32 R63, R84, R2.reuse, 0x1, P3 ;  /* 0x00000002543f7211 */ /* 0x080fe400018f0eff */
[----:B------:R-:W-:Y:S01]  /*7b470*/  IADD3 R76, P4, PT, R88, R3, RZ ;  /* 0x00000003584c7210 */ /* 0x000fe20007f9e0ff */
[----:B------:R-:W2:Y:S01]  /*7b480*/  LDL.LU R84, [R1+0x29c] ;  /* 0x00029c0001547983 */ /* 0x000ea20000300800 */
[----:B------:R-:W-:-:S02]  /*7b490*/  LEA.HI.X.SX32 R79, R85, R2, 0x1, P0 ;  /* 0x00000002554f7211 */ /* 0x000fc400000f0eff */
[-C--:B------:R-:W-:Y:S02]  /*7b4a0*/  LEA.HI.X.SX32 R77, R88, R2.reuse, 0x1, P4 ;  /* 0x00000002584d7211 */ /* 0x080fe400020f0eff */
[CC--:B-----5:R-:W-:Y:S01]  /*7b4b0*/  IADD3 R68, P3, PT, R89.reuse, R3.reuse, RZ ;  /* 0x0000000359447210 */ /* 0x0e0fe20007f7e0ff */
[----:B------:R-:W-:Y:S03]  /*7b4c0*/  STL.64 [R1+0x7c0], R78 ;  /* 0x0007c04e01007387 */ /* 0x000fe60000100a00 */
[----:B------:R-:W-:Y:S01]  /*7b4d0*/  LEA.HI.X.SX32 R69, R89, R2, 0x1, P3 ;  /* 0x0000000259457211 */ /* 0x000fe200018f0eff */
[----:B------:R-:W3:Y:S04]  /*7b4e0*/  LDL.LU R85, [R1+0x298] ;  /* 0x0002980001557983 */ /* 0x000ee80000300800 */
[----:B------:R-:W4:Y:S04]  /*7b4f0*/  LDL.LU R88, [R1+0x294] ;  /* 0x0002940001587983 */ /* 0x000f280000300800 */
[----:B------:R0:W-:Y:S04]  /*7b500*/  STL.64 [R1+0x7b8], R76 ;  /* 0x0007b84c01007387 */ /* 0x0001e80000100a00 */
[----:B------:R-:W5:Y:S04]  /*7b510*/  LDL.LU R89, [R1+0x290] ;  /* 0x0002900001597983 */ /* 0x000f680000300800 */
[----:B------:R1:W-:Y:S01]  /*7b520*/  STL.64 [R1+0x7b0], R68 ;  /* 0x0007b04401007387 */ /* 0x0003e20000100a00 */
[----:B0-----:R-:W-:-:S02]  /*7b530*/  IADD3 R76, P0, PT, R70, R3, RZ ;  /* 0x00000003464c7210 */ /* 0x001fc40007f1e0ff */
[CC--:B------:R-:W-:Y:S02]  /*7b540*/  IADD3 R78, P3, PT, R81.reuse, R3.reuse, RZ ;  /* 0x00000003514e7210 */ /* 0x0c0fe40007f7e0ff */
[-C--:B------:R-:W-:Y:S02]  /*7b550*/  LEA.HI.X.SX32 R77, R70, R2.reuse, 0x1, P0 ;  /* 0x00000002464d7211 */ /* 0x080fe400000f0eff */
[CC--:B-1----:R-:W-:Y:S02]  /*7b560*/  IADD3 R68, P4, PT, R86.reuse, R3.reuse, RZ ;  /* 0x0000000356447210 */ /* 0x0c2fe40007f9e0ff */
[-C--:B------:R-:W-:Y:S02]  /*7b570*/  LEA.HI.X.SX32 R79, R81, R2.reuse, 0x1, P3 ;  /* 0x00000002514f7211 */ /* 0x080fe400018f0eff */
[----:B------:R-:W-:Y:S01]  /*7b580*/  LEA.HI.X.SX32 R69, R86, R2, 0x1, P4 ;  /* 0x0000000256457211 */ /* 0x000fe200020f0eff */
[----:B------:R0:W-:Y:S04]  /*7b590*/  STL.64 [R1+0x7a8], R76 ;  /* 0x0007a84c01007387 */ /* 0x0001e80000100a00 */
[----:B------:R-:W5:Y:S04]  /*7b5a0*/  LDL.LU R81, [R1+0x28c] ;  /* 0x00028c0001517983 */ /* 0x000f680000300800 */
[----:B------:R-:W-:Y:S04]  /*7b5b0*/  STL.64 [R1+0x7a0], R78 ;  /* 0x0007a04e01007387 */ /* 0x000fe80000100a00 */
[----:B------:R1:W-:Y:S04]  /*7b5c0*/  STL.64 [R1+0x798], R68 ;  /* 0x0007984401007387 */ /* 0x0003e80000100a00 */
[----:B------:R-:W5:Y:S04]  /*7b5d0*/  LDL.LU R70, [R1+0x288] ;  /* 0x0002880001467983 */ /* 0x000f680000300800 */
[----:B------:R-:W5:Y:S01]  /*7b5e0*/  LDL.LU R86, [R1+0x284] ;  /* 0x0002840001567983 */ /* 0x000f620000300800 */
[----:B0-----:R-:W-:-:S04]  /*7b5f0*/  IADD3 R76, P0, PT, R91, R3, RZ ;  /* 0x000000035b4c7210 */ /* 0x001fc80007f1e0ff */
[----:B------:R-:W-:Y:S02]  /*7b600*/  LEA.HI.X.SX32 R77, R91, R2, 0x1, P0 ;  /* 0x000000025b4d7211 */ /* 0x000fe400000f0eff */
[----:B------:R-:W5:Y:S01]  /*7b610*/  LDL.LU R91, [R1+0x280] ;  /* 0x00028000015b7983 */ /* 0x000f620000300800 */
[----:B-1----:R-:W-:-:S03]  /*7b620*/  IADD3 R68, P3, PT, R83, R3, RZ ;  /* 0x0000000353447210 */ /* 0x002fc60007f7e0ff */
[----:B------:R0:W-:Y:S01]  /*7b630*/  STL.64 [R1+0x790], R76 ;  /* 0x0007904c01007387 */ /* 0x0001e20000100a00 */
[-C--:B------:R-:W-:Y:S02]  /*7b640*/  LEA.HI.X.SX32 R69, R83, R2.reuse, 0x1, P3 ;  /* 0x0000000253457211 */ /* 0x080fe400018f0eff */
[C---:B------:R-:W-:Y:S01]  /*7b650*/  IADD3 R78, P0, PT, R71.reuse, R3, RZ ;  /* 0x00000003474e7210 */ /* 0x040fe20007f1e0ff */
[----:B------:R-:W5:Y:S03]  /*7b660*/  LDL.LU R83, [R1+0x27c] ;  /* 0x00027c0001537983 */ /* 0x000f660000300800 */
[----:B------:R-:W-:Y:S01]  /*7b670*/  LEA.HI.X.SX32 R79, R71, R2, 0x1, P0 ;  /* 0x00000002474f7211 */ /* 0x000fe200000f0eff */
[----:B------:R1:W-:Y:S01]  /*7b680*/  STL.64 [R1+0x788], R68 ;  /* 0x0007884401007387 */ /* 0x0003e20000100a00 */
[----:B------:R-:W-:-:S03]  /*7b690*/  IMAD.MOV.U32 R71, RZ, RZ, R87 ;  /* 0x000000ffff477224 */ /* 0x000fc600078e0057 */
[----:B------:R-:W5:Y:S01]  /*7b6a0*/  LDL.LU R87, [R1+0x274] ;  /* 0x0002740001577983 */ /* 0x000f620000300800 */
[----:B0-----:R-:W-:-:S04]  /*7b6b0*/  IADD3 R76, P4, PT, R80, R3, RZ ;  /* 0x00000003504c7210 */ /* 0x001fc80007f9e0ff */
[----:B------:R-:W-:Y:S01]  /*7b6c0*/  LEA.HI.X.SX32 R77, R80, R2, 0x1, P4 ;  /* 0x00000002504d7211 */ /* 0x000fe200020f0eff */
[----:B------:R-:W-:Y:S01]  /*7b6d0*/  STL.64 [R1+0x780], R78 ;  /* 0x0007804e01007387 */ /* 0x000fe20000100a00 */
[----:B-1----:R-:W-:-:S03]  /*7b6e0*/  IADD3 R68, P3, PT, R82, R3, RZ ;  /* 0x0000000352447210 */ /* 0x002fc60007f7e0ff */
[----:B------:R2:W-:Y:S01]  /*7b6f0*/  STL.64 [R1+0x778], R76 ;  /* 0x0007784c01007387 */ /* 0x0005e20000100a00 */
[----:B------:R-:W-:-:S03]  /*7b700*/  LEA.HI.X.SX32 R69, R82, R2, 0x1, P3 ;  /* 0x0000000252457211 */ /* 0x000fc600018f0eff */
[----:B------:R-:W5:Y:S04]  /*7b710*/  LDL.LU R82, [R1+0x270] ;  /* 0x0002700001527983 */ /* 0x000f680000300800 */
[----:B------:R4:W-:Y:S01]  /*7b720*/  STL.64 [R1+0x770], R68 ;  /* 0x0007704401007387 */ /* 0x0009e20000100a00 */
[----:B--2---:R-:W-:-:S04]  /*7b730*/  IADD3 R76, P0, PT, R84, R3, RZ ;  /* 0x00000003544c7210 */ /* 0x004fc80007f1e0ff */
[----:B------:R-:W-:Y:S02]  /*7b740*/  LEA.HI.X.SX32 R77, R84, R2, 0x1, P0 ;  /* 0x00000002544d7211 */ /* 0x000fe400000f0eff */
[----:B---3--:R-:W-:-:S03]  /*7b750*/  IADD3 R78, P3, PT, R85, R3, RZ ;  /* 0x00000003554e7210 */ /* 0x008fc60007f7e0ff */
[----:B------:R5:W-:Y:S01]  /*7b760*/  STL.64 [R1+0x768], R76 ;  /* 0x0007684c01007387 */ /* 0x000be20000100a00 */
[----:B----4-:R-:W-:-:S03]  /*7b770*/  IADD3 R68, P4, PT, R88, R3, RZ ;  /* 0x0000000358447210 */ /* 0x010fc60007f9e0ff */
[----:B------:R-:W2:Y:S01]  /*7b780*/  LDL.LU R84, [R1+0x26c] ;  /* 0x00026c0001547983 */ /* 0x000ea20000300800 */
[-C--:B------:R-:W-:Y:S02]  /*7b790*/  LEA.HI.X.SX32 R79, R85, R2.reuse, 0x1, P3 ;  /* 0x00000002554f7211 */ /* 0x080fe400018f0eff */
[-C--:B------:R-:W-:Y:S02]  /*7b7a0*/  LEA.HI.X.SX32 R69, R88, R2.reuse, 0x1, P4 ;  /* 0x0000000258457211 */ /* 0x080fe400020f0eff */
[C---:B-----5:R-:W-:Y:S01]  /*7b7b0*/  IADD3 R76, P0, PT, R89.reuse, R3, RZ ;  /* 0x00000003594c7210 */ /* 0x060fe20007f1e0ff */
[----:B------:R-:W-:Y:S01]  /*7b7c0*/  STL.64 [R1+0x760], R78 ;  /* 0x0007604e01007387 */ /* 0x000fe20000100a00 */
[----:B------:R-:W-:Y:S02]  /*7b7d0*/  IMAD.MOV.U32 R88, RZ, RZ, R90 ;  /* 0x000000ffff587224 */ /* 0x000fe400078e005a */
[----:B------:R-:W-:Y:S01]  /*7b7e0*/  LEA.HI.X.SX32 R77, R89, R2, 0x1, P0 ;  /* 0x00000002594d7211 */ /* 0x000fe200000f0eff */
[----:B------:R-:W3:Y:S01]  /*7b7f0*/  LDL.LU R85, [R1+0x268] ;  /* 0x0002680001557983 */ /* 0x000ee20000300800 */
[----:B------:R-:W-:-:S03]  /*7b800*/  IMAD.MOV.U32 R89, RZ, RZ, R5 ;  /* 0x000000ffff597224 */ /* 0x000fc600078e0005 */
[----:B------:R-:W4:Y:S04]  /*7b810*/  LDL.LU R90, [R1+0x264] ;  /* 0x00026400015a7983 */ /* 0x000f280000300800 */
[----:B------:R0:W-:Y:S04]  /*7b820*/  STL.64 [R1+0x758], R68 ;  /* 0x0007584401007387 */ /* 0x0001e80000100a00 */
[----:B------:R-:W5:Y:S04]  /*7b830*/  LDL.LU R5, [R1+0x260] ;  /* 0x0002600001057983 */ /* 0x000f680000300800 */
[----:B------:R1:W-:Y:S01]  /*7b840*/  STL.64 [R1+0x750], R76 ;  /* 0x0007504c01007387 */ /* 0x0003e20000100a00 */
[----:B0-----:R-:W-:-:S04]  /*7b850*/  IADD3 R68, P3, PT, R81, R3, RZ ;  /* 0x0000000351447210 */ /* 0x001fc80007f7e0ff */
[-C--:B------:R-:W-:Y:S02]  /*7b860*/  LEA.HI.X.SX32 R69, R81, R2.reuse, 0x1, P3 ;  /* 0x0000000251457211 */ /* 0x080fe400018f0eff */
[-C--:B-1----:R-:W-:Y:S02]  /*7b870*/  IADD3 R76, P0, PT, R70, R3.reuse, RZ ;  /* 0x00000003464c7210 */ /* 0x082fe40007f1e0ff */
[-C--:B------:R-:W-:Y:S02]  /*7b880*/  IADD3 R78, P4, PT, R86, R3.reuse, RZ ;  /* 0x00000003564e7210 */ /* 0x080fe40007f9e0ff */
[-C--:B------:R-:W-:Y:S01]  /*7b890*/  LEA.HI.X.SX32 R77, R70, R2.reuse, 0x1, P0 ;  /* 0x00000002464d7211 */ /* 0x080fe200000f0eff */
[----:B------:R0:W-:Y:S01]  /*7b8a0*/  STL.64 [R1+0x748], R68 ;  /* 0x0007484401007387 */ /* 0x0001e20000100a00 */
[-C--:B------:R-:W-:Y:S02]  /*7b8b0*/  LEA.HI.X.SX32 R79, R86, R2.reuse, 0x1, P4 ;  /* 0x00000002564f7211 */ /* 0x080fe400020f0eff */
[C---:B------:R-:W-:Y:S01]  /*7b8c0*/  IADD3 R80, P3, PT, R91.reuse, R3, RZ ;  /* 0x000000035b507210 */ /* 0x040fe20007f7e0ff */
[----:B0-----:R-:W5:Y:S04]  /*7b8d0*/  LDL.LU R68, [R1+0x25c] ;  /* 0x00025c0001447983 */ /* 0x001f680000300800 */
[----:B------:R0:W-:Y:S01]  /*7b8e0*/  STL.64 [R1+0x740], R76 ;  /* 0x0007404c01007387 */ /* 0x0001e20000100a00 */
[----:B------:R-:W-:-:S03]  /*7b8f0*/  LEA.HI.X.SX32 R81, R91, R2, 0x1, P3 ;  /* 0x000000025b517211 */ /* 0x000fc600018f0eff */
[----:B0-----:R-:W5:Y:S04]  /*7b900*/  LDL.LU.64 R76, [R1+0x27b0] ;  /* 0x0027b000014c7983 */ /* 0x001f680000300a00 */
[----:B------:R0:W-:Y:S04]  /*7b910*/  STL.64 [R1+0x738], R78 ;  /* 0x0007384e01007387 */ /* 0x0001e80000100a00 */
[----:B------:R-:W5:Y:S04]  /*7b920*/  LDL.LU R69, [R1+0x258] ;  /* 0x0002580001457983 */ /* 0x000f680000300800 */
[----:B------:R-:W5:Y:S04]  /*7b930*/  LDL.LU R91, [R1+0x254] ;  /* 0x00025400015b7983 */ /* 0x000f680000300800 */
[----:B------:R-:W5:Y:S01]  /*7b940*/  LDL.LU R86, [R1+0x250] ;  /* 0x0002500001567983 */ /* 0x000f620000300800 */
[----:B0-----:R-:W-:-:S03]  /*7b950*/  IADD3 R78, P0, PT, R83, R3, RZ ;  /* 0x00000003534e7210 */ /* 0x001fc60007f1e0ff */
[----:B------:R0:W-:Y:S01]  /*7b960*/  STL.64 [R1+0x730], R80 ;  /* 0x0007305001007387 */ /* 0x0001e20000100a00 */
[----:B------:R-:W-:-:S03]  /*7b970*/  LEA.HI.X.SX32 R79, R83, R2, 0x1, P0 ;  /* 0x00000002534f7211 */ /* 0x000fc600000f0eff */
[----:B------:R-:W5:Y:S01]  /*7b980*/  LDL.LU R83, [R1+0x24c] ;  /* 0x00024c0001537983 */ /* 0x000f620000300800 */
[-C--:B------:R-:W-:Y:S01]  /*7b990*/  IADD3 R70, P4, PT, R87, R3.reuse, RZ ;  /* 0x0000000357467210 */ /* 0x080fe20007f9e0ff */
[----:B0-----:R-:W-:Y:S01]  /*7b9a0*/  IMAD.MOV.U32 R81, RZ, RZ, R71 ;  /* 0x000000ffff517224 */ /* 0x001fe200078e0047 */
[----:B------:R-:W-:-:S04]  /*7b9b0*/  IADD3 R80, P3, PT, R71, R3, RZ ;  /* 0x0000000347507210 */ /* 0x000fc80007f7e0ff */
[-C--:B------:R-:W-:Y:S01]  /*7b9c0*/  LEA.HI.X.SX32 R81, R81, R2.reuse, 0x1, P3 ;  /* 0x0000000251517211 */ /* 0x080fe200018f0eff */
[----:B------:R0:W-:Y:S01]  /*7b9d0*/  STL.64 [R1+0x728], R78 ;  /* 0x0007284e01007387 */ /* 0x0001e20000100a00 */
[----:B------:R-:W-:Y:S01]  /*7b9e0*/  LEA.HI.X.SX32 R71, R87, R2, 0x1, P4 ;  /* 0x0000000257477211 */ /* 0x000fe200020f0eff */
[----:B------:R-:W-:Y:S02]  /*7b9f0*/  IMAD.MOV.U32 R87, RZ, RZ, R92 ;  /* 0x000000ffff577224 */ /* 0x000fe400078e005c */
[----:B------:R-:W-:Y:S01]  /*7ba00*/  IMAD.MOV.U32 R92, RZ, RZ, R45 ;  /* 0x000000ffff5c7224 */ /* 0x000fe200078e002d */
[----:B------:R-:W-:Y:S04]  /*7ba10*/  STL.64 [R1+0x720], R80 ;  /* 0x0007205001007387 */ /* 0x000fe80000100a00 */
[----:B------:R-:W5:Y:S01]  /*7ba20*/  LDL.LU R45, [R1+0x244] ;  /* 0x00024400012d7983 */ /* 0x000f620000300800 */
[----:B0-----:R-:W-:-:S03]  /*7ba30*/  IADD3 R78, P0, PT, R82, R3, RZ ;  /* 0x00000003524e7210 */ /* 0x001fc60007f1e0ff */
[----:B------:R2:W-:Y:S01]  /*7ba40*/  STL.64 [R1+0x718], R70 ;  /* 0x0007184601007387 */ /* 0x0005e20000100a00 */
[----:B------:R-:W-:Y:S01]  /*7ba50*/  LEA.HI.X.SX32 R79, R82, R2, 0x1, P0 ;  /* 0x00000002524f7211 */ /* 0x000fe200000f0eff */
[----:B------:R-:W-:Y:S02]  /*7ba60*/  IMAD.MOV.U32 R82, RZ, RZ, R88 ;  /* 0x000000ffff527224 */ /* 0x000fe400078e0058 */
        /* <DEDUP_REMOVED lines=9> */
[----:B------:R-:W-:-:S03]  /*7bb00*/  LEA.HI.X.SX32 R79, R90, R2, 0x1, P4 ;  /* 0x000000025a4f7211 */ /* 0x000fc600020f0eff */
[----:B------:R0:W-:Y:S01]  /*7bb10*/  STL.64 [R1+0x700], R80 ;  /* 0x0007005001007387 */ /* 0x0001e20000100a00 */
[----:B-----5:R-:W-:-:S03]  /*7bb20*/  IADD3 R70, P3, PT, R5, R3, RZ ;  /* 0x0000000305467210 */ /* 0x020fc60007f7e0ff */
[----:B------:R-:W3:Y:S01]  /*7bb30*/  LDL.LU R85, [R1+0x22c] ;  /* 0x00022c0001557983 */ /* 0x000ee20000300800 */
[----:B------:R-:W-:-:S03]  /*7bb40*/  LEA.HI.X.SX32 R71, R5, R2, 0x1, P3 ;  /* 0x0000000205477211 */ /* 0x000fc600018f0eff */
[----:B------:R1:W-:Y:S04]  /*7bb50*/  STL.64 [R1+0x6f8], R78 ;  /* 0x0006f84e01007387 */ /* 0x0003e80000100a00 */
[----:B------:R-:W4:Y:S04]  /*7bb60*/  LDL.LU R90, [R1+0x228] ;  /* 0x00022800015a7983 */ /* 0x000f280000300800 */
[----:B------:R-:W5:Y:S04]  /*7bb70*/  LDL.LU R5, [R1+0x224] ;  /* 0x0002240001057983 */ /* 0x000f680000300800 */
[----:B------:R0:W-:Y:S02]  /*7bb80*/  STL.64 [R1+0x6f0], R70 ;  /* 0x0006f04601007387 */ /* 0x0001e40000100a00 */
[----:B0-----:R-:W-:-:S04]  /*7bb90*/  IADD3 R80, P0, PT, R68, R3, RZ ;  /* 0x0000000344507210 */ /* 0x001fc80007f1e0ff */
[-C--:B------:R-:W-:Y:S02]  /*7bba0*/  LEA.HI.X.SX32 R81, R68, R2.reuse, 0x1, P0 ;  /* 0x0000000244517211 */ /* 0x080fe400000f0eff */
[----:B------:R-:W4:Y:S04]  /*7bbb0*/  LDL.LU R68, [R1+0x220] ;  /* 0x0002200001447983 */ /* 0x000f280000300800 */
[----:B------:R0:W-:Y:S01]  /*7bbc0*/  STL.64 [R1+0x6e8], R80 ;  /* 0x0006e85001007387 */ /* 0x0001e20000100a00 */
[-C--:B-1----:R-:W-:Y:S02]  /*7bbd0*/  IADD3 R78, P3, PT, R69, R3.reuse, RZ ;  /* 0x00000003454e7210 */ /* 0x082fe40007f7e0ff */
[----:B------:R-:W-:Y:S02]  /*7bbe0*/  IADD3 R70, P4, PT, R91, R3, RZ ;  /* 0x000000035b467210 */ /* 0x000fe40007f9e0ff */
[----:B------:R-:W-:-:S02]  /*7bbf0*/  LEA.HI.X.SX32 R79, R69, R2, 0x1, P3 ;  /* 0x00000002454f7211 */ /* 0x000fc400018f0eff */
[CC--:B0-----:R-:W-:Y:S02]  /*7bc00*/  IADD3 R80, P0, PT, R86.reuse, R3.reuse, RZ ;  /* 0x0000000356507210 */ /* 0x0c1fe40007f1e0ff */
[-C--:B------:R-:W-:Y:S01]  /*7bc10*/  LEA.HI.X.SX32 R71, R91, R2.reuse, 0x1, P4 ;  /* 0x000000025b477211 */ /* 0x080fe200020f0eff */
[----:B------:R0:W-:Y:S01]  /*7bc20*/  STL.64 [R1+0x6e0], R78 ;  /* 0x0006e04e01007387 */ /* 0x0001e20000100a00 */
[----:B------:R-:W-:Y:S01]  /*7bc30*/  LEA.HI.X.SX32 R81, R86, R2, 0x1, P0 ;  /* 0x0000000256517211 */ /* 0x000fe200000f0eff */
[----:B------:R-:W-:Y:S02]  /*7bc40*/  IMAD.MOV.U32 R69, RZ, RZ, R93 ;  /* 0x000000ffff457224 */ /* 0x000fe400078e005d */
[----:B0-----:R-:W4:Y:S04]  /*7bc50*/  LDL.LU.64 R78, [R1+0x27a8] ;  /* 0x0027a800014e7983 */ /* 0x001f280000300a00 */
[----:B------:R-:W4:Y:S04]  /*7bc60*/  LDL.LU R91, [R1+0x214] ;  /* 0x00021400015b7983 */ /* 0x000f280000300800 */
[----:B------:R-:W4:Y:S04]  /*7bc70*/  LDL.LU R93, [R1+0x210] ;  /* 0x00021000015d7983 */ /* 0x000f280000300800 */
[----:B------:R0:W-:Y:S04]  /*7bc80*/  STL.64 [R1+0x6d8], R70 ;  /* 0x0006d84601007387 */ /* 0x0001e80000100a00 */
[----:B------:R1:W-:Y:S01]  /*7bc90*/  STL.64 [R1+0x6d0], R80 ;  /* 0x0006d05001007387 */ /* 0x0003e20000100a00 */
[-C--:B0-----:R-:W-:Y:S01]  /*7bca0*/  IADD3 R70, P3, PT, R83, R3.reuse, RZ ;  /* 0x0000000353467210 */ /* 0x081fe20007f7e0ff */
[----:B-1----:R-:W-:Y:S01]  /*7bcb0*/  IMAD.MOV.U32 R81, RZ, RZ, R87 ;  /* 0x000000ffff517224 */ /* 0x002fe200078e0057 */
[----:B------:R-:W-:-:S02]  /*7bcc0*/  IADD3 R80, P0, PT, R87, R3, RZ ;  /* 0x0000000357507210 */ /* 0x000fc40007f1e0ff */
[-C--:B------:R-:W-:Y:S01]  /*7bcd0*/  LEA.HI.X.SX32 R71, R83, R2.reuse, 0x1, P3 ;  /* 0x0000000253477211 */ /* 0x080fe200018f0eff */
[----:B------:R-:W-:Y:S01]  /*7bce0*/  IMAD.MOV.U32 R87, RZ, RZ, R82 ;  /* 0x000000ffff577224 */ /* 0x000fe200078e0052 */
[-C--:B------:R-:W-:Y:S02]  /*7bcf0*/  LEA.HI.X.SX32 R81, R81, R2.reuse, 0x1, P0 ;  /* 0x0000000251517211 */ /* 0x080fe400000f0eff */
[CC--:B------:R-:W-:Y:S01]  /*7bd00*/  IADD3 R86, P4, PT, R45.reuse, R3.reuse, RZ ;  /* 0x000000032d567210 */ /* 0x0c0fe20007f9e0ff */
[----:B------:R0:W-:Y:S01]  /*7bd10*/  STL.64 [R1+0x6c8], R70 ;  /* 0x0006c84601007387 */ /* 0x0001e20000100a00 */
[----:B------:R-:W-:Y:S02]  /*7bd20*/  IMAD.MOV.U32 R83, RZ, RZ, R87 ;  /* 0x000000ffff537224 */ /* 0x000fe400078e0057 */
[----:B------:R-:W-:Y:S01]  /*7bd30*/  LEA.HI.X.SX32 R87, R45, R2, 0x1, P4 ;  /* 0x000000022d577211 */ /* 0x000fe200020f0eff */
[----:B0-----:R-:W4:Y:S04]  /*7bd40*/  LDL.LU R70, [R1+0x208] ;  /* 0x0002080001467983 */ /* 0x001f280000300800 */
[----:B------:R-:W4:Y:S04]  /*7bd50*/  LDL.LU R71, [R1+0x204] ;  /* 0x0002040001477983 */ /* 0x000f280000300800 */
[----:B------:R0:W-:Y:S04]  /*7bd60*/  STL.64 [R1+0x6c0], R80 ;  /* 0x0006c05001007387 */ /* 0x0001e80000100a00 */
[----:B0-----:R-:W4:Y:S04]  /*7bd70*/  LDL.LU.64 R80, [R1+0x27a0] ;  /* 0x0027a00001507983 */ /* 0x001f280000300a00 */
[----:B------:R-:W4:Y:S01]  /*7bd80*/  LDL.LU R45, [R1+0x2798] ;  /* 0x00279800012d7983 */ /* 0x000f220000300800 */
[----:B------:R-:W-:-:S03]  /*7bd90*/  IADD3 R82, P3, PT, R88, R3, RZ ;  /* 0x0000000358527210 */ /* 0x000fc60007f7e0ff */
[----:B------:R0:W-:Y:S02]  /*7bda0*/  STL.64 [R1+0x6b8], R86 ;  /* 0x0006b85601007387 */ /* 0x0001e40000100a00 */
[----:B0-----:R-:W-:Y:S01]  /*7bdb0*/  IADD3 R86, P0, PT, R83, R3, RZ ;  /* 0x0000000353567210 */ /* 0x001fe20007f1e0ff */
[----:B------:R-:W-:Y:S01]  /*7bdc0*/  IMAD.MOV.U32 R87, RZ, RZ, R83 ;  /* 0x000000ffff577224 */ /* 0x000fe200078e0053 */
[----:B------:R-:W-:-:S05]  /*7bdd0*/  LEA.HI.X.SX32 R83, R88, R2, 0x1, P3 ;  /* 0x0000000258537211 */ /* 0x000fca00018f0eff */
[----:B------:R0:W-:Y:S01]  /*7bde0*/  STL.64 [R1+0x6b0], R82 ;  /* 0x0006b05201007387 */ /* 0x0001e20000100a00 */
[----:B------:R-:W-:Y:S01]  /*7bdf0*/  LEA.HI.X.SX32 R87, R87, R2, 0x1, P0 ;  /* 0x0000000257577211 */ /* 0x000fe200000f0eff */
[----:B0-----:R-:W-:Y:S01]  /*7be00*/  IMAD.MOV.U32 R83, RZ, RZ, R89 ;  /* 0x000000ffff537224 */ /* 0x001fe200078e0059 */
[----:B------:R-:W-:-:S04]  /*7be10*/  IADD3 R82, P3, PT, R89, R3, RZ ;  /* 0x0000000359527210 */ /* 0x000fc80007f7e0ff */
[----:B------:R-:W-:Y:S01]  /*7be20*/  LEA.HI.X.SX32 R83, R83, R2, 0x1, P3 ;  /* 0x0000000253537211 */ /* 0x000fe200018f0eff */
[----:B------:R-:W-:Y:S04]  /*7be30*/  STL.64 [R1+0x6a8], R86 ;  /* 0x0006a85601007387 */ /* 0x000fe80000100a00 */
[----:B------:R0:W-:Y:S04]  /*7be40*/  STL.64 [R1+0x6a0], R82 ;  /* 0x0006a05201007387 */ /* 0x0001e80000100a00 */
[----:B0-----:R-:W5:Y:S01]  /*7be50*/  LDL.LU.64 R82, [R1+0x2790] ;  /* 0x0027900001527983 */ /* 0x001f620000300a00 */
[----:B--2---:R-:W-:-:S04]  /*7be60*/  IADD3 R88, P4, PT, R84, R3, RZ ;  /* 0x0000000354587210 */ /* 0x004fc80007f9e0ff */
[----:B------:R-:W-:Y:S02]  /*7be70*/  LEA.HI.X.SX32 R89, R84, R2, 0x1, P4 ;  /* 0x0000000254597211 */ /* 0x000fe400020f0eff */
[----:B------:R-:W2:Y:S04]  /*7be80*/  LDL.LU R84, [R1+0x2788] ;  /* 0x0027880001547983 */ /* 0x000ea80000300800 */
[----:B------:R3:W-:Y:S02]  /*7be90*/  STL.64 [R1+0x698], R88 ;  /* 0x0006985801007387 */ /* 0x0007e40000100a00 */
[----:B---3--:R-:W-:-:S04]  /*7bea0*/  IADD3 R88, P3, PT, R85, R3, RZ ;  /* 0x0000000355587210 */ /* 0x008fc80007f7e0ff */
[----:B------:R-:W-:Y:S02]  /*7beb0*/  LEA.HI.X.SX32 R89, R85, R2, 0x1, P3 ;  /* 0x0000000255597211 */ /* 0x000fe400018f0eff */
[----:B----4-:R-:W-:-:S04]  /*7bec0*/  IADD3 R86, P0, PT, R45, R3, RZ ;  /* 0x000000032d567210 */ /* 0x010fc80007f1e0ff */
[----:B------:R-:W-:-:S05]  /*7bed0*/  LEA.HI.X.SX32 R87, R45, R2, 0x1, P0 ;  /* 0x000000022d577211 */ /* 0x000fca00000f0eff */
[----:B------:R0:W-:Y:S04]  /*7bee0*/  STL.64 [R1+0x690], R86 ;  /* 0x0006905601007387 */ /* 0x0001e80000100a00 */
[----:B------:R-:W3:Y:S04]  /*7bef0*/  LDL.LU R85, [R1+0x2784] ;  /* 0x0027840001557983 */ /* 0x000ee80000300800 */
[----:B------:R1:W-:Y:S01]  /*7bf00*/  STL.64 [R1+0x688], R88 ;  /* 0x0006885801007387 */ /* 0x0003e20000100a00 */
[----:B0-----:R-:W-:Y:S01]  /*7bf10*/  IMAD.MOV.U32 R87, RZ, RZ, R44 ;  /* 0x000000ffff577224 */ /* 0x001fe200078e002c */
[----:B------:R-:W-:-:S02]  /*7bf20*/  IADD3 R86, P0, PT, R90, R3, RZ ;  /* 0x000000035a567210 */ /* 0x000fc40007f1e0ff */
[CC--:B-----5:R-:W-:Y:S01]  /*7bf30*/  IADD3 R44, P4, PT, R5.reuse, R3.reuse, RZ ;  /* 0x00000003052c7210 */ /* 0x0e0fe20007f9e0ff */
[----:B-1----:R-:W-:Y:S01]  /*7bf40*/  IMAD.MOV.U32 R89, RZ, RZ, R87 ;  /* 0x000000ffff597224 */ /* 0x002fe200078e0057 */
[-C--:B------:R-:W-:Y:S02]  /*7bf50*/  LEA.HI.X.SX32 R87, R90, R2.reuse, 0x1, P0 ;  /* 0x000000025a577211 */ /* 0x080fe400000f0eff */
[----:B------:R-:W-:Y:S01]  /*7bf60*/  LEA.HI.X.SX32 R45, R5, R2, 0x1, P4 ;  /* 0x00000002052d7211 */ /* 0x000fe200020f0eff */
[----:B------:R-:W4:Y:S01]  /*7bf70*/  LDL.LU R90, [R1+0x2780] ;  /* 0x00278000015a7983 */ /* 0x000f220000300800 */
[----:B------:R-:W-:-:S03]  /*7bf80*/  IADD3 R88, P3, PT, R68, R3, RZ ;  /* 0x0000000344587210 */ /* 0x000fc60007f7e0ff */
[----:B------:R0:W-:Y:S04]  /*7bf90*/  STL.64 [R1+0x680], R86 ;  /* 0x0006805601007387 */ /* 0x0001e80000100a00 */
[----:B0-----:R-:W5:Y:S04]  /*7bfa0*/  LDL.LU.64 R86, [R1+0x2778] ;  /* 0x0027780001567983 */ /* 0x001f680000300a00 */
[----:B------:R-:W2:Y:S04]  /*7bfb0*/  LDL.LU R5, [R1+0x2770] ;  /* 0x0027700001057983 */ /* 0x000ea80000300800 */
[----:B------:R0:W-:Y:S02]  /*7bfc0*/  STL.64 [R1+0x678], R44 ;  /* 0x0006782c01007387 */ /* 0x0001e40000100a00 */
[----:B0-----:R-:W-:Y:S01]  /*7bfd0*/  IADD3 R44, P0, PT, R89, R3, RZ ;  /* 0x00000003592c7210 */ /* 0x001fe20007f1e0ff */
[----:B------:R-:W-:Y:S01]  /*7bfe0*/  IMAD.MOV.U32 R45, RZ, RZ, R89 ;  /* 0x000000ffff2d7224 */ /* 0x000fe200078e0059 */
[----:B------:R-:W-:-:S05]  /*7bff0*/  LEA.HI.X.SX32 R89, R68, R2, 0x1, P3 ;  /* 0x0000000244597211 */ /* 0x000fca00018f0eff */
[----:B------:R0:W-:Y:S01]  /*7c000*/  STL.64 [R1+0x670], R88 ;  /* 0x0006705801007387 */ /* 0x0001e20000100a00 */
[-C--:B------:R-:W-:Y:S02]  /*7c010*/  IADD3 R68, P3, PT, R91, R3.reuse, RZ ;  /* 0x000000035b447210 */ /* 0x080fe40007f7e0ff */
[----:B------:R-:W-:Y:S01]  /*7c020*/  LEA.HI.X.SX32 R45, R45, R2, 0x1, P0 ;  /* 0x000000022d2d7211 */ /* 0x000fe200000f0eff */
[----:B0-----:R-:W-:Y:S01]  /*7c030*/  IMAD.MOV.U32 R89, RZ, RZ, R69 ;  /* 0x000000ffff597224 */ /* 0x001fe200078e0045 */
[----:B------:R-:W-:-:S04]  /*7c040*/  IADD3 R88, P4, PT, R69, R3, RZ ;  /* 0x0000000345587210 */ /* 0x000fc80007f9e0ff */
[-C--:B------:R-:W-:Y:S01]  /*7c050*/  LEA.HI.X.SX32 R89, R89, R2.reuse, 0x1, P4 ;  /* 0x0000000259597211 */ /* 0x080fe200020f0eff */
[----:B------:R0:W-:Y:S01]  /*7c060*/  STL.64 [R1+0x668], R44 ;  /* 0x0006682c01007387 */ /* 0x0001e20000100a00 */
[----:B------:R-:W-:-:S03]  /*7c070*/  LEA.HI.X.SX32 R69, R91, R2, 0x1, P3 ;  /* 0x000000025b457211 */ /* 0x000fc600018f0eff */
[----:B------:R1:W-:Y:S01]  /*7c080*/  STL.64 [R1+0x660], R88 ;  /* 0x0006605801007387 */ /* 0x0003e20000100a00 */
[----:B0-----:R-:W-:-:S03]  /*7c090*/  IADD3 R44, P0, PT, R93, R3, RZ ;  /* 0x000000035d2c7210 */ /* 0x001fc60007f1e0ff */
[----:B-1----:R-:W3:Y:S04]  /*7c0a0*/  LDL.LU.64 R88, [R1+0x2768] ;  /* 0x0027680001587983 */ /* 0x002ee80000300a00 */
[----:B------:R-:W3:Y:S04]  /*7c0b0*/  LDL.LU R91, [R1+0x2760] ;  /* 0x00276000015b7983 */ /* 0x000ee80000300800 */
[----:B------:R0:W-:Y:S01]  /*7c0c0*/  STL.64 [R1+0x658], R68 ;  /* 0x0006584401007387 */ /* 0x0001e20000100a00 */
[----:B------:R-:W-:Y:S01]  /*7c0d0*/  LEA.HI.X.SX32 R45, R93, R2, 0x1, P0 ;  /* 0x000000025d2d7211 */ /* 0x000fe200000f0eff */
[----:B0-----:R-:W-:Y:S01]  /*7c0e0*/  IMAD.MOV.U32 R69, RZ, RZ, R92 ;  /* 0x000000ffff457224 */ /* 0x001fe200078e005c */
[----:B------:R-:W-:-:S02]  /*7c0f0*/  IADD3 R68, P3, PT, R92, R3, RZ ;  /* 0x000000035c447210 */ /* 0x000fc40007f7e0ff */
[CC--:B------:R-:W-:Y:S02]  /*7c100*/  IADD3 R92, P4, PT, R70.reuse, R3.reuse, RZ ;  /* 0x00000003465c7210 */ /* 0x0c0fe40007f9e0ff */
[-C--:B------:R-:W-:Y:S02]  /*7c110*/  LEA.HI.X.SX32 R69, R69, R2.reuse, 0x1, P3 ;  /* 0x0000000245457211 */ /* 0x080fe400018f0eff */
[----:B------:R-:W-:Y:S01]  /*7c120*/  LEA.HI.X.SX32 R93, R70, R2, 0x1, P4 ;  /* 0x00000002465d7211 */ /* 0x000fe200020f0eff */
[----:B------:R-:W-:Y:S04]  /*7c130*/  STL.64 [R1+0x650], R44 ;  /* 0x0006502c01007387 */ /* 0x000fe80000100a00 */
[----:B------:R-:W-:Y:S04]  /*7c140*/  STL.64 [R1+0x648], R68 ;  /* 0x0006484401007387 */ /* 0x000fe80000100a00 */
[----:B------:R0:W-:Y:S04]  /*7c150*/  STL.64 [R1+0x640], R92 ;  /* 0x0006405c01007387 */ /* 0x0001e80000100a00 */
[----:B0-----:R-:W4:Y:S01]  /*7c160*/  LDL.LU.64 R92, [R1+0x2758] ;  /* 0x00275800015c7983 */ /* 0x001f220000300a00 */
[----:B------:R-:W-:-:S04]  /*7c170*/  IADD3 R44, P0, PT, R71, R3, RZ ;  /* 0x00000003472c7210 */ /* 0x000fc80007f1e0ff */
[----:B------:R-:W-:-:S05]  /*7c180*/  LEA.HI.X.SX32 R45, R71, R2, 0x1, P0 ;  /* 0x00000002472d7211 */ /* 0x000fca00000f0eff */
[----:B------:R-:W-:Y:S01]  /*7c190*/  STL.64 [R1+0x638], R44 ;  /* 0x0006382c01007387 */ /* 0x000fe20000100a00 */
[----:B------:R-:W-:Y:S01]  /*7c1a0*/  VIADD R18, R14, UR16 ;  /* 0x000000100e127c36 */ /* 0x000fe20008000000 */
[----:B------:R-:W0:Y:S03]  /*7c1b0*/  LDCU UR16, c[0x0][0x3b8] ;  /* 0x00007700ff1077ac */ /* 0x000e260008000800 */
[----:B------:R-:W-:Y:S01]  /*7c1c0*/  VIADD R9, R18, UR15 ;  /* 0x0000000f12097c36 */ /* 0x000fe20008000000 */
[----:B------:R-:W1:Y:S03]  /*7c1d0*/  LDCU UR15, c[0x0][0x3b8] ;  /* 0x00007700ff0f77ac */ /* 0x000e660008000800 */
[----:B------:R-:W-:Y:S01]  /*7c1e0*/  VIADD R8, R9, UR75 ;  /* 0x0000004b09087c36 */ /* 0x000fe20008000000 */
[----:B------:R-:W0:Y:S01]  /*7c1f0*/  LDCU UR75, c[0x0][0x3b8] ;  /* 0x00007700ff4b77ac */ /* 0x000e220008000800 */
[----:B--2---:R-:W-:-:S04]  /*7c200*/  IADD3 R68, P3, PT, R5, R3, RZ ;  /* 0x0000000305447210 */ /* 0x004fc80007f7e0ff */
[----:B------:R-:W-:-:S05]  /*7c210*/  LEA.HI.X.SX32 R69, R5, R2, 0x1, P3 ;  /* 0x0000000205457211 */ /* 0x000fca00018f0eff */
[----:B------:R3:W-:Y:S02]  /*7c220*/  STL.64 [R1+0x630], R68 ;  /* 0x0006304401007387 */ /* 0x0007e40000100a00 */
[----:B---3--:R-:W-:-:S04]  /*7c230*/  IADD3 R68, P3, PT, R91, R3, RZ ;  /* 0x000000035b447210 */ /* 0x008fc80007f7e0ff */
[----:B------:R-:W-:Y:S02]  /*7c240*/  LEA.HI.X.SX32 R69, R91, R2, 0x1, P3 ;  /* 0x000000025b457211 */ /* 0x000fe400018f0eff */
[----:B----4-:R-:W-:-:S04]  /*7c250*/  IADD3 R44, P0, PT, R93, R3, RZ ;  /* 0x000000035d2c7210 */ /* 0x010fc80007f1e0ff */
[----:B------:R-:W-:Y:S02]  /*7c260*/  LEA.HI.X.SX32 R45, R93, R2, 0x1, P0 ;  /* 0x000000025d2d7211 */ /* 0x000fe400000f0eff */
[----:B------:R-:W-:-:S03]  /*7c270*/  IADD3 R70, P4, PT, R92, R3, RZ ;  /* 0x000000035c467210 */ /* 0x000fc60007f9e0ff */
[----:B------:R2:W-:Y:S01]  /*7c280*/  STL.64 [R1+0x628], R44 ;  /* 0x0006282c01007387 */ /* 0x0005e20000100a00 */
[----:B------:R-:W-:-:S03]  /*7c290*/  LEA.HI.X.SX32 R71, R92, R2, 0x1, P4 ;  /* 0x000000025c477211 */ /* 0x000fc600020f0eff */
[----:B------:R3:W-:Y:S01]  /*7c2a0*/  STL.64 [R1+0x618], R68 ;  /* 0x0006184401007387 */ /* 0x0007e20000100a00 */
[----:B--2---:R-:W-:-:S04]  /*7c2b0*/  IADD3 R44, P0, PT, R90, R3, RZ ;  /* 0x000000035a2c7210 */ /* 0x004fc80007f1e0ff */
[----:B------:R-:W-:Y:S01]  /*7c2c0*/  LEA.HI.X.SX32 R45, R90, R2, 0x1, P0 ;  /* 0x000000025a2d7211 */ /* 0x000fe200000f0eff */
[----:B------:R-:W-:Y:S01]  /*7c2d0*/  STL.64 [R1+0x620], R70 ;  /* 0x0006204601007387 */ /* 0x000fe20000100a00 */
[----:B---3--:R-:W-:-:S03]  /*7c2e0*/  IADD3 R68, P3, PT, R89, R3, RZ ;  /* 0x0000000359447210 */ /* 0x008fc60007f7e0ff */
[----:B------:R5:W-:Y:S01]  /*7c2f0*/  STL.64 [R1+0x610], R44 ;  /* 0x0006102c01007387 */ /* 0x000be20000100a00 */
[-C--:B------:R-:W-:Y:S02]  /*7c300*/  LEA.HI.X.SX32 R69, R89, R2.reuse, 0x1, P3 ;  /* 0x0000000259457211 */ /* 0x080fe400018f0eff */
[CC--:B-----5:R-:W-:Y:S02]  /*7c310*/  IADD3 R44, P0, PT, R87.reuse, R3.reuse, RZ ;  /* 0x00000003572c7210 */ /* 0x0e0fe40007f1e0ff */
[C---:B------:R-:W-:Y:S02]  /*7c320*/  IADD3 R70, P4, PT, R88.reuse, R3, RZ ;  /* 0x0000000358467210 */ /* 0x040fe40007f9e0ff */
[-C--:B------:R-:W-:Y:S01]  /*7c330*/  LEA.HI.X.SX32 R45, R87, R2.reuse, 0x1, P0 ;  /* 0x00000002572d7211 */ /* 0x080fe200000f0eff */
[----:B------:R2:W-:Y:S01]  /*7c340*/  STL.64 [R1+0x608], R68 ;  /* 0x0006084401007387 */ /* 0x0005e20000100a00 */
[----:B------:R-:W-:-:S03]  /*7c350*/  LEA.HI.X.SX32 R71, R88, R2, 0x1, P4 ;  /* 0x0000000258477211 */ /* 0x000fc600020f0eff */
[----:B------:R3:W-:Y:S01]  /*7c360*/  STL.64 [R1+0x5f8], R44 ;  /* 0x0005f82c01007387 */ /* 0x0007e20000100a00 */
[CC--:B--2---:R-:W-:Y:S02]  /*7c370*/  IADD3 R68, P3, PT, R86.reuse, R3.reuse, RZ ;  /* 0x0000000356447210 */ /* 0x0c4fe40007f7e0ff */
[C---:B---3--:R-:W-:Y:S01]  /*7c380*/  IADD3 R44, P0, PT, R85.reuse, R3, RZ ;  /* 0x00000003552c7210 */ /* 0x048fe20007f1e0ff */
[----:B------:R2:W-:Y:S01]  /*7c390*/  STL.64 [R1+0x600], R70 ;  /* 0x0006004601007387 */ /* 0x0005e20000100a00 */
[-C--:B------:R-:W-:Y:S02]  /*7c3a0*/  LEA.HI.X.SX32 R69, R86, R2.reuse, 0x1, P3 ;  /* 0x0000000256457211 */ /* 0x080fe400018f0eff */
[----:B------:R-:W-:-:S03]  /*7c3b0*/  LEA.HI.X.SX32 R45, R85, R2, 0x1, P0 ;  /* 0x00000002552d7211 */ /* 0x000fc600000f0eff */
[----:B------:R3:W-:Y:S01]  /*7c3c0*/  STL.64 [R1+0x5f0], R68 ;  /* 0x0005f04401007387 */ /* 0x0007e20000100a00 */
[----:B--2---:R-:W-:Y:S01]  /*7c3d0*/  IMAD.MOV.U32 R71, RZ, RZ, R4 ;  /* 0x000000ffff477224 */ /* 0x004fe200078e0004 */
[CC--:B------:R-:W-:Y:S02]  /*7c3e0*/  IADD3 R4, P3, PT, R83.reuse, R3.reuse, RZ ;  /* 0x0000000353047210 */ /* 0x0c0fe40007f7e0ff */
[----:B------:R2:W-:Y:S02]  /*7c3f0*/  STL.64 [R1+0x5e8], R44 ;  /* 0x0005e82c01007387 */ /* 0x0005e40000100a00 */
[----:B------:R-:W-:Y:S02]  /*7c400*/  LEA.HI.X.SX32 R5, R83, R2, 0x1, P3 ;  /* 0x0000000253057211 */ /* 0x000fe400018f0eff */
[----:B---3--:R-:W-:-:S04]  /*7c410*/  IADD3 R68, P4, PT, R84, R3, RZ ;  /* 0x0000000354447210 */ /* 0x008fc80007f9e0ff */
[-C--:B------:R-:W-:Y:S02]  /*7c420*/  LEA.HI.X.SX32 R69, R84, R2.reuse, 0x1, P4 ;  /* 0x0000000254457211 */ /* 0x080fe400020f0eff */
[CC--:B--2---:R-:W-:Y:S01]  /*7c430*/  IADD3 R44, P0, PT, R82.reuse, R3.reuse, RZ ;  /* 0x00000003522c7210 */ /* 0x0c4fe20007f1e0ff */
[----:B------:R2:W-:Y:S03]  /*7c440*/  STL.64 [R1+0x5d8], R4 ;  /* 0x0005d80401007387 */ /* 0x0005e60000100a00 */
[----:B------:R-:W-:Y:S01]  /*7c450*/  LEA.HI.X.SX32 R45, R82, R2, 0x1, P0 ;  /* 0x00000002522d7211 */ /* 0x000fe200000f0eff */
[----:B------:R-:W-:Y:S04]  /*7c460*/  STL.64 [R1+0x5e0], R68 ;  /* 0x0005e04401007387 */ /* 0x000fe80000100a00 */
[----:B------:R3:W-:Y:S01]  /*7c470*/  STL.64 [R1+0x5d0], R44 ;  /* 0x0005d02c01007387 */ /* 0x0007e20000100a00 */
[----:B--2---:R-:W-:-:S04]  /*7c480*/  IADD3 R4, P3, PT, R81, R3, RZ ;  /* 0x0000000351047210 */ /* 0x004fc80007f7e0ff */
[----:B------:R-:W-:Y:S02]  /*7c490*/  LEA.HI.X.SX32 R5, R81, R2, 0x1, P3 ;  /* 0x0000000251057211 */ /* 0x000fe400018f0eff */
[----:B---3--:R-:W-:-:S03]  /*7c4a0*/  IADD3 R44, P0, PT, R79, R3, RZ ;  /* 0x000000034f2c7210 */ /* 0x008fc60007f1e0ff */
[----:B------:R2:W-:Y:S01]  /*7c4b0*/  STL.64 [R1+0x5c8], R4 ;  /* 0x0005c80401007387 */ /* 0x0005e20000100a00 */
[C---:B------:R-:W-:Y:S02]  /*7c4c0*/  IADD3 R68, P4, PT, R80.reuse, R3, RZ ;  /* 0x0000000350447210 */ /* 0x040fe40007f9e0ff */
[-C--:B------:R-:W-:Y:S02]  /*7c4d0*/  LEA.HI.X.SX32 R45, R79, R2.reuse, 0x1, P0 ;  /* 0x000000024f2d7211 */ /* 0x080fe400000f0eff */
[----:B------:R-:W-:-:S03]  /*7c4e0*/  LEA.HI.X.SX32 R69, R80, R2, 0x1, P4 ;  /* 0x0000000250457211 */ /* 0x000fc600020f0eff */
[----:B------:R3:W-:Y:S01]  /*7c4f0*/  STL.64 [R1+0x5b8], R44 ;  /* 0x0005b82c01007387 */ /* 0x0007e20000100a00 */
[----:B--2---:R-:W-:-:S04]  /*7c500*/  IADD3 R4, P3, PT, R78, R3, RZ ;  /* 0x000000034e047210 */ /* 0x004fc80007f7e0ff */
[-C--:B------:R-:W-:Y:S02]  /*7c510*/  LEA.HI.X.SX32 R5, R78, R2.reuse, 0x1, P3 ;  /* 0x000000024e057211 */ /* 0x080fe400018f0eff */
[CC--:B---3--:R-:W-:Y:S01]  /*7c520*/  IADD3 R44, P0, PT, R77.reuse, R3.reuse, RZ ;  /* 0x000000034d2c7210 */ /* 0x0c8fe20007f1e0ff */
[----:B------:R2:W-:Y:S03]  /*7c530*/  STL.64 [R1+0x5c0], R68 ;  /* 0x0005c04401007387 */ /* 0x0005e60000100a00 */
[----:B------:R-:W-:Y:S01]  /*7c540*/  LEA.HI.X.SX32 R45, R77, R2, 0x1, P0 ;  /* 0x000000024d2d7211 */ /* 0x000fe200000f0eff */
[----:B------:R3:W-:Y:S04]  /*7c550*/  STL.64 [R1+0x5b0], R4 ;  /* 0x0005b00401007387 */ /* 0x0007e80000100a00 */
[----:B------:R4:W-:Y:S01]  /*7c560*/  STL.64 [R1+0x5a8], R44 ;  /* 0x0005a82c01007387 */ /* 0x0009e20000100a00 */
[----:B--2---:R-:W-:-:S02]  /*7c570*/  IADD3 R68, P4, PT, R76, R3, RZ ;  /* 0x000000034c447210 */ /* 0x004fc40007f9e0ff */
[CC--:B---3--:R-:W-:Y:S02]  /*7c580*/  IADD3 R4, P3, PT, R75.reuse, R3.reuse, RZ ;  /* 0x000000034b047210 */ /* 0x0c8fe40007f7e0ff */
[----:B----4-:R-:W-:Y:S02]  /*7c590*/  IADD3 R44, P0, PT, R74, R3, RZ ;  /* 0x000000034a2c7210 */ /* 0x010fe40007f1e0ff */
[-C--:B------:R-:W-:Y:S02]  /*7c5a0*/  LEA.HI.X.SX32 R5, R75, R2.reuse, 0x1, P3 ;  /* 0x000000024b057211 */ /* 0x080fe400018f0eff */
[-C--:B------:R-:W-:Y:S02]  /*7c5b0*/  LEA.HI.X.SX32 R69, R76, R2.reuse, 0x1, P4 ;  /* 0x000000024c457211 */ /* 0x080fe400020f0eff */
[----:B------:R-:W-:Y:S01]  /*7c5c0*/  LEA.HI.X.SX32 R45, R74, R2, 0x1, P0 ;  /* 0x000000024a2d7211 */ /* 0x000fe200000f0eff */
[----:B------:R2:W-:Y:S01]  /*7c5d0*/  STL.64 [R1+0x598], R4 ;  /* 0x0005980401007387 */ /* 0x0005e20000100a00 */
[----:B0-----:R-:W-:-:S03]  /*7c5e0*/  VIADD R70, R0, UR75 ;  /* 0x0000004b00467c36 */ /* 0x001fc60008000000 */
[----:B------:R-:W-:Y:S04]  /*7c5f0*/  STL.64 [R1+0x5a0], R68 ;  /* 0x0005a04401007387 */ /* 0x000fe80000100a00 */
[----:B------:R0:W-:Y:S01]  /*7c600*/  STL.64 [R1+0x590], R44 ;  /* 0x0005902c01007387 */ /* 0x0001e20000100a00 */
[----:B--2---:R-:W-:-:S04]  /*7c610*/  IADD3 R4, P3, PT, R73, R3, RZ ;  /* 0x0000000349047210 */ /* 0x004fc80007f7e0ff */
[----:B------:R-:W-:Y:S02]  /*7c620*/  LEA.HI.X.SX32 R5, R73, R2, 0x1, P3 ;  /* 0x0000000249057211 */ /* 0x000fe400018f0eff */
[----:B0-----:R-:W-:-:S03]  /*7c630*/  IADD3 R44, P0, PT, R0, R3, RZ ;  /* 0x00000003002c7210 */ /* 0x001fc60007f1e0ff */
[----:B------:R0:W-:Y:S01]  /*7c640*/  STL.64 [R1+0x588], R4 ;  /* 0x0005880401007387 */ /* 0x0001e20000100a00 */
[----:B------:R-:W-:Y:S02]  /*7c650*/  IADD3 R68, P4, PT, R72, R3, RZ ;  /* 0x0000000348447210 */ /* 0x000fe40007f9e0ff */
[-C--:B------:R-:W-:Y:S02]  /*7c660*/  LEA.HI.X.SX32 R45, R0, R2.reuse, 0x1, P0 ;  /* 0x00000002002d7211 */ /* 0x080fe400000f0eff */
[----:B------:R-:W-:-:S03]  /*7c670*/  LEA.HI.X.SX32 R69, R72, R2, 0x1, P4 ;  /* 0x0000000248457211 */ /* 0x000fc600020f0eff */
[----:B------:R2:W-:Y:S01]  /*7c680*/  STL.64 [R1+0x578], R44 ;  /* 0x0005782c01007387 */ /* 0x0005e20000100a00 */
[----:B0-----:R-:W-:-:S04]  /*7c690*/  IADD3 R4, P3, PT, R70, R3, RZ ;  /* 0x0000000346047210 */ /* 0x001fc80007f7e0ff */
[-C--:B------:R-:W-:Y:S02]  /*7c6a0*/  LEA.HI.X.SX32 R5, R70, R2.reuse, 0x1, P3 ;  /* 0x0000000246057211 */ /* 0x080fe400018f0eff */
[CC--:B--2---:R-:W-:Y:S01]  /*7c6b0*/  IADD3 R44, P0, PT, R71.reuse, R3.reuse, RZ ;  /* 0x00000003472c7210 */ /* 0x0c4fe20007f1e0ff */
[----:B------:R0:W-:Y:S03]  /*7c6c0*/  STL.64 [R1+0x580], R68 ;  /* 0x0005804401007387 */ /* 0x0001e60000100a00 */
[----:B------:R-:W-:Y:S01]  /*7c6d0*/  LEA.HI.X.SX32 R45, R71, R2, 0x1, P0 ;  /* 0x00000002472d7211 */ /* 0x000fe200000f0eff */
[----:B------:R2:W-:Y:S04]  /*7c6e0*/  STL.64 [R1+0x570], R4 ;  /* 0x0005700401007387 */ /* 0x0005e80000100a00 */
[----:B------:R3:W-:Y:S01]  /*7c6f0*/  STL.64 [R1+0x540], R44 ;  /* 0x0005402c01007387 */ /* 0x0007e20000100a00 */
[----:B0-----:R-:W-:-:S02]  /*7c700*/  IADD3 R68, P4, PT, R67, R3, RZ ;  /* 0x0000000343447210 */ /* 0x001fc40007f9e0ff */
[CC--:B--2---:R-:W-:Y:S02]  /*7c710*/  IADD3 R4, P3, PT, R65.reuse, R3.reuse, RZ ;  /* 0x0000000341047210 */ /* 0x0c4fe40007f7e0ff */
[CC--:B---3--:R-:W-:Y:S02]  /*7c720*/  IADD3 R44, P0, PT, R64.reuse, R3.reuse, RZ ;  /* 0x00000003402c7210 */ /* 0x0c8fe40007f1e0ff */
[-C--:B------:R-:W-:Y:S02]  /*7c730*/  LEA.HI.X.SX32 R5, R65, R2.reuse, 0x1, P3 ;  /* 0x0000000241057211 */ /* 0x080fe400018f0eff */
[-C--:B------:R-:W-:Y:S02]  /*7c740*/  LEA.HI.X.SX32 R69, R67, R2.reuse, 0x1, P4 ;  /* 0x0000000243457211 */ /* 0x080fe400020f0eff */
[----:B------:R-:W-:Y:S01]  /*7c750*/  LEA.HI.X.SX32 R45, R64, R2, 0x1, P0 ;  /* 0x00000002402d7211 */ /* 0x000fe200000f0eff */
[----:B------:R0:W-:Y:S04]  /*7c760*/  STL.64 [R1+0x530], R4 ;  /* 0x0005300401007387 */ /* 0x0001e80000100a00 */
[----:B------:R-:W-:Y:S04]  /*7c770*/  STL.64 [R1+0x538], R68 ;  /* 0x0005384401007387 */ /* 0x000fe80000100a00 */
[----:B------:R2:W-:Y:S01]  /*7c780*/  STL.64 [R1+0x528], R44 ;  /* 0x0005282c01007387 */ /* 0x0005e20000100a00 */
[----:B0-----:R-:W-:-:S04]  /*7c790*/  IADD3 R4, P3, PT, R66, R3, RZ ;  /* 0x0000000342047210 */ /* 0x001fc80007f7e0ff */
[----:B------:R-:W-:Y:S02]  /*7c7a0*/  LEA.HI.X.SX32 R5, R66, R2, 0x1, P3 ;  /* 0x0000000242057211 */ /* 0x000fe400018f0eff */
[----:B--2---:R-:W-:-:S03]  /*7c7b0*/  IADD3 R44, P0, PT, R51, R3, RZ ;  /* 0x00000003332c7210 */ /* 0x004fc60007f1e0ff */
        /* <DEDUP_REMOVED lines=8> */
[----:B------:R-:W-:Y:S03]  /*7c840*/  STL.64 [R1+0x518], R64 ;  /* 0x0005184001007387 */ /* 0x000fe60000100a00 */
[----:B------:R-:W-:Y:S01]  /*7c850*/  LEA.HI.X.SX32 R45, R53, R2, 0x1, P0 ;  /* 0x00000002352d7211 */ /* 0x000fe200000f0eff */
[----:B------:R0:W-:Y:S01]  /*7c860*/  STL.64 [R1+0x508], R4 ;  /* 0x0005080401007387 */ /* 0x0001e20000100a00 */
[----:B------:R-:W-:-:S03]  /*7c870*/  IADD3 R50, P4, PT, R52, R3, RZ ;  /* 0x0000000334327210 */ /* 0x000fc60007f9e0ff */
[----:B------:R2:W-:Y:S01]  /*7c880*/  STL.64 [R1+0x500], R44 ;  /* 0x0005002c01007387 */ /* 0x0005e20000100a00 */
[-C--:B------:R-:W-:Y:S02]  /*7c890*/  LEA.HI.X.SX32 R51, R52, R2.reuse, 0x1, P4 ;  /* 0x0000000234337211 */ /* 0x080fe400020f0eff */
[CC--:B0-----:R-:W-:Y:S02]  /*7c8a0*/  IADD3 R4, P3, PT, R47.reuse, R3.reuse, RZ ;  /* 0x000000032f047210 */ /* 0x0c1fe40007f7e0ff */
[C---:B--2---:R-:W-:Y:S02]  /*7c8b0*/  IADD3 R44, P0, PT, R46.reuse, R3, RZ ;  /* 0x000000032e2c7210 */ /* 0x044fe40007f1e0ff */
[-C--:B------:R-:W-:Y:S02]  /*7c8c0*/  LEA.HI.X.SX32 R5, R47, R2.reuse, 0x1, P3 ;  /* 0x000000022f057211 */ /* 0x080fe400018f0eff */
[----:B------:R-:W-:-:S03]  /*7c8d0*/  LEA.HI.X.SX32 R45, R46, R2, 0x1, P0 ;  /* 0x000000022e2d7211 */ /* 0x000fc600000f0eff */
[----:B------:R0:W-:Y:S01]  /*7c8e0*/  STL.64 [R1+0x4f0], R4 ;  /* 0x0004f00401007387 */ /* 0x0001e20000100a00 */
[----:B------:R-:W-:-:S03]  /*7c8f0*/  IADD3 R46, P4, PT, R48, R3, RZ ;  /* 0x00000003302e7210 */ /* 0x000fc60007f9e0ff */
[----:B------:R-:W-:Y:S04]  /*7c900*/  STL.64 [R1+0x4f8], R50 ;  /* 0x0004f83201007387 */ /* 0x000fe80000100a00 */
[----:B------:R2:W-:Y:S01]  /*7c910*/  STL.64 [R1+0x4e8], R44 ;  /* 0x0004e82c01007387 */ /* 0x0005e20000100a00 */
[----:B0-----:R-:W-:-:S04]  /*7c920*/  IADD3 R4, P3, PT, R49, R3, RZ ;  /* 0x0000000331047210 */ /* 0x001fc80007f7e0ff */
[-C--:B------:R-:W-:Y:S02]  /*7c930*/  LEA.HI.X.SX32 R5, R49, R2.reuse, 0x1, P3 ;  /* 0x0000000231057211 */ /* 0x080fe400018f0eff */
[C---:B--2---:R-:W-:Y:S02]  /*7c940*/  IADD3 R44, P0, PT, R41.reuse, R3, RZ ;  /* 0x00000003292c7210 */ /* 0x044fe40007f1e0ff */
[-C--:B------:R-:W-:Y:S01]  /*7c950*/  LEA.HI.X.SX32 R47, R48, R2.reuse, 0x1, P4 ;  /* 0x00000002302f7211 */ /* 0x080fe200020f0eff */
[----:B------:R0:W-:Y:S01]  /*7c960*/  STL.64 [R1+0x4e0], R4 ;  /* 0x0004e00401007387 */ /* 0x0001e20000100a00 */
[----:B------:R-:W-:-:S03]  /*7c970*/  LEA.HI.X.SX32 R45, R41, R2, 0x1, P0 ;  /* 0x00000002292d7211 */ /* 0x000fc600000f0eff */
[----:B------:R-:W-:Y:S04]  /*7c980*/  STL.64 [R1+0x4d8], R46 ;  /* 0x0004d82e01007387 */ /* 0x000fe80000100a00 */
[----:B------:R2:W-:Y:S01]  /*7c990*/  STL.64 [R1+0x4d0], R44 ;  /* 0x0004d02c01007387 */ /* 0x0005e20000100a00 */
[----:B0-----:R-:W-:-:S04]  /*7c9a0*/  IADD3 R4, P3, PT, R40, R3, RZ ;  /* 0x0000000328047210 */ /* 0x001fc80007f7e0ff */
[-C--:B------:R-:W-:Y:S02]  /*7c9b0*/  LEA.HI.X.SX32 R5, R40, R2.reuse, 0x1, P3 ;  /* 0x0000000228057211 */ /* 0x080fe400018f0eff */
[-C--:B------:R-:W-:Y:S02]  /*7c9c0*/  IADD3 R40, P3, PT, R39, R3.reuse, RZ ;  /* 0x0000000327287210 */ /* 0x080fe40007f7e0ff */
[----:B--2---:R-:W-:Y:S01]  /*7c9d0*/  IADD3 R44, P0, PT, R43, R3, RZ ;  /* 0x000000032b2c7210 */ /* 0x004fe20007f1e0ff */
[----:B------:R0:W-:Y:S01]  /*7c9e0*/  STL.64 [R1+0x4c8], R4 ;  /* 0x0004c80401007387 */ /* 0x0001e20000100a00 */
[-C--:B------:R-:W-:Y:S02]  /*7c9f0*/  LEA.HI.X.SX32 R41, R39, R2.reuse, 0x1, P3 ;  /* 0x0000000227297211 */ /* 0x080fe400018f0eff */
[----:B------:R-:W-:-:S05]  /*7ca00*/  LEA.HI.X.SX32 R45, R43, R2, 0x1, P0 ;  /* 0x000000022b2d7211 */ /* 0x000fca00000f0eff */
[----:B------:R-:W-:Y:S01]  /*7ca10*/  STL.64 [R1+0x4c0], R44 ;  /* 0x0004c02c01007387 */ /* 0x000fe20000100a00 */
[----:B0-----:R-:W-:-:S03]  /*7ca20*/  IADD3 R4, P4, PT, R38, R3, RZ ;  /* 0x0000000326047210 */ /* 0x001fc60007f9e0ff */
[----:B------:R0:W-:Y:S01]  /*7ca30*/  STL.64 [R1+0x4b8], R40 ;  /* 0x0004b82801007387 */ /* 0x0001e20000100a00 */
[-C--:B------:R-:W-:Y:S02]  /*7ca40*/  LEA.HI.X.SX32 R5, R38, R2.reuse, 0x1, P4 ;  /* 0x0000000226057211 */ /* 0x080fe400020f0eff */
[CC--:B------:R-:W-:Y:S02]  /*7ca50*/  IADD3 R38, P3, PT, R35.reuse, R3.reuse, RZ ;  /* 0x0000000323267210 */ /* 0x0c0fe40007f7e0ff */
[C---:B0-----:R-:W-:Y:S01]  /*7ca60*/  IADD3 R40, P0, PT, R42.reuse, R3, RZ ;  /* 0x000000032a287210 */ /* 0x041fe20007f1e0ff */
[----:B------:R0:W-:Y:S01]  /*7ca70*/  STL.64 [R1+0x4b0], R4 ;  /* 0x0004b00401007387 */ /* 0x0001e20000100a00 */
[-C--:B------:R-:W-:Y:S02]  /*7ca80*/  LEA.HI.X.SX32 R39, R35, R2.reuse, 0x1, P3 ;  /* 0x0000000223277211 */ /* 0x080fe400018f0eff */
[----:B------:R-:W-:-:S05]  /*7ca90*/  LEA.HI.X.SX32 R41, R42, R2, 0x1, P0 ;  /* 0x000000022a297211 */ /* 0x000fca00000f0eff */
[----:B------:R-:W-:Y:S01]  /*7caa0*/  STL.64 [R1+0x4a8], R40 ;  /* 0x0004a82801007387 */ /* 0x000fe20000100a00 */
[----:B0-----:R-:W-:-:S03]  /*7cab0*/  IADD3 R4, P4, PT, R34, R3, RZ ;  /* 0x0000000322047210 */ /* 0x001fc60007f9e0ff */
[----:B------:R0:W-:Y:S01]  /*7cac0*/  STL.64 [R1+0x4a0], R38 ;  /* 0x0004a02601007387 */ /* 0x0001e20000100a00 */
[-C--:B------:R-:W-:Y:S02]  /*7cad0*/  LEA.HI.X.SX32 R5, R34, R2.reuse, 0x1, P4 ;  /* 0x0000000222057211 */ /* 0x080fe400020f0eff */
[-C--:B------:R-:W-:Y:S02]  /*7cae0*/  IADD3 R34, P3, PT, R33, R3.reuse, RZ ;  /* 0x0000000321227210 */ /* 0x080fe40007f7e0ff */
[----:B0-----:R-:W-:Y:S01]  /*7caf0*/  IADD3 R38, P0, PT, R37, R3, RZ ;  /* 0x0000000325267210 */ /* 0x001fe20007f1e0ff */
        /* <DEDUP_REMOVED lines=24> */
[----:B------:R-:W-:Y:S02]  /*7cc80*/  LEA.HI.X.SX32 R5, R26, R2, 0x1, P4 ;  /* 0x000000021a057211 */ /* 0x000fe400020f0eff */
[----:B------:R-:W-:-:S03]  /*7cc90*/  IADD3 R26, P3, PT, R23, R3, RZ ;  /* 0x00000003171a7210 */ /* 0x000fc60007f7e0ff */
[----:B------:R2:W-:Y:S01]  /*7cca0*/  STL.64 [R1+0x450], R4 ;  /* 0x0004500401007387 */ /* 0x0005e20000100a00 */
[CC--:B0-----:R-:W-:Y:S02]  /*7ccb0*/  IADD3 R28, P0, PT, R30.reuse, R3.reuse, RZ ;  /* 0x000000031e1c7210 */ /* 0x0c1fe40007f1e0ff */
[-C--:B------:R-:W-:Y:S02]  /*7ccc0*/  LEA.HI.X.SX32 R27, R23, R2.reuse, 0x1, P3 ;  /* 0x00000002171b7211 */ /* 0x080fe400018f0eff */
[----:B------:R-:W-:Y:S02]  /*7ccd0*/  LEA.HI.X.SX32 R29, R30, R2, 0x1, P0 ;  /* 0x000000021e1d7211 */ /* 0x000fe400000f0eff */
[----:B--2---:R-:W-:-:S03]  /*7cce0*/  IADD3 R4, P4, PT, R22, R3, RZ ;  /* 0x0000000316047210 */ /* 0x004fc60007f9e0ff */
[----:B------:R-:W-:Y:S01]  /*7ccf0*/  STL.64 [R1+0x448], R28 ;  /* 0x0004481c01007387 */ /* 0x000fe20000100a00 */
[----:B------:R-:W-:-:S03]  /*7cd00*/  LEA.HI.X.SX32 R5, R22, R2, 0x1, P4 ;  /* 0x0000000216057211 */ /* 0x000fc600020f0eff */
[----:B------:R0:W-:Y:S01]  /*7cd10*/  STL.64 [R1+0x440], R26 ;  /* 0x0004401a01007387 */ /* 0x0001e20000100a00 */
[CC--:B------:R-:W-:Y:S01]  /*7cd20*/  IADD3 R22, P3, PT, R21.reuse, R3.reuse, RZ ;  /* 0x0000000315167210 */ /* 0x0c0fe20007f7e0ff */
[----:B------:R-:W-:Y:S01]  /*7cd30*/  VIADD R13, R8, UR12 ;  /* 0x0000000c080d7c36 */ /* 0x000fe20008000000 */
[----:B------:R-:W2:Y:S01]  /*7cd40*/  LDCU UR12, c[0x0][0x3b8] ;  /* 0x00007700ff0c77ac */ /* 0x000ea20008000800 */
[----:B------:R3:W-:Y:S01]  /*7cd50*/  STL.64 [R1+0x438], R4 ;  /* 0x0004380401007387 */ /* 0x0007e20000100a00 */
[-C--:B------:R-:W-:Y:S02]  /*7cd60*/  LEA.HI.X.SX32 R23, R21, R2.reuse, 0x1, P3 ;  /* 0x0000000215177211 */ /* 0x080fe400018f0eff */
[CC--:B0-----:R-:W-:Y:S02]  /*7cd70*/  IADD3 R26, P0, PT, R25.reuse, R3.reuse, RZ ;  /* 0x00000003191a7210 */ /* 0x0c1fe40007f1e0ff */
[CC--:B---3--:R-:W-:Y:S02]  /*7cd80*/  IADD3 R4, P4, PT, R20.reuse, R3.reuse, RZ ;  /* 0x0000000314047210 */ /* 0x0c8fe40007f9e0ff */
[-C--:B------:R-:W-:Y:S01]  /*7cd90*/  LEA.HI.X.SX32 R27, R25, R2.reuse, 0x1, P0 ;  /* 0x00000002191b7211 */ /* 0x080fe200000f0eff */
[----:B------:R-:W-:Y:S01]  /*7cda0*/  VIADD R11, R13, UR11 ;  /* 0x0000000b0d0b7c36 */ /* 0x000fe20008000000 */
[-C--:B------:R-:W-:Y:S01]  /*7cdb0*/  LEA.HI.X.SX32 R5, R20, R2.reuse, 0x1, P4 ;  /* 0x0000000214057211 */ /* 0x080fe200020f0eff */
[----:B------:R-:W0:Y:S02]  /*7cdc0*/  LDCU UR11, c[0x0][0x3b8] ;  /* 0x00007700ff0b77ac */ /* 0x000e240008000800 */
[----:B------:R-:W-:Y:S01]  /*7cdd0*/  STL.64 [R1+0x430], R26 ;  /* 0x0004301a01007387 */ /* 0x000fe20000100a00 */
[----:B------:R-:W-:Y:S01]  /*7cde0*/  VIADD R10, R11, UR10 ;  /* 0x0000000a0b0a7c36 */ /* 0x000fe20008000000 */
[CC--:B------:R-:W-:Y:S01]  /*7cdf0*/  IADD3 R20, P3, PT, R17.reuse, R3.reuse, RZ ;  /* 0x0000000311147210 */ /* 0x0c0fe20007f7e0ff */
[----:B------:R-:W3:Y:S01]  /*7ce00*/  LDCU UR10, c[0x0][0x3b8] ;  /* 0x00007700ff0a77ac */ /* 0x000ee20008000800 */
[----:B------:R4:W-:Y:S01]  /*7ce10*/  STL.64 [R1+0x428], R22 ;  /* 0x0004281601007387 */ /* 0x0009e20000100a00 */
[----:B------:R-:W-:Y:S01]  /*7ce20*/  VIADD R12, R10, UR9 ;  /* 0x000000090a0c7c36 */ /* 0x000fe20008000000 */
[----:B------:R-:W-:Y:S01]  /*7ce30*/  LEA.HI.X.SX32 R21, R17, R2, 0x1, P3 ;  /* 0x0000000211157211 */ /* 0x000fe200018f0eff */
[----:B------:R-:W5:Y:S01]  /*7ce40*/  LDCU UR9, c[0x0][0x3b8] ;  /* 0x00007700ff0977ac */ /* 0x000f620008000800 */
[----:B------:R0:W-:Y:S01]  /*7ce50*/  STL.64 [R1+0x420], R4 ;  /* 0x0004200401007387 */ /* 0x0001e20000100a00 */
[----:B----4-:R-:W-:-:S02]  /*7ce60*/  IADD3 R22, P0, PT, R24, R3, RZ ;  /* 0x0000000318167210 */ /* 0x010fc40007f1e0ff */
[-C--:B0-----:R-:W-:Y:S02]  /*7ce70*/  IADD3 R4, P4, PT, R16, R3.reuse, RZ ;  /* 0x0000000310047210 */ /* 0x081fe40007f9e0ff */
[-C--:B------:R-:W-:Y:S02]  /*7ce80*/  LEA.HI.X.SX32 R23, R24, R2.reuse, 0x1, P0 ;  /* 0x0000000218177211 */ /* 0x080fe400000f0eff */
[-C--:B------:R-:W-:Y:S01]  /*7ce90*/  LEA.HI.X.SX32 R5, R16, R2.reuse, 0x1, P4 ;  /* 0x0000000210057211 */ /* 0x080fe200020f0eff */
[----:B------:R-:W-:Y:S02]  /*7cea0*/  VIADD R7, R12, UR6 ;  /* 0x000000060c077c36 */ /* 0x000fe40008000000 */
[----:B------:R-:W-:Y:S01]  /*7ceb0*/  STL.64 [R1+0x418], R22 ;  /* 0x0004181601007387 */ /* 0x000fe20000100a00 */
[-C--:B------:R-:W-:Y:S01]  /*7cec0*/  IADD3 R16, P3, PT, R15, R3.reuse, RZ ;  /* 0x000000030f107210 */ /* 0x080fe20007f7e0ff */
[----:B------:R-:W0:Y:S02]  /*7ced0*/  LDCU UR6, c[0x0][0x39c] ;  /* 0x00007380ff0677ac */ /* 0x000e240008000800 */
[----:B------:R4:W-:Y:S01]  /*7cee0*/  STL.64 [R1+0x410], R20 ;  /* 0x0004101401007387 */ /* 0x0009e20000100a00 */
[----:B------:R-:W-:Y:S01]  /*7cef0*/  VIADD R6, R7, UR4 ;  /* 0x0000000407067c36 */ /* 0x000fe20008000000 */
[----:B------:R-:W-:Y:S01]  /*7cf00*/  LEA.HI.X.SX32 R17, R15, R2, 0x1, P3 ;  /* 0x000000020f117211 */ /* 0x000fe200018f0eff */
[----:B------:R-:W0:Y:S01]  /*7cf10*/  LDCU UR4, c[0x0][0x39c] ;  /* 0x00007380ff0477ac */ /* 0x000e220008000800 */
[----:B------:R1:W-:Y:S01]  /*7cf20*/  STL.64 [R1+0x408], R4 ;  /* 0x0004080401007387 */ /* 0x0003e20000100a00 */
[----:B------:R-:W-:Y:S01]  /*7cf30*/  VIADD R69, R6, UR8 ;  /* 0x0000000806457c36 */ /* 0x000fe20008000000 */
[----:B------:R-:W0:Y:S01]  /*7cf40*/  LDCU UR8, c[0x0][0x39c] ;  /* 0x00007380ff0877ac */ /* 0x000e220008000800 */
[----:B----4-:R-:W-:-:S02]  /*7cf50*/  IADD3 R20, P0, PT, R19, R3, RZ ;  /* 0x0000000313147210 */ /* 0x010fc40007f1e0ff */
[CC--:B-1----:R-:W-:Y:S02]  /*7cf60*/  IADD3 R4, P4, PT, R14.reuse, R3.reuse, RZ ;  /* 0x000000030e047210 */ /* 0x0c2fe40007f9e0ff */
[-C--:B------:R-:W-:Y:S02]  /*7cf70*/  LEA.HI.X.SX32 R21, R19, R2.reuse, 0x1, P0 ;  /* 0x0000000213157211 */ /* 0x080fe400000f0eff */
[----:B------:R-:W-:Y:S01]  /*7cf80*/  LEA.HI.X.SX32 R5, R14, R2, 0x1, P4 ;  /* 0x000000020e057211 */ /* 0x000fe200020f0eff */
[----:B------:R-:W-:Y:S02]  /*7cf90*/  VIADD R68, R69, UR5 ;  /* 0x0000000545447c36 */ /* 0x000fe40008000000 */
[----:B------:R-:W-:Y:S01]  /*7cfa0*/  STL.64 [R1+0x400], R20 ;  /* 0x0004001401007387 */ /* 0x000fe20000100a00 */
[----:B------:R-:W-:Y:S01]  /*7cfb0*/  IADD3 R14, P3, PT, R9, R3, RZ ;  /* 0x00000003090e7210 */ /* 0x000fe20007f7e0ff */
[----:B------:R-:W1:Y:S02]  /*7cfc0*/  LDCU UR5, c[0x0][0x39c] ;  /* 0x00007380ff0577ac */ /* 0x000e640008000800 */
[----:B------:R4:W-:Y:S01]  /*7cfd0*/  STL.64 [R1+0x3f8], R16 ;  /* 0x0003f81001007387 */ /* 0x0009e20000100a00 */
[----:B------:R-:W-:-:S03]  /*7cfe0*/  VIADD R0, R68, UR74 ;  /* 0x0000004a44007c36 */ /* 0x000fc60008000000 */
[----:B------:R0:W-:Y:S01]  /*7cff0*/  STL.64 [R1+0x3f0], R4 ;  /* 0x0003f00401007387 */ /* 0x0001e20000100a00 */
[-C--:B------:R-:W-:Y:S02]  /*7d000*/  LEA.HI.X.SX32 R15, R9, R2.reuse, 0x1, P3 ;  /* 0x00000002090f7211 */ /* 0x080fe400018f0eff */
[-C--:B----4-:R-:W-:Y:S02]  /*7d010*/  IADD3 R16, P0, PT, R18, R3.reuse, RZ ;  /* 0x0000000312107210 */ /* 0x090fe40007f1e0ff */
[----:B0-----:R-:W-:Y:S02]  /*7d020*/  IADD3 R4, P4, PT, R8, R3, RZ ;  /* 0x0000000308047210 */ /* 0x001fe40007f9e0ff */
[-C--:B------:R-:W-:Y:S02]  /*7d030*/  LEA.HI.X.SX32 R17, R18, R2.reuse, 0x1, P0 ;  /* 0x0000000212117211 */ /* 0x080fe400000f0eff */
[----:B------:R-:W-:Y:S01]  /*7d040*/  LEA.HI.X.SX32 R5, R8, R2, 0x1, P4 ;  /* 0x0000000208057211 */ /* 0x000fe200020f0eff */
[----:B------:R-:W-:-:S02]  /*7d050*/  VIADD R72, R0, UR73 ;  /* 0x0000004900487c36 */ /* 0x000fc40008000000 */
[----:B------:R0:W-:Y:S02]  /*7d060*/  STL.64 [R1+0x3e8], R16 ;  /* 0x0003e81001007387 */ /* 0x0001e40000100a00 */
[----:B------:R-:W-:Y:S02]  /*7d070*/  VIADD R71, R72, UR72 ;  /* 0x0000004848477c36 */ /* 0x000fe40008000000 */
[----:B------:R-:W-:Y:S01]  /*7d080*/  STL.64 [R1+0x2740], R4 ;  /* 0x0027400401007387 */ /* 0x000fe20000100a00 */
[----:B------:R-:W-:-:S03]  /*7d090*/  IADD3 R8, P4, PT, R10, R3, RZ ;  /* 0x000000030a087210 */ /* 0x000fc60007f9e0ff */
[----:B------:R4:W-:Y:S01]  /*7d0a0*/  STL.64 [R1+0x3e0], R14 ;  /* 0x0003e00e01007387 */ /* 0x0009e20000100a00 */
[-C--:B0-----:R-:W-:Y:S01]  /*7d0b0*/  IADD3 R16, P0, PT, R13, R3.reuse, RZ ;  /* 0x000000030d107210 */ /* 0x081fe20007f1e0ff */
[----:B------:R-:W-:Y:S01]  /*7d0c0*/  VIADD R70, R71, UR71 ;  /* 0x0000004747467c36 */ /* 0x000fe20008000000 */
[-C--:B------:R-:W-:Y:S02]  /*7d0d0*/  LEA.HI.X.SX32 R9, R10, R2.reuse, 0x1, P4 ;  /* 0x000000020a097211 */ /* 0x080fe400020f0eff */
[----:B------:R-:W-:Y:S02]  /*7d0e0*/  LEA.HI.X.SX32 R17, R13, R2, 0x1, P0 ;  /* 0x000000020d117211 */ /* 0x000fe400000f0eff */
[----:B----4-:R-:W-:Y:S01]  /*7d0f0*/  IADD3 R14, P3, PT, R11, R3, RZ ;  /* 0x000000030b0e7210 */ /* 0x010fe20007f7e0ff */
[----:B------:R-:W-:-:S03]  /*7d100*/  VIADD R75, R70, UR70 ;  /* 0x00000046464b7c36 */ /* 0x000fc60008000000 */
[-C--:B------:R-:W-:Y:S01]  /*7d110*/  LEA.HI.X.SX32 R15, R11, R2.reuse, 0x1, P3 ;  /* 0x000000020b0f7211 */ /* 0x080fe200018f0eff */
[----:B------:R-:W-:Y:S01]  /*7d120*/  STL.64 [R1+0x3d0], R16 ;  /* 0x0003d01001007387 */ /* 0x000fe20000100a00 */
[-C--:B------:R-:W-:Y:S01]  /*7d130*/  IADD3 R10, P0, PT, R12, R3.reuse, RZ ;  /* 0x000000030c0a7210 */ /* 0x080fe20007f1e0ff */
[----:B------:R-:W-:Y:S02]  /*7d140*/  VIADD R74, R75, UR69 ;  /* 0x000000454b4a7c36 */ /* 0x000fe40008000000 */
[----:B------:R-:W-:Y:S04]  /*7d150*/  STL.64 [R1+0x3c8], R14 ;  /* 0x0003c80e01007387 */ /* 0x000fe80000100a00 */
[----:B------:R0:W-:Y:S01]  /*7d160*/  STL.64 [R1+0x3c0], R8 ;  /* 0x0003c00801007387 */ /* 0x0001e20000100a00 */
[----:B------:R-:W-:Y:S01]  /*7d170*/  IADD3 R4, P4, PT, R6, R3, RZ ;  /* 0x0000000306047210 */ /* 0x000fe20007f9e0ff */
[----:B------:R-:W-:Y:S01]  /*7d180*/  VIADD R73, R74, UR68 ;  /* 0x000000444a497c36 */ /* 0x000fe20008000000 */
[----:B------:R-:W-:-:S02]  /*7d190*/  LEA.HI.X.SX32 R11, R12, R2, 0x1, P0 ;  /* 0x000000020c0b7211 */ /* 0x000fc400000f0eff */
[----:B------:R-:W-:Y:S02]  /*7d1a0*/  LEA.HI.X.SX32 R5, R6, R2, 0x1, P4 ;  /* 0x0000000206057211 */ /* 0x000fe400020f0eff */
[----:B0-----:R-:W-:-:S04]  /*7d1b0*/  IADD3 R8, P3, PT, R7, R3, RZ ;  /* 0x0000000307087210 */ /* 0x001fc80007f7e0ff */
[----:B------:R-:W-:Y:S01]  /*7d1c0*/  LEA.HI.X.SX32 R9, R7, R2, 0x1, P3 ;  /* 0x0000000207097211 */ /* 0x000fe200018f0eff */
[----:B------:R-:W-:Y:S01]  /*7d1d0*/  VIADD R78, R73, UR67 ;  /* 0x00000043494e7c36 */ /* 0x000fe20008000000 */
[----:B------:R-:W-:Y:S01]  /*7d1e0*/  STL.64 [R1+0x3b8], R10 ;  /* 0x0003b80a01007387 */ /* 0x000fe20000100a00 */
[----:B------:R-:W-:-:S03]  /*7d1f0*/  IADD3 R6, P3, PT, R68, R3, RZ ;  /* 0x0000000344067210 */ /* 0x000fc60007f7e0ff */
[----:B------:R0:W-:Y:S01]  /*7d200*/  STL.64 [R1+0x3b0], R8 ;  /* 0x0003b00801007387 */ /* 0x0001e20000100a00 */
[----:B------:R-:W-:-:S03]  /*7d210*/  VIADD R77, R78, UR66 ;  /* 0x000000424e4d7c36 */ /* 0x000fc60008000000 */
[----:B------:R4:W-:Y:S01]  /*7d220*/  STL.64 [R1+0x3a8], R4 ;  /* 0x0003a80401007387 */ /* 0x0009e20000100a00 */
[-C--:B------:R-:W-:Y:S01]  /*7d230*/  LEA.HI.X.SX32 R7, R68, R2.reuse, 0x1, P3 ;  /* 0x0000000244077211 */ /* 0x080fe200018f0eff */
[----:B------:R-:W-:Y:S01]  /*7d240*/  VIADD R76, R77, UR65 ;  /* 0x000000414d4c7c36 */ /* 0x000fe20008000000 */
[CC--:B0-----:R-:W-:Y:S02]  /*7d250*/  IADD3 R8, P0, PT, R69.reuse, R3.reuse, RZ ;  /* 0x0000000345087210 */ /* 0x0c1fe40007f1e0ff */
[C---:B----4-:R-:W-:Y:S02]  /*7d260*/  IADD3 R4, P4, PT, R0.reuse, R3, RZ ;  /* 0x0000000300047210 */ /* 0x050fe40007f9e0ff */
[-C--:B------:R-:W-:Y:S02]  /*7d270*/  LEA.HI.X.SX32 R9, R69, R2.reuse, 0x1, P0 ;  /* 0x0000000245097211 */ /* 0x080fe400000f0eff */
[----:B------:R-:W-:Y:S01]  /*7d280*/  LEA.HI.X.SX32 R5, R0, R2, 0x1, P4 ;  /* 0x0000000200057211 */ /* 0x000fe200020f0eff */
[----:B------:R-:W-:-:S02]  /*7d290*/  VIADD R81, R76, UR64 ;  /* 0x000000404c517c36 */ /* 0x000fc40008000000 */
[----:B------:R0:W-:Y:S04]  /*7d2a0*/  STL.64 [R1+0x3a0], R8 ;  /* 0x0003a00801007387 */ /* 0x0001e80000100a00 */
[----:B------:R4:W-:Y:S01]  /*7d2b0*/  STL.64 [R1+0x398], R6 ;  /* 0x0003980601007387 */ /* 0x0009e20000100a00 */
[----:B------:R-:W-:-:S03]  /*7d2c0*/  VIADD R80, R81, UR63 ;  /* 0x0000003f51507c36 */ /* 0x000fc60008000000 */
[----:B------:R1:W-:Y:S01]  /*7d2d0*/  STL.64 [R1+0x390], R4 ;  /* 0x0003900401007387 */ /* 0x0003e20000100a00 */
[-C--:B0-----:R-:W-:Y:S02]  /*7d2e0*/  IADD3 R8, P4, PT, R70, R3.reuse, RZ ;  /* 0x0000000346087210 */ /* 0x081fe40007f9e0ff */
[CC--:B----4-:R-:W-:Y:S02]  /*7d2f0*/  IADD3 R6, P0, PT, R72.reuse, R3.reuse, RZ ;  /* 0x0000000348067210 */ /* 0x0d0fe40007f1e0ff */
[CC--:B-1----:R-:W-:Y:S02]  /*7d300*/  IADD3 R4, P3, PT, R71.reuse, R3.reuse, RZ ;  /* 0x0000000347047210 */ /* 0x0c2fe40007f7e0ff */
[-C--:B------:R-:W-:Y:S02]  /*7d310*/  LEA.HI.X.SX32 R7, R72, R2.reuse, 0x1, P0 ;  /* 0x0000000248077211 */ /* 0x080fe400000f0eff */
[-C--:B------:R-:W-:Y:S01]  /*7d320*/  LEA.HI.X.SX32 R9, R70, R2.reuse, 0x1, P4 ;  /* 0x0000000246097211 */ /* 0x080fe200020f0eff */
[----:B------:R-:W-:Y:S01]  /*7d330*/  VIADD R79, R80, UR62 ;  /* 0x0000003e504f7c36 */ /* 0x000fe20008000000 */
[----:B------:R-:W-:Y:S01]  /*7d340*/  LEA.HI.X.SX32 R5, R71, R2, 0x1, P3 ;  /* 0x0000000247057211 */ /* 0x000fe200018f0eff */
[----:B------:R-:W-:Y:S01]  /*7d350*/  STL.64 [R1+0x2700], R6 ;  /* 0x0027000601007387 */ /* 0x000fe20000100a00 */
[----:B------:R-:W-:Y:S01]  /*7d360*/  IADD3 R10, P3, PT, R74, R3, RZ ;  /* 0x000000034a0a7210 */ /* 0x000fe20007f7e0ff */
[----:B------:R-:W-:-:S02]  /*7d370*/  VIADD R84, R79, UR61 ;  /* 0x0000003d4f547c36 */ /* 0x000fc40008000000 */
[----:B------:R-:W-:Y:S04]  /*7d380*/  STL.64 [R1+0x26f0], R8 ;  /* 0x0026f00801007387 */ /* 0x000fe80000100a00 */
[----:B------:R0:W-:Y:S01]  /*7d390*/  STL.64 [R1+0x380], R4 ;  /* 0x0003800401007387 */ /* 0x0001e20000100a00 */
[----:B------:R-:W-:Y:S01]  /*7d3a0*/  VIADD R83, R84, UR60 ;  /* 0x0000003c54537c36 */ /* 0x000fe20008000000 */
[----:B------:R-:W-:Y:S02]  /*7d3b0*/  LEA.HI.X.SX32 R11, R74, R2, 0x1, P3 ;  /* 0x000000024a0b7211 */ /* 0x000fe400018f0eff */
[-C--:B------:R-:W-:Y:S01]  /*7d3c0*/  IADD3 R12, P4, PT, R73, R3.reuse, RZ ;  /* 0x00000003490c7210 */ /* 0x080fe20007f9e0ff */
[----:B------:R-:W-:Y:S01]  /*7d3d0*/  VIADD R82, R83, UR59 ;  /* 0x0000003b53527c36 */ /* 0x000fe20008000000 */
[----:B0-----:R-:W-:-:S04]  /*7d3e0*/  IADD3 R4, P0, PT, R75, R3, RZ ;  /* 0x000000034b047210 */ /* 0x001fc80007f1e0ff */
[-C--:B------:R-:W-:Y:S01]  /*7d3f0*/  LEA.HI.X.SX32 R5, R75, R2.reuse, 0x1, P0 ;  /* 0x000000024b057211 */ /* 0x080fe200000f0eff */
[----:B------:R-:W-:Y:S01]  /*7d400*/  STL.64 [R1+0x26e0], R10 ;  /* 0x0026e00a01007387 */ /* 0x000fe20000100a00 */
[-C--:B------:R-:W-:Y:S01]  /*7d410*/  IADD3 R14, P3, PT, R77, R3.reuse, RZ ;  /* 0x000000034d0e7210 */ /* 0x080fe20007f7e0ff */
[----:B------:R-:W-:Y:S02]  /*7d420*/  VIADD R87, R82, UR58 ;  /* 0x0000003a52577c36 */ /* 0x000fe40008000000 */
[----:B------:R0:W-:Y:S01]  /*7d430*/  STL.64 [R1+0x370], R4 ;  /* 0x0003700401007387 */ /* 0x0001e20000100a00 */
[-C--:B------:R-:W-:Y:S02]  /*7d440*/  LEA.HI.X.SX32 R13, R73, R2.reuse, 0x1, P4 ;  /* 0x00000002490d7211 */ /* 0x080fe400020f0eff */
[----:B------:R-:W-:Y:S01]  /*7d450*/  LEA.HI.X.SX32 R15, R77, R2, 0x1, P3 ;  /* 0x000000024d0f7211 */ /* 0x000fe200018f0eff */
[----:B------:R-:W-:Y:S01]  /*7d460*/  VIADD R86, R87, UR57 ;  /* 0x0000003957567c36 */ /* 0x000fe20008000000 */
[----:B------:R-:W-:-:S02]  /*7d470*/  IADD3 R16, P4, PT, R76, R3, RZ ;  /* 0x000000034c107210 */ /* 0x000fc40007f9e0ff */
[CC--:B0-----:R-:W-:Y:S01]  /*7d480*/  IADD3 R4, P0, PT, R78.reuse, R3.reuse, RZ ;  /* 0x000000034e047210 */ /* 0x0c1fe20007f1e0ff */
[----:B------:R-:W-:Y:S03]  /*7d490*/  STL.64 [R1+0x2710], R12 ;  /* 0x0027100c01007387 */ /* 0x000fe60000100a00 */
[-C--:B------:R-:W-:Y:S01]  /*7d4a0*/  LEA.HI.X.SX32 R5, R78, R2.reuse, 0x1, P0 ;  /* 0x000000024e057211 */ /* 0x080fe200000f0eff */
[----:B------:R-:W-:Y:S01]  /*7d4b0*/  STL.64 [R1+0x2718], R14 ;  /* 0x0027180e01007387 */ /* 0x000fe20000100a00 */
[-C--:B------:R-:W-:Y:S01]  /*7d4c0*/  LEA.HI.X.SX32 R17, R76, R2.reuse, 0x1, P4 ;  /* 0x000000024c117211 */ /* 0x080fe200020f0eff */
[----:B------:R-:W-:Y:S01]  /*7d4d0*/  VIADD R85, R86, UR56 ;  /* 0x0000003856557c36 */ /* 0x000fe20008000000 */
[-C--:B------:R-:W-:Y:S01]  /*7d4e0*/  IADD3 R6, P0, PT, R81, R3.reuse, RZ ;  /* 0x0000000351067210 */ /* 0x080fe20007f1e0ff */
[----:B------:R0:W-:Y:S01]  /*7d4f0*/  STL.64 [R1+0x358], R4 ;  /* 0x0003580401007387 */ /* 0x0001e20000100a00 */
[----:B------:R-:W-:Y:S01]  /*7d500*/  IADD3 R18, P4, PT, R79, R3, RZ ;  /* 0x000000034f127210 */ /* 0x000fe20007f9e0ff */
[----:B------:R-:W-:Y:S01]  /*7d510*/  VIADD R90, R85, UR55 ;  /* 0x00000037555a7c36 */ /* 0x000fe20008000000 */
[----:B------:R-:W-:-:S02]  /*7d520*/  LEA.HI.X.SX32 R7, R81, R2, 0x1, P0 ;  /* 0x0000000251077211 */ /* 0x000fc400000f0eff */
[----:B------:R-:W-:Y:S01]  /*7d530*/  LEA.HI.X.SX32 R19, R79, R2, 0x1, P4 ;  /* 0x000000024f137211 */ /* 0x000fe200020f0eff */
[----:B------:R-:W-:Y:S01]  /*7d540*/  STL.64 [R1+0x2720], R16 ;  /* 0x0027201001007387 */ /* 0x000fe20000100a00 */
[----:B0-----:R-:W-:Y:S01]  /*7d550*/  IADD3 R4, P3, PT, R80, R3, RZ ;  /* 0x0000000350047210 */ /* 0x001fe20007f7e0ff */
[----:B------:R-:W-:-:S03]  /*7d560*/  VIADD R89, R90, UR54 ;  /* 0x000000365a597c36 */ /* 0x000fc60008000000 */
[----:B------:R-:W-:Y:S01]  /*7d570*/  LEA.HI.X.SX32 R5, R80, R2, 0x1, P3 ;  /* 0x0000000250057211 */ /* 0x000fe200018f0eff */
[----:B------:R-:W-:Y:S01]  /*7d580*/  STL.64 [R1+0x340], R6 ;  /* 0x0003400601007387 */ /* 0x000fe20000100a00 */
[----:B------:R-:W-:-:S03]  /*7d590*/  IADD3 R20, P3, PT, R83, R3, RZ ;  /* 0x0000000353147210 */ /* 0x000fc60007f7e0ff */
[----:B------:R-:W-:Y:S01]  /*7d5a0*/  STL.64 [R1+0x2730], R18 ;  /* 0x0027301201007387 */ /* 0x000fe20000100a00 */
[----:B------:R-:W-:-:S03]  /*7d5b0*/  VIADD R88, R89, UR53 ;  /* 0x0000003559587c36 */ /* 0x000fc60008000000 */
[----:B------:R0:W-:Y:S01]  /*7d5c0*/  STL.64 [R1+0x338], R4 ;  /* 0x0003380401007387 */ /* 0x0001e20000100a00 */
[-C--:B------:R-:W-:Y:S01]  /*7d5d0*/  LEA.HI.X.SX32 R21, R83, R2.reuse, 0x1, P3 ;  /* 0x0000000253157211 */ /* 0x080fe200018f0eff */
[----:B------:R-:W-:Y:S01]  /*7d5e0*/  VIADD R92, R88, UR52 ;  /* 0x00000034585c7c36 */ /* 0x000fe20008000000 */
[-C--:B------:R-:W-:Y:S02]  /*7d5f0*/  IADD3 R22, P4, PT, R82, R3.reuse, RZ ;  /* 0x0000000352167210 */ /* 0x080fe40007f9e0ff */
[C---:B0-----:R-:W-:Y:S01]  /*7d600*/  IADD3 R4, P0, PT, R84.reuse, R3, RZ ;  /* 0x0000000354047210 */ /* 0x041fe20007f1e0ff */
[----:B------:R-:W-:Y:S03]  /*7d610*/  STL [R1+0x2738], R21 ;  /* 0x0027381501007387 */ /* 0x000fe60000100800 */
[-C--:B------:R-:W-:Y:S01]  /*7d620*/  LEA.HI.X.SX32 R5, R84, R2.reuse, 0x1, P0 ;  /* 0x0000000254057211 */ /* 0x080fe200000f0eff */
[----:B------:R-:W-:Y:S01]  /*7d630*/  STL [R1+0x2748], R20 ;  /* 0x0027481401007387 */ /* 0x000fe20000100800 */
[----:B------:R-:W-:Y:S01]  /*7d640*/  VIADD R91, R92, UR51 ;  /* 0x000000335c5b7c36 */ /* 0x000fe20008000000 */
[----:B------:R-:W-:-:S02]  /*7d650*/  LEA.HI.X.SX32 R23, R82, R2, 0x1, P4 ;  /* 0x0000000252177211 */ /* 0x000fc400020f0eff */
[----:B------:R0:W-:Y:S01]  /*7d660*/  STL.64 [R1+0x328], R4 ;  /* 0x0003280401007387 */ /* 0x0001e20000100a00 */
[----:B------:R-:W-:Y:S01]  /*7d670*/  IADD3 R6, P0, PT, R87, R3, RZ ;  /* 0x0000000357067210 */ /* 0x000fe20007f1e0ff */
[----:B------:R-:W-:-:S03]  /*7d680*/  VIADD R68, R91, UR50 ;  /* 0x000000325b447c36 */ /* 0x000fc60008000000 */
[----:B------:R-:W-:Y:S02]  /*7d690*/  LEA.HI.X.SX32 R7, R87, R2, 0x1, P0 ;  /* 0x0000000257077211 */ /* 0x000fe400000f0eff */
[----:B0-----:R-:W-:Y:S01]  /*7d6a0*/  IADD3 R4, P4, PT, R85, R3, RZ ;  /* 0x0000000355047210 */ /* 0x001fe20007f9e0ff */
[----:B------:R-:W-:-:S03]  /*7d6b0*/  VIADD R93, R68, UR49 ;  /* 0x00000031445d7c36 */ /* 0x000fc60008000000 */
[----:B------:R-:W-:Y:S01]  /*7d6c0*/  LEA.HI.X.SX32 R5, R85, R2, 0x1, P4 ;  /* 0x0000000255057211 */ /* 0x000fe200020f0eff */
[----:B------:R-:W-:Y:S01]  /*7d6d0*/  STL.64 [R1+0x2750], R22 ;  /* 0x0027501601007387 */ /* 0x000fe20000100a00 */
[----:B------:R-:W-:-:S03]  /*7d6e0*/  VIADD R71, R93, UR48 ;  /* 0x000000305d477c36 */ /* 0x000fc60008000000 */
[----:B------:R0:W-:Y:S04]  /*7d6f0*/  STL.64 [R1+0x310], R6 ;  /* 0x0003100601007387 */ /* 0x0001e80000100a00 */
[----:B------:R1:W-:Y:S01]  /*7d700*/  STL.64 [R1+0x300], R4 ;  /* 0x0003000401007387 */ /* 0x0003e20000100a00 */
[-C--:B------:R-:W-:Y:S01]  /*7d710*/  IADD3 R24, P3, PT, R86, R3.reuse, RZ ;  /* 0x0000000356187210 */ /* 0x080fe20007f7e0ff */
[----:B------:R-:W-:Y:S01]  /*7d720*/  VIADD R0, R71, UR47 ;  /* 0x0000002f47007c36 */ /* 0x000fe20008000000 */
[-C--:B0-----:R-:W-:Y:S02]  /*7d730*/  IADD3 R6, P0, PT, R90, R3.reuse, RZ ;  /* 0x000000035a067210 */ /* 0x081fe40007f1e0ff */
[----:B-1----:R-:W-:Y:S02]  /*7d740*/  IADD3 R4, P4, PT, R88, R3, RZ ;  /* 0x0000000358047210 */ /* 0x002fe40007f9e0ff */
[----:B------:R-:W-:-:S02]  /*7d750*/  LEA.HI.X.SX32 R7, R90, R2, 0x1, P0 ;  /* 0x000000025a077211 */ /* 0x000fc400000f0eff */
[-C--:B------:R-:W-:Y:S01]  /*7d760*/  LEA.HI.X.SX32 R5, R88, R2.reuse, 0x1, P4 ;  /* 0x0000000258057211 */ /* 0x080fe200020f0eff */
[----:B------:R-:W-:Y:S01]  /*7d770*/  VIADD R75, R0, UR46 ;  /* 0x0000002e004b7c36 */ /* 0x000fe20008000000 */
[----:B------:R-:W-:Y:S01]  /*7d780*/  LEA.HI.X.SX32 R25, R86, R2, 0x1, P3 ;  /* 0x0000000256197211 */ /* 0x000fe200018f0eff */
[----:B------:R-:W-:Y:S01]  /*7d790*/  STL.64 [R1+0x2e0], R6 ;  /* 0x0002e00601007387 */ /* 0x000fe20000100a00 */
[----:B------:R-:W-:-:S03]  /*7d7a0*/  IADD3 R26, P3, PT, R89, R3, RZ ;  /* 0x00000003591a7210 */ /* 0x000fc60007f7e0ff */
[----:B------:R0:W-:Y:S01]  /*7d7b0*/  STL.64 [R1+0x2d0], R4 ;  /* 0x0002d00401007387 */ /* 0x0001e20000100a00 */
[----:B------:R-:W-:Y:S01]  /*7d7c0*/  VIADD R72, R75, UR45 ;  /* 0x0000002d4b487c36 */ /* 0x000fe20008000000 */
[----:B------:R-:W-:Y:S02]  /*7d7d0*/  LEA.HI.X.SX32 R27, R89, R2, 0x1, P3 ;  /* 0x00000002591b7211 */ /* 0x000fe400018f0eff */
[-C--:B------:R-:W-:Y:S01]  /*7d7e0*/  IADD3 R30, P3, PT, R91, R3.reuse, RZ ;  /* 0x000000035b1e7210 */ /* 0x080fe20007f7e0ff */
[----:B------:R-:W-:Y:S01]  /*7d7f0*/  VIADD R69, R72, UR44 ;  /* 0x0000002c48457c36 */ /* 0x000fe20008000000 */
[----:B0-----:R-:W-:-:S04]  /*7d800*/  IADD3 R4, P4, PT, R68, R3, RZ ;  /* 0x0000000344047210 */ /* 0x001fc80007f9e0ff */
[-C--:B------:R-:W-:Y:S02]  /*7d810*/  LEA.HI.X.SX32 R5, R68, R2.reuse, 0x1, P4 ;  /* 0x0000000244057211 */ /* 0x080fe400020f0eff */
[-C--:B------:R-:W-:Y:S02]  /*7d820*/  LEA.HI.X.SX32 R31, R91, R2.reuse, 0x1, P3 ;  /* 0x000000025b1f7211 */ /* 0x080fe400018f0eff */
[-C--:B------:R-:W-:Y:S01]  /*7d830*/  IADD3 R6, P3, PT, R71, R3.reuse, RZ ;  /* 0x0000000347067210 */ /* 0x080fe20007f7e0ff */
[----:B------:R0:W-:Y:S01]  /*7d840*/  STL.64 [R1+0x2b8], R4 ;  /* 0x0002b80401007387 */ /* 0x0001e20000100a00 */
[----:B------:R-:W-:Y:S02]  /*7d850*/  VIADD R78, R69, UR43 ;  /* 0x0000002b454e7c36 */ /* 0x000fe40008000000 */
[----:B------:R-:W-:Y:S02]  /*7d860*/  LEA.HI.X.SX32 R7, R71, R2, 0x1, P3 ;  /* 0x0000000247077211 */ /* 0x000fe400018f0eff */
[----:B------:R-:W-:Y:S01]  /*7d870*/  VIADD R74, R78, UR42 ;  /* 0x0000002a4e4a7c36 */ /* 0x000fe20008000000 */
[----:B0-----:R-:W-:-:S04]  /*7d880*/  IADD3 R4, P4, PT, R0, R3, RZ ;  /* 0x0000000300047210 */ /* 0x001fc80007f9e0ff */
[-C--:B------:R-:W-:Y:S01]  /*7d890*/  LEA.HI.X.SX32 R5, R0, R2.reuse, 0x1, P4 ;  /* 0x0000000200057211 */ /* 0x080fe200020f0eff */
[----:B------:R-:W-:Y:S01]  /*7d8a0*/  STL.64 [R1+0x2a8], R6 ;  /* 0x0002a80601007387 */ /* 0x000fe20000100a00 */
[----:B------:R-:W-:Y:S01]  /*7d8b0*/  VIADD R70, R74, UR41 ;  /* 0x000000294a467c36 */ /* 0x000fe20008000000 */
[-C--:B------:R-:W-:Y:S02]  /*7d8c0*/  IADD3 R28, P0, PT, R92, R3.reuse, RZ ;  /* 0x000000035c1c7210 */ /* 0x080fe40007f1e0ff */
        /* <DEDUP_REMOVED lines=12> */
[-C--:B------:R-:W-:Y:S01]  /*7d990*/  IADD3 R38, P0, PT, R78, R3.reuse, RZ ;  /* 0x000000034e267210 */ /* 0x080fe20007f1e0ff */
[----:B------:R-:W-:Y:S01]  /*7d9a0*/  VIADD R82, R73, UR37 ;  /* 0x0000002549527c36 */ /* 0x000fe20008000000 */
[----:B0-----:R-:W-:-:S04]  /*7d9b0*/  IADD3 R4, P3, PT, R74, R3, RZ ;  /* 0x000000034a047210 */ /* 0x001fc80007f7e0ff */
[-C--:B------:R-:W-:Y:S01]  /*7d9c0*/  LEA.HI.X.SX32 R5, R74, R2.reuse, 0x1, P3 ;  /* 0x000000024a057211 */ /* 0x080fe200018f0eff */
[----:B------:R-:W-:Y:S01]  /*7d9d0*/  VIADD R79, R82, UR36 ;  /* 0x00000024524f7c36 */ /* 0x000fe20008000000 */
[-C--:B------:R-:W-:Y:S02]  /*7d9e0*/  LEA.HI.X.SX32 R39, R78, R2.reuse, 0x1, P0 ;  /* 0x000000024e277211 */ /* 0x080fe400000f0eff */
[CC--:B------:R-:W-:Y:S01]  /*7d9f0*/  IADD3 R6, P0, PT, R80.reuse, R3.reuse, RZ ;  /* 0x0000000350067210 */ /* 0x0c0fe20007f1e0ff */
[----:B------:R0:W-:Y:S01]  /*7da00*/  STL.64 [R1+0x558], R4 ;  /* 0x0005580401007387 */ /* 0x0001e20000100a00 */
[----:B------:R-:W-:Y:S01]  /*7da10*/  IADD3 R36, P4, PT, R69, R3, RZ ;  /* 0x0000000345247210 */ /* 0x000fe20007f9e0ff */
[----:B------:R-:W-:Y:S01]  /*7da20*/  VIADD R76, R79, UR35 ;  /* 0x000000234f4c7c36 */ /* 0x000fe20008000000 */
[-C--:B------:R-:W-:Y:S02]  /*7da30*/  LEA.HI.X.SX32 R7, R80, R2.reuse, 0x1, P0 ;  /* 0x0000000250077211 */ /* 0x080fe400000f0eff */
[----:B------:R-:W-:-:S02]  /*7da40*/  LEA.HI.X.SX32 R37, R69, R2, 0x1, P4 ;  /* 0x0000000245257211 */ /* 0x000fc400020f0eff */
[-C--:B------:R-:W-:Y:S02]  /*7da50*/  IADD3 R40, P4, PT, R70, R3.reuse, RZ ;  /* 0x0000000346287210 */ /* 0x080fe40007f9e0ff */
[----:B0-----:R-:W-:Y:S01]  /*7da60*/  IADD3 R4, P3, PT, R77, R3, RZ ;  /* 0x000000034d047210 */ /* 0x001fe20007f7e0ff */
[----:B------:R-:W-:-:S03]  /*7da70*/  VIADD R83, R76, UR34 ;  /* 0x000000224c537c36 */ /* 0x000fc60008000000 */
[-C--:B------:R-:W-:Y:S01]  /*7da80*/  LEA.HI.X.SX32 R5, R77, R2.reuse, 0x1, P3 ;  /* 0x000000024d057211 */ /* 0x080fe200018f0eff */
[----:B------:R-:W-:Y:S01]  /*7da90*/  STL.64 [R1+0x568], R6 ;  /* 0x0005680601007387 */ /* 0x000fe20000100a00 */
[-C--:B------:R-:W-:Y:S01]  /*7daa0*/  LEA.HI.X.SX32 R41, R70, R2.reuse, 0x1, P4 ;  /* 0x0000000246297211 */ /* 0x080fe200020f0eff */
[----:B------:R-:W-:Y:S01]  /*7dab0*/  VIADD R81, R83, UR33 ;  /* 0x0000002153517c36 */ /* 0x000fe20008000000 */
[-C--:B------:R-:W-:Y:S01]  /*7dac0*/  IADD3 R42, P4, PT, R73, R3.reuse, RZ ;  /* 0x00000003492a7210 */ /* 0x080fe20007f9e0ff */
[----:B------:R0:W-:Y:S02]  /*7dad0*/  STL.64 [R1+0x560], R4 ;  /* 0x0005600401007387 */ /* 0x0001e40000100a00 */
[----:B------:R-:W-:Y:S01]  /*7dae0*/  VIADD R68, R81, UR32 ;  /* 0x0000002051447c36 */ /* 0x000fe20008000000 */
[----:B------:R-:W-:Y:S02]  /*7daf0*/  LEA.HI.X.SX32 R43, R73, R2, 0x1, P4 ;  /* 0x00000002492b7211 */ /* 0x000fe400020f0eff */
[----:B------:R-:W-:-:S02]  /*7db00*/  IADD3 R46, P4, PT, R76, R3, RZ ;  /* 0x000000034c2e7210 */ /* 0x000fc40007f9e0ff */
[----:B0-----:R-:W-:-:S04]  /*7db10*/  IADD3 R4, P0, PT, R82, R3, RZ ;  /* 0x0000000352047210 */ /* 0x001fc80007f1e0ff */
[-C--:B------:R-:W-:Y:S02]  /*7db20*/  LEA.HI.X.SX32 R5, R82, R2.reuse, 0x1, P0 ;  /* 0x0000000252057211 */ /* 0x080fe400000f0eff */
[-C--:B------:R-:W-:Y:S02]  /*7db30*/  LEA.HI.X.SX32 R47, R76, R2.reuse, 0x1, P4 ;  /* 0x000000024c2f7211 */ /* 0x080fe400020f0eff */
[CC--:B------:R-:W-:Y:S01]  /*7db40*/  IADD3 R6, P0, PT, R83.reuse, R3.reuse, RZ ;  /* 0x0000000353067210 */ /* 0x0c0fe20007f1e0ff */
[----:B------:R0:W-:Y:S01]  /*7db50*/  STL.64 [R1+0x278], R4 ;  /* 0x0002780401007387 */ /* 0x0001e20000100a00 */
[C---:B------:R-:W-:Y:S02]  /*7db60*/  VIADD R84, R68.reuse, UR31 ;  /* 0x0000001f44547c36 */ /* 0x040fe40008000000 */
[----:B------:R-:W-:Y:S02]  /*7db70*/  LEA.HI.X.SX32 R7, R83, R2, 0x1, P0 ;  /* 0x0000000253077211 */ /* 0x000fe400000f0eff */
[----:B0-----:R-:W-:-:S04]  /*7db80*/  IADD3 R4, P4, PT, R68, R3, RZ ;  /* 0x0000000344047210 */ /* 0x001fc80007f9e0ff */
[----:B------:R-:W-:Y:S01]  /*7db90*/  LEA.HI.X.SX32 R5, R68, R2, 0x1, P4 ;  /* 0x0000000244057211 */ /* 0x000fe200020f0eff */
[----:B------:R-:W-:Y:S04]  /*7dba0*/  STL.64 [R1+0x260], R6 ;  /* 0x0002600601007387 */ /* 0x000fe80000100a00 */
[----:B------:R0:W-:Y:S02]  /*7dbb0*/  STL.64 [R1+0x250], R4 ;  /* 0x0002500401007387 */ /* 0x0001e40000100a00 */
[----:B0-----:R-:W-:-:S04]  /*7dbc0*/  IADD3 R4, P0, PT, R84, R3, RZ ;  /* 0x0000000354047210 */ /* 0x001fc80007f1e0ff */
[----:B------:R-:W-:-:S05]  /*7dbd0*/  LEA.HI.X.SX32 R5, R84, R2, 0x1, P0 ;  /* 0x0000000254057211 */ /* 0x000fca00000f0eff */
[----:B------:R0:W-:Y:S04]  /*7dbe0*/  STL.64 [R1+0x248], R4 ;  /* 0x0002480401007387 */ /* 0x0001e80000100a00 */
[----:B0-----:R-:W4:Y:S01]  /*7dbf0*/  LDL.LU R4, [R1+0x25d8] ;  /* 0x0025d80001047983 */ /* 0x001f220000300800 */
[----:B------:R-:W-:Y:S01]  /*7dc00*/  VIADD R71, R84, UR30 ;  /* 0x0000001e54477c36 */ /* 0x000fe20008000000 */
[----:B------:R-:W-:Y:S01]  /*7dc10*/  IADD3 R44, P3, PT, R79, R3, RZ ;  /* 0x000000034f2c7210 */ /* 0x000fe20007f7e0ff */
[----:B------:R-:W-:Y:S01]  /*7dc20*/  IMAD.MOV.U32 R12, RZ, RZ, R56 ;  /* 0x000000ffff0c7224 */ /* 0x000fe200078e0038 */
[----:B------:R-:W3:Y:S01]  /*7dc30*/  LDL.LU R5, [R1+0x25ec] ;  /* 0x0025ec0001057983 */ /* 0x000ee20000300800 */
[----:B------:R-:W-:Y:S01]  /*7dc40*/  VIADD R0, R71, UR29 ;  /* 0x0000001d47007c36 */ /* 0x000fe20008000000 */
[----:B------:R-:W-:Y:S01]  /*7dc50*/  LEA.HI.X.SX32 R45, R79, R2, 0x1, P3 ;  /* 0x000000024f2d7211 */ /* 0x000fe200018f0eff */
[----:B------:R-:W-:Y:S01]  /*7dc60*/  IMAD.MOV.U32 R13, RZ, RZ, R57 ;  /* 0x000000ffff0d7224 */ /* 0x000fe200078e0039 */
[----:B------:R-:W3:Y:S01]  /*7dc70*/  LDL.LU R9, [R1+0x2e8] ;  /* 0x0002e80001097983 */ /* 0x000ee20000300800 */
[----:B------:R-:W-:-:S04]  /*7dc80*/  VIADD R74, R0, UR77 ;  /* 0x0000004d004a7c36 */ /* 0x000fc80008000000 */
[----:B------:R-:W-:-:S04]  /*7dc90*/  VIADD R72, R74, UR76 ;  /* 0x0000004c4a487c36 */ /* 0x000fc80008000000 */
[----:B------:R-:W-:-:S04]  /*7dca0*/  VIADD R69, R72, UR28 ;  /* 0x0000001c48457c36 */ /* 0x000fc80008000000 */
[----:B------:R-:W-:-:S04]  /*7dcb0*/  VIADD R77, R69, UR27 ;  /* 0x0000001b454d7c36 */ /* 0x000fc80008000000 */
[----:B------:R-:W-:-:S04]  /*7dcc0*/  VIADD R73, R77, UR26 ;  /* 0x0000001a4d497c36 */ /* 0x000fc80008000000 */
[----:B------:R-:W-:-:S04]  /*7dcd0*/  VIADD R70, R73, UR25 ;  /* 0x0000001949467c36 */ /* 0x000fc80008000000 */
[----:B------:R-:W-:Y:S01]  /*7dce0*/  VIADD R76, R70, UR24 ;  /* 0x00000018464c7c36 */ /* 0x000fe20008000000 */
[----:B------:R-:W-:-:S03]  /*7dcf0*/  IADD3 R48, P3, PT, R81, R3, RZ ;  /* 0x0000000351307210 */ /* 0x000fc60007f7e0ff */
[----:B------:R-:W-:Y:S01]  /*7dd00*/  VIADD R75, R76, UR23 ;  /* 0x000000174c4b7c36 */ /* 0x000fe20008000000 */
[----:B------:R-:W-:-:S03]  /*7dd10*/  LEA.HI.X.SX32 R49, R81, R2, 0x1, P3 ;  /* 0x0000000251317211 */ /* 0x000fc600018f0eff */
[----:B------:R-:W-:Y:S01]  /*7dd20*/  VIADD R68, R75, UR22 ;  /* 0x000000164b447c36 */ /* 0x000fe20008000000 */
[----:B------:R-:W-:-:S03]  /*7dd30*/  IADD3 R50, P3, PT, R71, R3, RZ ;  /* 0x0000000347327210 */ /* 0x000fc60007f7e0ff */
[----:B------:R-:W-:Y:S01]  /*7dd40*/  VIADD R78, R68, UR19 ;  /* 0x00000013444e7c36 */ /* 0x000fe20008000000 */
[-C--:B------:R-:W-:Y:S02]  /*7dd50*/  IADD3 R52, P4, PT, R0, R3.reuse, RZ ;  /* 0x0000000300347210 */ /* 0x080fe40007f9e0ff */
[-C--:B------:R-:W-:Y:S01]  /*7dd60*/  LEA.HI.X.SX32 R51, R71, R2.reuse, 0x1, P3 ;  /* 0x0000000247337211 */ /* 0x080fe200018f0eff */
[----:B------:R-:W-:Y:S01]  /*7dd70*/  VIADD R71, R78, UR14 ;  /* 0x0000000e4e477c36 */ /* 0x000fe20008000000 */
[-C--:B------:R-:W-:Y:S01]  /*7dd80*/  IADD3 R56, P3, PT, R72, R3.reuse, RZ ;  /* 0x0000000348387210 */ /* 0x080fe20007f7e0ff */
[----:B------:R-:W-:Y:S01]  /*7dd90*/  IMAD.MOV.U32 R6, RZ, RZ, R62 ;  /* 0x000000ffff067224 */ /* 0x000fe200078e003e */
[-C--:B------:R-:W-:Y:S01]  /*7dda0*/  LEA.HI.X.SX32 R53, R0, R2.reuse, 0x1, P4 ;  /* 0x0000000200357211 */ /* 0x080fe200020f0eff */
[----:B------:R-:W-:Y:S01]  /*7ddb0*/  IMAD.MOV.U32 R8, RZ, RZ, R58 ;  /* 0x000000ffff087224 */ /* 0x000fe200078e003a */
[----:B------:R-:W-:Y:S01]  /*7ddc0*/  LEA.HI.X.SX32 R57, R72, R2, 0x1, P3 ;  /* 0x0000000248397211 */ /* 0x000fe200018f0eff */
[----:B------:R-:W-:Y:S01]  /*7ddd0*/  VIADD R0, R71, UR13 ;  /* 0x0000000d47007c36 */ /* 0x000fe20008000000 */
[----:B------:R-:W-:-:S02]  /*7dde0*/  IADD3 R58, P4, PT, R69, R3, RZ ;  /* 0x00000003453a7210 */ /* 0x000fc40007f9e0ff */
[-C--:B------:R-:W-:Y:S01]  /*7ddf0*/  IADD3 R62, P3, PT, R73, R3.reuse, RZ ;  /* 0x00000003493e7210 */ /* 0x080fe20007f7e0ff */
[----:B------:R-:W-:Y:S01]  /*7de00*/  IMAD.MOV.U32 R7, RZ, RZ, R63 ;  /* 0x000000ffff077224 */ /* 0x000fe200078e003f */
[-C--:B------:R-:W-:Y:S01]  /*7de10*/  LEA.HI.X.SX32 R59, R69, R2.reuse, 0x1, P4 ;  /* 0x00000002453b7211 */ /* 0x080fe200020f0eff */
[----:B------:R-:W-:Y:S01]  /*7de20*/  VIADD R72, R0, UR16 ;  /* 0x0000001000487c36 */ /* 0x000fe20008000000 */
[-C--:B------:R-:W-:Y:S01]  /*7de30*/  LEA.HI.X.SX32 R63, R73, R2.reuse, 0x1, P3 ;  /* 0x00000002493f7211 */ /* 0x080fe200018f0eff */
[----:B------:R-:W-:Y:S01]  /*7de40*/  IMAD.MOV.U32 R14, RZ, RZ, R54 ;  /* 0x000000ffff0e7224 */ /* 0x000fe200078e0036 */
[-C--:B------:R-:W-:Y:S02]  /*7de50*/  IADD3 R54, P0, PT, R74, R3.reuse, RZ ;  /* 0x000000034a367210 */ /* 0x080fe40007f1e0ff */
[-C--:B------:R-:W-:Y:S02]  /*7de60*/  IADD3 R64, P4, PT, R70, R3.reuse, RZ ;  /* 0x0000000346407210 */ /* 0x080fe40007f9e0ff */
[CC--:B------:R-:W-:Y:S01]  /*7de70*/  IADD3 R92, P3, PT, R75.reuse, R3.reuse, RZ ;  /* 0x000000034b5c7210 */ /* 0x0c0fe20007f7e0ff */
[----:B------:R-:W-:Y:S01]  /*7de80*/  VIADD R69, R72, UR18 ;  /* 0x0000001248457c36 */ /* 0x000fe20008000000 */
[-C--:B------:R-:W-:Y:S01]  /*7de90*/  LEA.HI.X.SX32 R65, R70, R2.reuse, 0x1, P4 ;  /* 0x0000000246417211 */ /* 0x080fe200020f0eff */
[----:B------:R-:W-:Y:S01]  /*7dea0*/  IMAD.MOV.U32 R15, RZ, RZ, R55 ;  /* 0x000000ffff0f7224 */ /* 0x000fe200078e0037 */
[-C--:B------:R-:W-:Y:S01]  /*7deb0*/  LEA.HI.X.SX32 R55, R74, R2.reuse, 0x1, P0 ;  /* 0x000000024a377211 */ /* 0x080fe200000f0eff */
[----:B------:R-:W-:Y:S01]  /*7dec0*/  IMAD.MOV.U32 R10, RZ, RZ, R60 ;  /* 0x000000ffff0a7224 */ /* 0x000fe200078e003c */
[----:B------:R-:W-:Y:S01]  /*7ded0*/  LEA.HI.X.SX32 R93, R75, R2, 0x1, P3 ;  /* 0x000000024b5d7211 */ /* 0x000fe200018f0eff */
[----:B------:R-:W-:Y:S01]  /*7dee0*/  VIADD R70, R69, UR15 ;  /* 0x0000000f45467c36 */ /* 0x000fe20008000000 */
[----:B------:R-:W-:-:S02]  /*7def0*/  IADD3 R60, P0, PT, R77, R3, RZ ;  /* 0x000000034d3c7210 */ /* 0x000fc40007f1e0ff */
[CC--:B------:R-:W-:Y:S02]  /*7df00*/  IADD3 R90, P4, PT, R68.reuse, R3.reuse, RZ ;  /* 0x00000003445a7210 */ /* 0x0c0fe40007f9e0ff */
[-C--:B------:R-:W-:Y:S01]  /*7df10*/  IADD3 R86, P3, PT, R71, R3.reuse, RZ ;  /* 0x0000000347567210 */ /* 0x080fe20007f7e0ff */
[----:B------:R-:W-:Y:S01]  /*7df20*/  IMAD.MOV.U32 R11, RZ, RZ, R61 ;  /* 0x000000ffff0b7224 */ /* 0x000fe200078e003d */
[-C--:B------:R-:W-:Y:S02]  /*7df30*/  LEA.HI.X.SX32 R61, R77, R2.reuse, 0x1, P0 ;  /* 0x000000024d3d7211 */ /* 0x080fe400000f0eff */
[-C--:B------:R-:W-:Y:S01]  /*7df40*/  LEA.HI.X.SX32 R91, R68, R2.reuse, 0x1, P4 ;  /* 0x00000002445b7211 */ /* 0x080fe200020f0eff */
[----:B------:R-:W-:Y:S01]  /*7df50*/  VIADD R68, R70, UR17 ;  /* 0x0000001146447c36 */ /* 0x000fe20008000000 */
[----:B------:R-:W-:Y:S02]  /*7df60*/  LEA.HI.X.SX32 R87, R71, R2, 0x1, P3 ;  /* 0x0000000247577211 */ /* 0x000fe400018f0eff */
[----:B------:R-:W-:-:S02]  /*7df70*/  IADD3 R66, P0, PT, R76, R3, RZ ;  /* 0x000000034c427210 */ /* 0x000fc40007f1e0ff */
[CC--:B------:R-:W-:Y:S02]  /*7df80*/  IADD3 R80, P3, PT, R69.reuse, R3.reuse, RZ ;  /* 0x0000000345507210 */ /* 0x0c0fe40007f7e0ff */
[-C--:B------:R-:W-:Y:S02]  /*7df90*/  IADD3 R84, P4, PT, R0, R3.reuse, RZ ;  /* 0x0000000300547210 */ /* 0x080fe40007f9e0ff */
[-C--:B------:R-:W-:Y:S02]  /*7dfa0*/  LEA.HI.X.SX32 R67, R76, R2.reuse, 0x1, P0 ;  /* 0x000000024c437211 */ /* 0x080fe400000f0eff */
[-C--:B------:R-:W-:Y:S02]  /*7dfb0*/  LEA.HI.X.SX32 R81, R69, R2.reuse, 0x1, P3 ;  /* 0x0000000245517211 */ /* 0x080fe400018f0eff */
[----:B------:R-:W-:Y:S02]  /*7dfc0*/  IADD3 R76, P3, PT, R68, R3, RZ ;  /* 0x00000003444c7210 */ /* 0x000fe40007f7e0ff */
[-C--:B------:R-:W-:Y:S01]  /*7dfd0*/  LEA.HI.X.SX32 R85, R0, R2.reuse, 0x1, P4 ;  /* 0x0000000200557211 */ /* 0x080fe200020f0eff */
[C---:B--2---:R-:W-:Y:S01]  /*7dfe0*/  VIADD R71, R68.reuse, UR12 ;  /* 0x0000000c44477c36 */ /* 0x044fe20008000000 */
[----:B------:R-:W-:Y:S01]  /*7dff0*/  LEA.HI.X.SX32 R77, R68, R2, 0x1, P3 ;  /* 0x00000002444d7211 */ /* 0x000fe200018f0eff */
[----:B------:R-:W-:Y:S01]  /*7e000*/  IMAD.MOV.U32 R23, RZ, RZ, R13 ;  /* 0x000000ffff177224 */ /* 0x000fe200078e000d */
[----:B------:R-:W-:-:S02]  /*7e010*/  PRMT R68, R8, 0x9910, RZ ;  /* 0x0000991008447816 */ /* 0x000fc400000000ff */
[----:B----4-:R-:W-:Y:S02]  /*7e020*/  ISETP.LT.AND P4, PT, R4, UR6, !P1 ;  /* 0x0000000604007c0c */ /* 0x010fe4000cf81270 */
[C---:B------:R-:W-:Y:S01]  /*7e030*/  IADD3 R88, P0, PT, R78.reuse, R3, RZ ;  /* 0x000000034e587210 */ /* 0x040fe20007f1e0ff */
[----:B------:R-:W2:Y:S01]  /*7e040*/  LDL.LU R4, [R1+0x2ec] ;  /* 0x0002ec0001047983 */ /* 0x000ea20000300800 */
[----:B------:R-:W-:Y:S01]  /*7e050*/  VIADD R73, R71, UR11 ;  /* 0x0000000b47497c36 */ /* 0x000fe20008000000 */
[----:B------:R-:W0:Y:S02]  /*7e060*/  LDCU UR6, c[0x0][0x39c] ;  /* 0x00007380ff0677ac */ /* 0x000e240008000800 */
[----:B------:R-:W4:Y:S04]  /*7e070*/  LDL.LU R21, [R1+0x2f0] ;  /* 0x0002f00001157983 */ /* 0x000f280000300800 */
[----:B------:R-:W4:Y:S04]  /*7e080*/  LDL.LU R13, [R1+0x2f4] ;  /* 0x0002f400010d7983 */ /* 0x000f280000300800 */
[----:B------:R-:W2:Y:S01]  /*7e090*/  LDL.LU R8, [R1+0x25f0] ;  /* 0x0025f00001087983 */ /* 0x000ea20000300800 */
[----:B------:R-:W-:-:S02]  /*7e0a0*/  LEA.HI.X.SX32 R89, R78, R2, 0x1, P0 ;  /* 0x000000024e597211 */ /* 0x000fc400000f0eff */
[----:B------:R-:W-:Y:S01]  /*7e0b0*/  IADD3 R82, P0, PT, R72, R3, RZ ;  /* 0x0000000348527210 */ /* 0x000fe20007f1e0ff */
[----:B---3--:R-:W-:-:S03]  /*7e0c0*/  VIADD R0, R73, UR10 ;  /* 0x0000000a49007c36 */ /* 0x008fc60008000000 */
[-C--:B------:R-:W-:Y:S02]  /*7e0d0*/  LEA.HI.X.SX32 R83, R72, R2.reuse, 0x1, P0 ;  /* 0x0000000248537211 */ /* 0x080fe400000f0eff */
[-C--:B------:R-:W-:Y:S01]  /*7e0e0*/  IADD3 R78, P0, PT, R70, R3.reuse, RZ ;  /* 0x00000003464e7210 */ /* 0x080fe20007f1e0ff */
[----:B-----5:R-:W-:Y:S01]  /*7e0f0*/  VIADD R69, R0, UR9 ;  /* 0x0000000900457c36 */ /* 0x020fe20008000000 */
[----:B------:R-:W1:Y:S02]  /*7e100*/  LDCU UR9, c[0x0][0x39c] ;  /* 0x00007380ff0977ac */ /* 0x000e640008000800 */
[----:B------:R-:W-:Y:S02]  /*7e110*/  LEA.HI.X.SX32 R79, R70, R2, 0x1, P0 ;  /* 0x00000002464f7211 */ /* 0x000fe400000f0eff */
[-C--:B------:R-:W-:Y:S02]  /*7e120*/  IADD3 R74, P0, PT, R71, R3.reuse, RZ ;  /* 0x00000003474a7210 */ /* 0x080fe40007f1e0ff */
[----:B------:R-:W-:-:S02]  /*7e130*/  IADD3 R70, P3, PT, R69, R3, RZ ;  /* 0x0000000345467210 */ /* 0x000fc40007f7e0ff */
[-C--:B------:R-:W-:Y:S02]  /*7e140*/  LEA.HI.X.SX32 R75, R71, R2.reuse, 0x1, P0 ;  /* 0x00000002474b7211 */ /* 0x080fe400000f0eff */
[-C--:B------:R-:W-:Y:S02]  /*7e150*/  IADD3 R72, P0, PT, R73, R3.reuse, RZ ;  /* 0x0000000349487210 */ /* 0x080fe40007f1e0ff */
[-C--:B------:R-:W-:Y:S01]  /*7e160*/  LEA.HI.X.SX32 R71, R69, R2.reuse, 0x1, P3 ;  /* 0x0000000245477211 */ /* 0x080fe200018f0eff */
[----:B------:R-:W-:Y:S01]  /*7e170*/  IMAD.MOV.U32 R69, RZ, RZ, R68 ;  /* 0x000000ffff457224 */ /* 0x000fe200078e0044 */
[----:B------:R-:W-:Y:S01]  /*7e180*/  ISETP.LT.AND P3, PT, R5, UR4, !P1 ;  /* 0x0000000405007c0c */ /* 0x000fe2000cf61270 */
[----:B------:R-:W-:Y:S01]  /*7e190*/  IMAD.MOV.U32 R22, RZ, RZ, R12 ;  /* 0x000000ffff167224 */ /* 0x000fe200078e000c */
[-C--:B------:R-:W-:Y:S01]  /*7e1a0*/  LEA.HI.X.SX32 R73, R73, R2.reuse, 0x1, P0 ;  /* 0x0000000249497211 */ /* 0x080fe200000f0eff */
[----:B------:R-:W0:Y:S01]  /*7e1b0*/  LDL.LU R5, [R1+0x25d4] ;  /* 0x0025d40001057983 */ /* 0x000e220000300800 */
[C---:B------:R-:W-:Y:S01]  /*7e1c0*/  IADD3 R68, P0, PT, R0.reuse, R3, RZ ;  /* 0x0000000300447210 */ /* 0x040fe20007f1e0ff */
[----:B------:R-:W-:Y:S01]  /*7e1d0*/  IMAD.MOV.U32 R16, RZ, RZ, R14 ;  /* 0x000000ffff107224 */ /* 0x000fe200078e000e */
[----:B------:R-:W-:Y:S01]  /*7e1e0*/  SHF.R.S32.HI R3, RZ, 0x8, R69 ;  /* 0x00000008ff037819 */ /* 0x000fe20000011445 */
[----:B------:R-:W3:Y:S01]  /*7e1f0*/  LDL.LU R12, [R1+0x25dc] ;  /* 0x0025dc00010c7983 */ /* 0x000ee20000300800 */
[----:B------:R-:W-:Y:S01]  /*7e200*/  IMAD.MOV.U32 R17, RZ, RZ, R15 ;  /* 0x000000ffff117224 */ /* 0x000fe200078e000f */
[----:B------:R-:W-:Y:S01]  /*7e210*/  LEA.HI.X.SX32 R69, R0, R2, 0x1, P0 ;  /* 0x0000000200457211 */ /* 0x000fe200000f0eff */
[----:B------:R-:W3:Y:S01]  /*7e220*/  LDCU UR4, c[0x0][0x39c] ;  /* 0x00007380ff0477ac */ /* 0x000ee20008000800 */
[----:B------:R-:W5:Y:S04]  /*7e230*/  LDL.LU R14, [R1+0x2f8] ;  /* 0x0002f800010e7983 */ /* 0x000f680000300800 */
[----:B------:R-:W5:Y:S01]  /*7e240*/  LDL.LU R15, [R1+0x2fc] ;  /* 0x0002fc00010f7983 */ /* 0x000f620000300800 */
[----:B--2---:R-:W-:-:S02]  /*7e250*/  ISETP.LT.AND P0, PT, R8, UR5, !P1 ;  /* 0x0000000508007c0c */ /* 0x004fc4000cf01270 */
[----:B------:R-:W-:Y:S01]  /*7e260*/  F2FP.SATFINITE.E4M3.F32.PACK_AB_MERGE_C R4, R4, R9, RZ ;  /* 0x000000090404723e */ /* 0x000fe200048070ff */
[----:B------:R-:W2:Y:S01]  /*7e270*/  LDL.LU R8, [R1+0x25e0] ;  /* 0x0025e00001087983 */ /* 0x000ea20000300800 */
[----:B------:R-:W-:Y:S01]  /*7e280*/  IMAD.MOV.U32 R18, RZ, RZ, R10 ;  /* 0x000000ffff127224 */ /* 0x000fe200078e000a */
[----:B------:R-:W0:Y:S01]  /*7e290*/  LDCU UR5, c[0x0][0x39c] ;  /* 0x00007380ff0577ac */ /* 0x000e220008000800 */
[----:B------:R-:W-:Y:S01]  /*7e2a0*/  PRMT R0, R4, 0x9910, RZ ;  /* 0x0000991004007816 */ /* 0x000fe200000000ff */
[----:B------:R-:W-:Y:S01]  /*7e2b0*/  IMAD.MOV.U32 R19, RZ, RZ, R11 ;  /* 0x000000ffff137224 */ /* 0x000fe200078e000b */
[----:B------:R4:W-:Y:S02]  /*7e2c0*/  @P2 STG.E.U8 desc[UR20][R22.64], R3 ;  /* 0x0000000316002986 */ /* 0x0009e4000c101114 */
[----:B------:R-:W-:Y:S02]  /*7e2d0*/  SHF.R.S32.HI R0, RZ, 0x8, R0 ;  /* 0x00000008ff007819 */ /* 0x000fe40000011400 */
[----:B------:R-:W5:Y:S04]  /*7e2e0*/  LDL.LU.64 R10, [R1+0x7c0] ;  /* 0x0007c000010a7983 */ /* 0x000f680000300a00 */
[----:B------:R-:W5:Y:S04]  /*7e2f0*/  LDL.LU R9, [R1+0x100] ;  /* 0x0001000001097983 */ /* 0x000f680000300800 */
[----:B------:R1:W-:Y:S01]  /*7e300*/  @P5 STG.E.U8 desc[UR20][R16.64], R4 ;  /* 0x0000000410005986 */ /* 0x0003e2000c101114 */
[----:B----4-:R-:W-:-:S02]  /*7e310*/  F2FP.SATFINITE.E4M3.F32.PACK_AB_MERGE_C R3, R13, R21, RZ ;  /* 0x000000150d03723e */ /* 0x010fc400048070ff */
[----:B0-----:R-:W-:Y:S01]  /*7e320*/  ISETP.LT.AND P2, PT, R5, UR6, !P1 ;  /* 0x0000000605007c0c */ /* 0x001fe2000cf41270 */
[----:B------:R0:W-:Y:S01]  /*7e330*/  @P4 STG.E.U8 desc[UR20][R18.64], R0 ;  /* 0x0000000012004986 */ /* 0x0001e2000c101114 */
[----:B---3--:R-:W-:-:S03]  /*7e340*/  ISETP.LT.AND P5, PT, R12, UR4, !P1 ;  /* 0x000000040c007c0c */ /* 0x008fc6000cfa1270 */
[----:B------:R-:W3:Y:S01]  /*7e350*/  LDL.LU R5, [R1+0x104] ;  /* 0x0001040001057983 */ /* 0x000ee20000300800 */
[----:B------:R-:W4:Y:S03]  /*7e360*/  LDCU UR4, c[0x0][0x39c] ;  /* 0x00007380ff0477ac */ /* 0x000f260008000800 */
[----:B-1----:R-:W3:Y:S01]  /*7e370*/  LDL.LU R4, [R1+0x25e4] ;  /* 0x0025e40001047983 */ /* 0x002ee20000300800 */
[----:B------:R-:W-:Y:S01]  /*7e380*/  PRMT R2, R3, 0x9910, RZ ;  /* 0x0000991003027816 */ /* 0x000fe200000000ff */
[----:B------:R-:W1:Y:S02]  /*7e390*/  LDCU UR6, c[0x0][0x39c] ;  /* 0x00007380ff0677ac */ /* 0x000e640008000800 */
[----:B------:R-:W4:Y:S04]  /*7e3a0*/  LDL.LU.64 R16, [R1+0x7b8] ;  /* 0x0007b80001107983 */ /* 0x000f280000300a00 */
[----:B------:R-:W4:Y:S01]  /*7e3b0*/  LDL.LU.64 R12, [R1+0x7b0] ;  /* 0x0007b000010c7983 */ /* 0x000f220000300a00 */
[----:B--2---:R-:W-:Y:S01]  /*7e3c0*/  ISETP.LT.AND P4, PT, R8, UR8, !P1 ;  /* 0x0000000808007c0c */ /* 0x004fe2000cf81270 */
[----:B0-----:R-:W-:-:S02]  /*7e3d0*/  IMAD.MOV.U32 R0, RZ, RZ, R2 ;  /* 0x000000ffff007224 */ /* 0x001fc400078e0002 */
[----:B------:R-:W4:Y:S01]  /*7e3e0*/  LDL.LU R8, [R1+0x25e8] ;  /* 0x0025e80001087983 */ /* 0x000f220000300800 */
[----:B-----5:R-:W-:Y:S01]  /*7e3f0*/  F2FP.SATFINITE.E4M3.F32.PACK_AB_MERGE_C R2, R15, R14, RZ ;  /* 0x0000000e0f02723e */ /* 0x020fe200048070ff */
[----:B------:R-:W0:Y:S01]  /*7e400*/  LDCU UR8, c[0x0][0x39c] ;  /* 0x00007380ff0877ac */ /* 0x000e220008000800 */
[----:B------:R-:W-:Y:S01]  /*7e410*/  SHF.R.S32.HI R0, RZ, 0x8, R0 ;  /* 0x00000008ff007819 */ /* 0x000fe20000011400 */
[----:B------:R2:W-:Y:S04]  /*7e420*/  @P3 STG.E.U8 desc[UR20][R6.64], R3 ;  /* 0x0000000306003986 */ /* 0x0005e8000c101114 */
[----:B------:R-:W5:Y:S04]  /*7e430*/  LDL.LU R23, [R1+0x108] ;  /* 0x0001080001177983 */ /* 0x000f680000300800 */
[----:B------:R-:W5:Y:S01]  /*7e440*/  LDL.LU R15, [R1+0x10c] ;  /* 0x00010c00010f7983 */ /* 0x000f620000300800 */
[----:B--2---:R-:W-:-:S03]  /*7e450*/  PRMT R3, R2, 0x9910, RZ ;  /* 0x0000991002037816 */ /* 0x004fc600000000ff */
[----:B------:R2:W-:Y:S01]  /*7e460*/  @P0 STG.E.U8 desc[UR20][R10.64], R0 ;  /* 0x000000000a000986 */ /* 0x0005e2000c101114 */
[----:B---3--:R-:W-:Y:S01]  /*7e470*/  ISETP.LT.AND P3, PT, R4, UR5, !P1 ;  /* 0x0000000504007c0c */ /* 0x008fe2000cf61270 */
[----:B--2---:R-:W-:Y:S02]  /*7e480*/  IMAD.MOV.U32 R0, RZ, RZ, R3 ;  /* 0x000000ffff007224 */ /* 0x004fe400078e0003 */
[----:B------:R-:W1:Y:S01]  /*7e490*/  LDL.LU R4, [R1+0x25c0] ;  /* 0x0025c00001047983 */ /* 0x000e620000300800 */
[----:B------:R-:W2:Y:S03]  /*7e4a0*/  LDCU UR5, c[0x0][0x39c] ;  /* 0x00007380ff0577ac */ /* 0x000ea60008000800 */
[----:B------:R-:W3:Y:S04]  /*7e4b0*/  LDL.LU.64 R6, [R1+0x7a8] ;  /* 0x0007a80001067983 */ /* 0x000ee80000300a00 */
[----:B------:R-:W2:Y:S01]  /*7e4c0*/  LDL.LU.64 R20, [R1+0x7a0] ;  /* 0x0007a00001147983 */ /* 0x000ea20000300a00 */
[----:B------:R-:W-:-:S03]  /*7e4d0*/  F2FP.SATFINITE.E4M3.F32.PACK_AB_MERGE_C R3, R5, R9, RZ ;  /* 0x000000090503723e */ /* 0x000fc600048070ff */
[----:B------:R-:W2:Y:S04]  /*7e4e0*/  LDL.LU R10, [R1+0x25c4] ;  /* 0x0025c400010a7983 */ /* 0x000ea80000300800 */
[----:B------:R-:W3:Y:S01]  /*7e4f0*/  LDL.LU R11, [R1+0x110] ;  /* 0x00011000010b7983 */ /* 0x000ee20000300800 */
[----:B----4-:R-:W-:-:S03]  /*7e500*/  ISETP.LT.AND P0, PT, R8, UR4, !P1 ;  /* 0x0000000408007c0c */ /* 0x010fc6000cf01270 */
[----:B------:R4:W-:Y:S01]  /*7e510*/  @P2 STG.E.U8 desc[UR20][R16.64], R2 ;  /* 0x0000000210002986 */ /* 0x0009e2000c101114 */
[----:B------:R-:W-:Y:S01]  /*7e520*/  SHF.R.S32.HI R0, RZ, 0x8, R0 ;  /* 0x00000008ff007819 */ /* 0x000fe20000011400 */
[----:B------:R-:W0:Y:S02]  /*7e530*/  LDCU UR4, c[0x0][0x39c] ;  /* 0x00007380ff0477ac */ /* 0x000e240008000800 */
[----:B------:R-:W5:Y:S04]  /*7e540*/  LDL.LU R8, [R1+0x114] ;  /* 0x0001140001087983 */ /* 0x000f680000300800 */
[----:B------:R-:W5:Y:S04]  /*7e550*/  LDL.LU.64 R18, [R1+0x798] ;  /* 0x0007980001127983 */ /* 0x000f680000300a00 */
[----:B------:R-:W0:Y:S04]  /*7e560*/  LDL.LU R5, [R1+0x25c8] ;  /* 0x0025c80001057983 */ /* 0x000e280000300800 */
[----:B----4-:R-:W4:Y:S04]  /*7e570*/  LDL.LU.64 R16, [R1+0x790] ;  /* 0x0007900001107983 */ /* 0x010f280000300a00 */
[----:B------:R1:W-:Y:S02]  /*7e580*/  @P5 STG.E.U8 desc[UR20][R12.64], R0 ;  /* 0x000000000c005986 */ /* 0x0003e4000c101114 */
[----:B-1----:R-:W-:Y:S01]  /*7e590*/  ISETP.LT.AND P2, PT, R4, UR6, !P1 ;  /* 0x0000000604007c0c */ /* 0x002fe2000cf41270 */
[----:B------:R-:W1:Y:S01]  /*7e5a0*/  LDCU UR6, c[0x0][0x39c] ;  /* 0x00007380ff0677ac */ /* 0x000e620008000800 */
[----:B------:R-:W4:Y:S04]  /*7e5b0*/  LDL.LU R4, [R1+0x25cc] ;  /* 0x0025cc0001047983 */ /* 0x000f280000300800 */
[----:B------:R-:W4:Y:S04]  /*7e5c0*/  LDL.LU R14, [R1+0x118] ;  /* 0x00011800010e7983 */ /* 0x000f280000300800 */
[----:B------:R-:W4:Y:S01]  /*7e5d0*/  LDL.LU R9, [R1+0x11c] ;  /* 0x00011c0001097983 */ /* 0x000f220000300800 */
[----:B--2---:R-:W-:Y:S01]  /*7e5e0*/  ISETP.LT.AND P5, PT, R10, UR5, !P1 ;  /* 0x000000050a007c0c */ /* 0x004fe2000cfa1270 */
[----:B------:R-:W2:Y:S02]  /*7e5f0*/  LDCU UR5, c[0x0][0x39c] ;  /* 0x00007380ff0577ac */ /* 0x000ea40008000800 */
[----:B------:R-:W2:Y:S04]  /*7e600*/  LDL.LU.64 R12, [R1+0x788] ;  /* 0x00078800010c7983 */ /* 0x000ea80000300a00 */
[----:B---3--:R3:W-:Y:S04]  /*7e610*/  @P4 STG.E.U8 desc[UR20][R6.64], R3 ;  /* 0x0000000306004986 */ /* 0x0087e8000c101114 */
[----:B------:R-:W1:Y:S01]  /*7e620*/  LDL.LU R10, [R1+0x25d0] ;  /* 0x0025d000010a7983 */ /* 0x000e620000300800 */
[----:B0-----:R-:W-:Y:S01]  /*7e630*/  ISETP.LT.AND P4, PT, R5, UR8, !P1 ;  /* 0x0000000805007c0c */ /* 0x001fe2000cf81270 */
[----:B------:R-:W0:Y:S02]  /*7e640*/  LDCU UR8, c[0x0][0x39c] ;  /* 0x00007380ff0877ac */ /* 0x000e240008000800 */
[----:B------:R-:W2:Y:S01]  /*7e650*/  LDL.LU R5, [R1+0x25ac] ;  /* 0x0025ac0001057983 */ /* 0x000ea20000300800 */
[----:B------:R-:W-:-:S03]  /*7e660*/  PRMT R2, R3, 0x9910, RZ ;  /* 0x0000991003027816 */ /* 0x000fc600000000ff */
[----:B---3--:R-:W3:Y:S02]  /*7e670*/  LDL.LU.64 R6, [R1+0x780] ;  /* 0x0007800001067983 */ /* 0x008ee40000300a00 */
[----:B------:R-:W-:Y:S01]  /*7e680*/  IMAD.MOV.U32 R0, RZ, RZ, R2 ;  /* 0x000000ffff007224 */ /* 0x000fe200078e0002 */
[----:B-----5:R-:W-:Y:S02]  /*7e690*/  F2FP.SATFINITE.E4M3.F32.PACK_AB_MERGE_C R2, R15, R23, RZ ;  /* 0x000000170f02723e */ /* 0x020fe400048070ff */
[----:B------:R-:W5:Y:S02]  /*7e6a0*/  LDL.LU R15, [R1+0x120] ;  /* 0x00012000010f7983 */ /* 0x000f640000300800 */
[----:B------:R-:W-:Y:S02]  /*7e6b0*/  SHF.R.S32.HI R0, RZ, 0x8, R0 ;  /* 0x00000008ff007819 */ /* 0x000fe40000011400 */
[----:B------:R-:W-:-:S03]  /*7e6c0*/  PRMT R3, R2, 0x9910, RZ ;  /* 0x0000991002037816 */ /* 0x000fc600000000ff */
[----:B------:R0:W-:Y:S01]  /*7e6d0*/  @P3 STG.E.U8 desc[UR20][R20.64], R0 ;  /* 0x0000000014003986 */ /* 0x0001e2000c101114 */
[----:B----4-:R-:W-:Y:S01]  /*7e6e0*/  ISETP.LT.AND P3, PT, R4, UR4, !P1 ;  /* 0x0000000404007c0c */ /* 0x010fe2000cf61270 */
[----:B0-----:R-:W-:Y:S02]  /*7e6f0*/  IMAD.MOV.U32 R0, RZ, RZ, R3 ;  /* 0x000000ffff007224 */ /* 0x001fe400078e0003 */
[----:B------:R-:W5:Y:S01]  /*7e700*/  LDL.LU R4, [R1+0x124] ;  /* 0x0001240001047983 */ /* 0x000f620000300800 */
[----:B------:R-:W-:Y:S01]  /*7e710*/  F2FP.SATFINITE.E4M3.F32.PACK_AB_MERGE_C R3, R8, R11, RZ ;  /* 0x0000000b0803723e */ /* 0x000fe200048070ff */
[----:B------:R-:W0:Y:S01]  /*7e720*/  LDCU UR4, c[0x0][0x39c] ;  /* 0x00007380ff0477ac */ /* 0x000e220008000800 */
[----:B------:R-:W-:Y:S01]  /*7e730*/  SHF.R.S32.HI R0, RZ, 0x8, R0 ;  /* 0x00000008ff007819 */ /* 0x000fe20000011400 */
[----:B------:R4:W-:Y:S04]  /*7e740*/  @P0 STG.E.U8 desc[UR20][R18.64], R2 ;  /* 0x0000000212000986 */ /* 0x0009e8000c101114 */
[----:B------:R-:W0:Y:S01]  /*7e750*/  LDL.LU R8, [R1+0x25b0] ;  /* 0x0025b00001087983 */ /* 0x000e220000300800 */
[----:B-1----:R-:W-:-:S03]  /*7e760*/  ISETP.LT.AND P0, PT, R10, UR6, !P1 ;  /* 0x000000060a007c0c */ /* 0x002fc6000cf01270 */
[----:B------:R1:W-:Y:S01]  /*7e770*/  @P2 STG.E.U8 desc[UR20][R16.64], R0 ;  /* 0x0000000010002986 */ /* 0x0003e2000c101114 */
[----:B------:R-:W0:Y:S03]  /*7e780*/  LDCU UR6, c[0x0][0x39c] ;  /* 0x00007380ff0677ac */ /* 0x000e260008000800 */
[----:B----4-:R-:W4:Y:S04]  /*7e790*/  LDL.LU.64 R18, [R1+0x778] ;  /* 0x0007780001127983 */ /* 0x010f280000300a00 */
[----:B------:R-:W4:Y:S01]  /*7e7a0*/  LDL.LU.64 R10, [R1+0x770] ;  /* 0x00077000010a7983 */ /* 0x000f220000300a00 */
[----:B--2---:R-:W-:Y:S02]  /*7e7b0*/  ISETP.LT.AND P2, PT, R5, UR5, !P1 ;  /* 0x0000000505007c0c */ /* 0x004fe4000cf41270 */
[----:B------:R-:W-:Y:S01]  /*7e7c0*/  PRMT R2, R3, 0x9910, RZ ;  /* 0x0000991003027816 */ /* 0x000fe200000000ff */
[----:B------:R-:W2:Y:S01]  /*7e7d0*/  LDL.LU R5, [R1+0x25b4] ;  /* 0x0025b40001057983 */ /* 0x000ea20000300800 */
[----:B------:R-:W0:Y:S03]  /*7e7e0*/  LDCU UR5, c[0x0][0x39c] ;  /* 0x00007380ff0577ac */ /* 0x000e260008000800 */
[----:B-1----:R-:W-:Y:S01]  /*7e7f0*/  IMAD.MOV.U32 R0, RZ, RZ, R2 ;  /* 0x000000ffff007224 */ /* 0x002fe200078e0002 */
[----:B------:R-:W-:Y:S01]  /*7e800*/  F2FP.SATFINITE.E4M3.F32.PACK_AB_MERGE_C R2, R9, R14, RZ ;  /* 0x0000000e0902723e */ /* 0x000fe200048070ff */
[----:B------:R-:W4:Y:S03]  /*7e810*/  LDL.LU R23, [R1+0x128] ;  /* 0x0001280001177983 */ /* 0x000f260000300800 */
[----:B------:R-:W-:Y:S01]  /*7e820*/  SHF.R.S32.HI R0, RZ, 0x8, R0 ;  /* 0x00000008ff007819 */ /* 0x000fe20000011400 */
[----:B------:R1:W-:Y:S04]  /*7e830*/  @P5 STG.E.U8 desc[UR20][R12.64], R3 ;  /* 0x000000030c005986 */ /* 0x0003e8000c101114 */
[----:B------:R-:W4:Y:S04]  /*7e840*/  LDL.LU R16, [R1+0x12c] ;  /* 0x00012c0001107983 */ /* 0x000f280000300800 */
[----:B------:R-:W4:Y:S01]  /*7e850*/  LDL.LU R14, [R1+0x25b8] ;  /* 0x0025b800010e7983 */ /* 0x000f220000300800 */
[----:B-1----:R-:W-:-:S03]  /*7e860*/  PRMT R3, R2, 0x9910, RZ ;  /* 0x0000991002037816 */ /* 0x002fc600000000ff */
[----:B------:R-:W4:Y:S04]  /*7e870*/  LDL.LU.64 R12, [R1+0x768] ;  /* 0x00076800010c7983 */ /* 0x000f280000300a00 */
[----:B---3--:R1:W-:Y:S04]  /*7e880*/  @P4 STG.E.U8 desc[UR20][R6.64], R0 ;  /* 0x0000000006004986 */ /* 0x0083e8000c101114 */
[----:B------:R-:W3:Y:S01]  /*7e890*/  LDL.LU.64 R20, [R1+0x760] ;  /* 0x0007600001147983 */ /* 0x000ee20000300a00 */
[----:B0-----:R-:W-:Y:S01]  /*7e8a0*/  ISETP.LT.AND P5, PT, R8, UR4, !P1 ;  /* 0x0000000408007c0c */ /* 0x001fe2000cfa1270 */
[----:B------:R-:W0:Y:S02]  /*7e8b0*/  LDCU UR4, c[0x0][0x39c] ;  /* 0x00007380ff0477ac */ /* 0x000e240008000800 */
[----:B-1----:R-:W0:Y:S01]  /*7e8c0*/  LDL.LU R6, [R1+0x25bc] ;  /* 0x0025bc0001067983 */ /* 0x002e220000300800 */
[----:B------:R-:W-:Y:S01]  /*7e8d0*/  IMAD.MOV.U32 R0, RZ, RZ, R3 ;  /* 0x000000ffff007224 */ /* 0x000fe200078e0003 */
[----:B-----5:R-:W-:-:S02]  /*7e8e0*/  F2FP.SATFINITE.E4M3.F32.PACK_AB_MERGE_C R3, R4, R15, RZ ;  /* 0x0000000f0403723e */ /* 0x020fc400048070ff */
[----:B------:R-:W5:Y:S01]  /*7e8f0*/  LDL.LU R7, [R1+0x130] ;  /* 0x0001300001077983 */ /* 0x000f620000300800 */
[----:B--2---:R-:W-:-:S03]  /*7e900*/  ISETP.LT.AND P4, PT, R5, UR6, !P1 ;  /* 0x0000000605007c0c */ /* 0x004fc6000cf81270 */
[----:B----4-:R1:W-:Y:S01]  /*7e910*/  @P3 STG.E.U8 desc[UR20][R18.64], R2 ;  /* 0x0000000212003986 */ /* 0x0103e2000c101114 */
[----:B------:R-:W-:Y:S01]  /*7e920*/  SHF.R.S32.HI R0, RZ, 0x8, R0 ;  /* 0x00000008ff007819 */ /* 0x000fe20000011400 */
[----:B------:R-:W2:Y:S02]  /*7e930*/  LDCU UR6, c[0x0][0x39c] ;  /* 0x00007380ff0677ac */ /* 0x000ea40008000800 */
[----:B------:R-:W5:Y:S04]  /*7e940*/  LDL.LU R5, [R1+0x134] ;  /* 0x0001340001057983 */ /* 0x000f680000300800 */
[----:B------:R-:W4:Y:S04]  /*7e950*/  LDL.LU.64 R8, [R1+0x758] ;  /* 0x0007580001087983 */ /* 0x000f280000300a00 */
[----:B------:R-:W2:Y:S04]  /*7e960*/  LDL.LU R4, [R1+0x2598] ;  /* 0x0025980001047983 */ /* 0x000ea80000300800 */
[----:B-1----:R-:W3:Y:S04]  /*7e970*/  LDL.LU.64 R18, [R1+0x750] ;  /* 0x0007500001127983 */ /* 0x002ee80000300a00 */
[----:B------:R1:W-:Y:S01]  /*7e980*/  @P0 STG.E.U8 desc[UR20][R10.64], R0 ;  /* 0x000000000a000986 */ /* 0x0003e2000c101114 */
[----:B------:R-:W-:Y:S01]  /*7e990*/  ISETP.LT.AND P3, PT, R14, UR5, !P1 ;  /* 0x000000050e007c0c */ /* 0x000fe2000cf61270 */
[----:B------:R-:W2:Y:S02]  /*7e9a0*/  LDCU UR5, c[0x0][0x39c] ;  /* 0x00007380ff0577ac */ /* 0x000ea40008000800 */
[----:B------:R0:W-:Y:S04]  /*7e9b0*/  @P2 STG.E.U8 desc[UR20][R12.64], R3 ;  /* 0x000000030c002986 */ /* 0x0001e8000c101114 */
[----:B-1----:R-:W4:Y:S04]  /*7e9c0*/  LDL.LU R11, [R1+0x259c] ;  /* 0x00259c00010b7983 */ /* 0x002f280000300800 */
[----:B------:R-:W5:Y:S01]  /*7e9d0*/  LDL.LU R17, [R1+0x138] ;  /* 0x0001380001117983 */ /* 0x000f620000300800 */
[----:B0-----:R-:W-:Y:S01]  /*7e9e0*/  ISETP.LT.AND P0, PT, R6, UR4, !P1 ;  /* 0x0000000406007c0c */ /* 0x001fe2000cf01270 */
[----:B------:R-:W0:Y:S02]  /*7e9f0*/  LDCU UR4, c[0x0][0x39c] ;  /* 0x00007380ff0477ac */ /* 0x000e240008000800 */
[----:B------:R-:W5:Y:S04]  /*7ea00*/  LDL.LU R10, [R1+0x13c] ;  /* 0x00013c00010a7983 */ /* 0x000f680000300800 */
[----:B------:R-:W5:Y:S04]  /*7ea10*/  LDL.LU.64 R14, [R1+0x748] ;  /* 0x00074800010e7983 */ /* 0x000f680000300a00 */
[----:B------:R-:W5:Y:S01]  /*7ea20*/  LDL.LU R6, [R1+0x25a0] ;  /* 0x0025a00001067983 */ /* 0x000f620000300800 */
[----:B--2---:R-:W-:Y:S01]  /*7ea30*/  ISETP.LT.AND P2, PT, R4, UR8, !P1 ;  /* 0x0000000804007c0c */ /* 0x004fe2000cf41270 */
[----:B------:R-:W1:Y:S02]  /*7ea40*/  LDCU UR8, c[0x0][0x39c] ;  /* 0x00007380ff0877ac */ /* 0x000e640008000800 */
[----:B------:R-:W0:Y:S01]  /*7ea50*/  LDL.LU R4, [R1+0x25a4] ;  /* 0x0025a40001047983 */ /* 0x000e220000300800 */
[----:B------:R-:W-:-:S03]  /*7ea60*/  PRMT R2, R3, 0x9910, RZ ;  /* 0x0000991003027816 */ /* 0x000fc600000000ff */
[----:B------:R-:W2:Y:S02]  /*7ea70*/  LDL.LU.64 R12, [R1+0x740] ;  /* 0x00074000010c7983 */ /* 0x000ea40000300a00 */
[----:B------:R-:W-:Y:S01]  /*7ea80*/  IMAD.MOV.U32 R0, RZ, RZ, R2 ;  /* 0x000000ffff007224 */ /* 0x000fe200078e0002 */
[----:B------:R-:W-:-:S04]  /*7ea90*/  F2FP.SATFINITE.E4M3.F32.PACK_AB_MERGE_C R2, R16, R23, RZ ;  /* 0x000000171002723e */ /* 0x000fc800048070ff */
[----:B------:R-:W-:Y:S02]  /*7eaa0*/  SHF.R.S32.HI R0, RZ, 0x8, R0 ;  /* 0x00000008ff007819 */ /* 0x000fe40000011400 */
[----:B------:R-:W-:-:S03]  /*7eab0*/  PRMT R3, R2, 0x9910, RZ ;  /* 0x0000991002037816 */ /* 0x000fc600000000ff */
[----:B---3--:R3:W-:Y:S01]  /*7eac0*/  @P5 STG.E.U8 desc[UR20][R20.64], R0 ;  /* 0x0000000014005986 */ /* 0x0087e2000c101114 */
[----:B----4-:R-:W-:Y:S01]  /*7ead0*/  ISETP.LT.AND P5, PT, R11, UR6, !P1 ;  /* 0x000000060b007c0c */ /* 0x010fe2000cfa1270 */
[----:B------:R-:W4:Y:S01]  /*7eae0*/  LDCU UR6, c[0x0][0x39c] ;  /* 0x00007380ff0677ac */ /* 0x000f220008000800 */
[----:B---3--:R-:W-:Y:S01]  /*7eaf0*/  IMAD.MOV.U32 R0, RZ, RZ, R3 ;  /* 0x000000ffff007224 */ /* 0x008fe200078e0003 */
[----:B------:R-:W3:Y:S01]  /*7eb00*/  LDL.LU R21, [R1+0x140] ;  /* 0x0001400001157983 */ /* 0x000ee20000300800 */
[----:B-----5:R-:W-:-:S03]  /*7eb10*/  F2FP.SATFINITE.E4M3.F32.PACK_AB_MERGE_C R3, R5, R7, RZ ;  /* 0x000000070503723e */ /* 0x020fc600048070ff */
[----:B------:R-:W-:Y:S01]  /*7eb20*/  SHF.R.S32.HI R0, RZ, 0x8, R0 ;  /* 0x00000008ff007819 */ /* 0x000fe20000011400 */
[----:B------:R-:W3:Y:S04]  /*7eb30*/  LDL.LU R11, [R1+0x144] ;  /* 0x00014400010b7983 */ /* 0x000ee80000300800 */
[----:B------:R-:W4:Y:S04]  /*7eb40*/  LDL.LU R5, [R1+0x25a8] ;  /* 0x0025a80001057983 */ /* 0x000f280000300800 */
[----:B------:R5:W-:Y:S01]  /*7eb50*/  @P4 STG.E.U8 desc[UR20][R8.64], R2 ;  /* 0x0000000208004986 */ /* 0x000be2000c101114 */
[----:B------:R-:W-:Y:S01]  /*7eb60*/  ISETP.LT.AND P4, PT, R6, UR5, !P1 ;  /* 0x0000000506007c0c */ /* 0x000fe2000cf81270 */
[----:B------:R-:W0:Y:S02]  /*7eb70*/  LDCU UR5, c[0x0][0x39c] ;  /* 0x00007380ff0577ac */ /* 0x000e240008000800 */
[----:B------:R0:W-:Y:S04]  /*7eb80*/  @P3 STG.E.U8 desc[UR20][R18.64], R0 ;  /* 0x0000000012003986 */ /* 0x0001e8000c101114 */
[----:B-----5:R-:W5:Y:S04]  /*7eb90*/  LDL.LU.64 R8, [R1+0x738] ;  /* 0x0007380001087983 */ /* 0x020f680000300a00 */
[----:B------:R-:W3:Y:S01]  /*7eba0*/  LDL.LU.64 R6, [R1+0x730] ;  /* 0x0007300001067983 */ /* 0x000ee20000300a00 */
[----:B0-----:R-:W-:-:S02]  /*7ebb0*/  ISETP.LT.AND P3, PT, R4, UR4, !P1 ;  /* 0x0000000404007c0c */ /* 0x001fc4000cf61270 */
[----:B------:R-:W-:Y:S01]  /*7ebc0*/  PRMT R2, R3, 0x9910, RZ ;  /* 0x0000991003027816 */ /* 0x000fe200000000ff */
[----:B------:R-:W3:Y:S01]  /*7ebd0*/  LDL.LU R4, [R1+0x2584] ;  /* 0x0025840001047983 */ /* 0x000ee20000300800 */
[----:B------:R-:W0:Y:S03]  /*7ebe0*/  LDCU UR4, c[0x0][0x39c] ;  /* 0x00007380ff0477ac */ /* 0x000e260008000800 */
[----:B------:R-:W-:Y:S01]  /*7ebf0*/  IMAD.MOV.U32 R0, RZ, RZ, R2 ;  /* 0x000000ffff007224 */ /* 0x000fe200078e0002 */
[----:B------:R1:W-:Y:S01]  /*7ec00*/  @P0 STG.E.U8 desc[UR20][R14.64], R3 ;  /* 0x000000030e000986 */ /* 0x0003e2000c101114 */
[----:B------:R-:W-:-:S03]  /*7ec10*/  F2FP.SATFINITE.E4M3.F32.PACK_AB_MERGE_C R2, R10, R17, RZ ;  /* 0x000000110a02723e */ /* 0x000fc600048070ff */
[----:B------:R-:W3:Y:S01]  /*7ec20*/  LDL.LU R23, [R1+0x148] ;  /* 0x0001480001177983 */ /* 0x000ee20000300800 */
[----:B------:R-:W-:-:S03]  /*7ec30*/  SHF.R.S32.HI R0, RZ, 0x8, R0 ;  /* 0x00000008ff007819 */ /* 0x000fc60000011400 */
[----:B-1----:R-:W3:Y:S04]  /*7ec40*/  LDL.LU R14, [R1+0x14c] ;  /* 0x00014c00010e7983 */ /* 0x002ee80000300800 */
[----:B--2---:R1:W-:Y:S01]  /*7ec50*/  @P2 STG.E.U8 desc[UR20][R12.64], R0 ;  /* 0x000000000c002986 */ /* 0x0043e2000c101114 */
[----:B----4-:R-:W-:Y:S01]  /*7ec60*/  ISETP.LT.AND P0, PT, R5, UR6, !P1 ;  /* 0x0000000605007c0c */ /* 0x010fe2000cf01270 */
[----:B------:R-:W2:Y:S02]  /*7ec70*/  LDCU UR6, c[0x0][0x39c] ;  /* 0x00007380ff0677ac */ /* 0x000ea40008000800 */
[----:B------:R-:W0:Y:S04]  /*7ec80*/  LDL.LU R5, [R1+0x2588] ;  /* 0x0025880001057983 */ /* 0x000e280000300800 */
[----:B------:R-:W4:Y:S04]  /*7ec90*/  LDL.LU.64 R18, [R1+0x728] ;  /* 0x0007280001127983 */ /* 0x000f280000300a00 */
[----:B------:R-:W2:Y:S04]  /*7eca0*/  LDL.LU.64 R16, [R1+0x720] ;  /* 0x0007200001107983 */ /* 0x000ea80000300a00 */
[----:B------:R-:W2:Y:S04]  /*7ecb0*/  LDL.LU R10, [R1+0x258c] ;  /* 0x00258c00010a7983 */ /* 0x000ea80000300800 */
[----:B------:R-:W4:Y:S04]  /*7ecc0*/  LDL.LU R15, [R1+0x150] ;  /* 0x00015000010f7983 */ /* 0x000f280000300800 */
[----:B-----5:R5:W-:Y:S01]  /*7ecd0*/  @P5 STG.E.U8 desc[UR20][R8.64], R2 ;  /* 0x0000000208005986 */ /* 0x020be2000c101114 */
[----:B---3--:R-:W-:Y:S01]  /*7ece0*/  ISETP.LT.AND P2, PT, R4, UR5, !P1 ;  /* 0x0000000504007c0c */ /* 0x008fe2000cf41270 */
[----:B------:R-:W3:Y:S02]  /*7ecf0*/  LDCU UR5, c[0x0][0x39c] ;  /* 0x00007380ff0577ac */ /* 0x000ee40008000800 */
[----:B------:R-:W3:Y:S04]  /*7ed00*/  LDL.LU R4, [R1+0x154] ;  /* 0x0001540001047983 */ /* 0x000ee80000300800 */
[----:B-1----:R-:W3:Y:S04]  /*7ed10*/  LDL.LU.64 R12, [R1+0x718] ;  /* 0x00071800010c7983 */ /* 0x002ee80000300a00 */
[----:B-----5:R-:W5:Y:S01]  /*7ed20*/  LDL.LU R8, [R1+0x2590] ;  /* 0x0025900001087983 */ /* 0x020f620000300800 */
[----:B------:R-:W-:-:S05]  /*7ed30*/  PRMT R3, R2, 0x9910, RZ ;  /* 0x0000991002037816 */ /* 0x000fca00000000ff */
[----:B------:R-:W-:Y:S01]  /*7ed40*/  IMAD.MOV.U32 R0, RZ, RZ, R3 ;  /* 0x000000ffff007224 */ /* 0x000fe200078e0003 */
[----:B------:R-:W-:Y:S02]  /*7ed50*/  F2FP.SATFINITE.E4M3.F32.PACK_AB_MERGE_C R3, R11, R21, RZ ;  /* 0x000000150b03723e */ /* 0x000fe400048070ff */
[----:B------:R-:W3:Y:S02]  /*7ed60*/  LDL.LU.64 R20, [R1+0x710] ;  /* 0x0007100001147983 */ /* 0x000ee40000300a00 */
[----:B------:R-:W-:-:S05]  /*7ed70*/  SHF.R.S32.HI R0, RZ, 0x8, R0 ;  /* 0x00000008ff007819 */ /* 0x000fca0000011400 */
[----:B------:R1:W-:Y:S01]  /*7ed80*/  @P4 STG.E.U8 desc[UR20][R6.64], R0 ;  /* 0x0000000006004986 */ /* 0x0003e2000c101114 */
[----:B0-----:R-:W-:Y:S01]  /*7ed90*/  ISETP.LT.AND P5, PT, R5, UR4, !P1 ;  /* 0x0000000405007c0c */ /* 0x001fe2000cfa1270 */
[----:B------:R-:W0:Y:S02]  /*7eda0*/  LDCU UR4, c[0x0][0x39c] ;  /* 0x00007380ff0477ac */ /* 0x000e240008000800 */
[----:B------:R-:W3:Y:S04]  /*7edb0*/  LDL.LU R5, [R1+0x2594] ;  /* 0x0025940001057983 */ /* 0x000ee80000300800 */
[----:B------:R-:W3:Y:S04]  /*7edc0*/  LDL.LU R11, [R1+0x158] ;  /* 0x00015800010b7983 */ /* 0x000ee80000300800 */
[----:B------:R-:W3:Y:S01]  /*7edd0*/  LDL.LU R9, [R1+0x15c] ;  /* 0x00015c0001097983 */ /* 0x000ee20000300800 */
[----:B--2---:R-:W-:Y:S01]  /*7ede0*/  ISETP.LT.AND P4, PT, R10, UR6, !P1 ;  /* 0x000000060a007c0c */ /* 0x004fe2000cf81270 */
[----:B------:R-:W2:Y:S02]  /*7edf0*/  LDCU UR6, c[0x0][0x39c] ;  /* 0x00007380ff0677ac */ /* 0x000ea40008000800 */
[----:B-1----:R-:W2:Y:S04]  /*7ee00*/  LDL.LU.64 R6, [R1+0x708] ;  /* 0x0007080001067983 */ /* 0x002ea80000300a00 */
[----:B----4-:R1:W-:Y:S04]  /*7ee10*/  @P3 STG.E.U8 desc[UR20][R18.64], R3 ;  /* 0x0000000312003986 */ /* 0x0103e8000c101114 */
[----:B------:R-:W0:Y:S01]  /*7ee20*/  LDL.LU R10, [R1+0x2570] ;  /* 0x00257000010a7983 */ /* 0x000e220000300800 */
[----:B-----5:R-:W-:Y:S01]  /*7ee30*/  ISETP.LT.AND P3, PT, R8, UR8, !P1 ;  /* 0x0000000808007c0c */ /* 0x020fe2000cf61270 */
[----:B------:R-:W4:Y:S02]  /*7ee40*/  LDCU UR8, c[0x0][0x39c] ;  /* 0x00007380ff0877ac */ /* 0x000f240008000800 */
[----:B------:R-:W2:Y:S01]  /*7ee50*/  LDL.LU R8, [R1+0x2574] ;  /* 0x0025740001087983 */ /* 0x000ea20000300800 */
[----:B------:R-:W-:-:S03]  /*7ee60*/  PRMT R2, R3, 0x9910, RZ ;  /* 0x0000991003027816 */ /* 0x000fc600000000ff */
[----:B-1----:R-:W5:Y:S02]  /*7ee70*/  LDL.LU.64 R18, [R1+0x700] ;  /* 0x0007000001127983 */ /* 0x002f640000300a00 */
[----:B------:R-:W-:Y:S01]  /*7ee80*/  IMAD.MOV.U32 R0, RZ, RZ, R2 ;  /* 0x000000ffff007224 */ /* 0x000fe200078e0002 */
[----:B------:R-:W-:-:S04]  /*7ee90*/  F2FP.SATFINITE.E4M3.F32.PACK_AB_MERGE_C R2, R14, R23, RZ ;  /* 0x000000170e02723e */ /* 0x000fc800048070ff */
[----:B------:R-:W-:Y:S02]  /*7eea0*/  SHF.R.S32.HI R0, RZ, 0x8, R0 ;  /* 0x00000008ff007819 */ /* 0x000fe40000011400 */
[----:B------:R-:W-:-:S03]  /*7eeb0*/  PRMT R3, R2, 0x9910, RZ ;  /* 0x0000991002037816 */ /* 0x000fc600000000ff */
[----:B------:R1:W-:Y:S02]  /*7eec0*/  @P0 STG.E.U8 desc[UR20][R16.64], R0 ;  /* 0x0000000010000986 */ /* 0x0003e4000c101114 */
[----:B-1----:R-:W-:Y:S01]  /*7eed0*/  IMAD.MOV.U32 R0, RZ, RZ, R3 ;  /* 0x000000ffff007224 */ /* 0x002fe200078e0003 */
[----:B---3--:R-:W-:Y:S01]  /*7eee0*/  ISETP.LT.AND P0, PT, R5, UR5, !P1 ;  /* 0x0000000505007c0c */ /* 0x008fe2000cf01270 */
[----:B------:R-:W3:Y:S01]  /*7eef0*/  LDL.LU R17, [R1+0x160] ;  /* 0x0001600001117983 */ /* 0x000ee20000300800 */
[----:B------:R-:W-:Y:S01]  /*7ef00*/  F2FP.SATFINITE.E4M3.F32.PACK_AB_MERGE_C R3, R4, R15, RZ ;  /* 0x0000000f0403723e */ /* 0x000fe200048070ff */
[----:B------:R-:W1:Y:S01]  /*7ef10*/  LDCU UR5, c[0x0][0x39c] ;  /* 0x00007380ff0577ac */ /* 0x000e620008000800 */
[----:B------:R-:W-:Y:S01]  /*7ef20*/  SHF.R.S32.HI R0, RZ, 0x8, R0 ;  /* 0x00000008ff007819 */ /* 0x000fe20000011400 */
[----:B------:R-:W3:Y:S04]  /*7ef30*/  LDL.LU R5, [R1+0x164] ;  /* 0x0001640001057983 */ /* 0x000ee80000300800 */
[----:B------:R0:W-:Y:S04]  /*7ef40*/  @P2 STG.E.U8 desc[UR20][R12.64], R2 ;  /* 0x000000020c002986 */ /* 0x0001e8000c101114 */
[----:B------:R-:W1:Y:S04]  /*7ef50*/  LDL.LU R4, [R1+0x2578] ;  /* 0x0025780001047983 */ /* 0x000e680000300800 */
[----:B------:R-:W4:Y:S04]  /*7ef60*/  LDL.LU.64 R14, [R1+0x6f8] ;  /* 0x0006f800010e7983 */ /* 0x000f280000300a00 */
[----:B------:R2:W-:Y:S04]  /*7ef70*/  @P5 STG.E.U8 desc[UR20][R20.64], R0 ;  /* 0x0000000014005986 */ /* 0x0005e8000c101114 */
[----:B0-----:R-:W4:Y:S01]  /*7ef80*/  LDL.LU.64 R12, [R1+0x6f0] ;  /* 0x0006f000010c7983 */ /* 0x001f220000300a00 */
[----:B--2---:R-:W-:-:S02]  /*7ef90*/  ISETP.LT.AND P5, PT, R8, UR6, !P1 ;  /* 0x0000000608007c0c */ /* 0x004fc4000cfa1270 */
[----:B------:R-:W-:Y:S01]  /*7efa0*/  ISETP.LT.AND P2, PT, R10, UR4, !P1 ;  /* 0x000000040a007c0c */ /* 0x000fe2000cf41270 */
[----:B------:R-:W2:Y:S01]  /*7efb0*/  LDL.LU R8, [R1+0x257c] ;  /* 0x00257c0001087983 */ /* 0x000ea20000300800 */
[----:B------:R-:W2:Y:S01]  /*7efc0*/  LDCU UR4, c[0x0][0x39c] ;  /* 0x00007380ff0477ac */ /* 0x000ea20008000800 */
[----:B------:R-:W-:Y:S02]  /*7efd0*/  PRMT R2, R3, 0x9910, RZ ;  /* 0x0000991003027816 */ /* 0x000fe400000000ff */
[----:B------:R0:W-:Y:S01]  /*7efe0*/  @P4 STG.E.U8 desc[UR20][R6.64], R3 ;  /* 0x0000000306004986 */ /* 0x0001e2000c101114 */
[----:B------:R-:W1:Y:S02]  /*7eff0*/  LDCU UR6, c[0x0][0x39c] ;  /* 0x00007380ff0677ac */ /* 0x000e640008000800 */
[----:B------:R-:W-:Y:S01]  /*7f000*/  IMAD.MOV.U32 R0, RZ, RZ, R2 ;  /* 0x000000ffff007224 */ /* 0x000fe200078e0002 */
[----:B------:R-:W-:Y:S01]  /*7f010*/  F2FP.SATFINITE.E4M3.F32.PACK_AB_MERGE_C R2, R9, R11, RZ ;  /* 0x0000000b0902723e */ /* 0x000fe200048070ff */
[----:B------:R-:W4:Y:S03]  /*7f020*/  LDL.LU R23, [R1+0x168] ;  /* 0x0001680001177983 */ /* 0x000f260000300800 */
[----:B------:R-:W-:Y:S01]  /*7f030*/  SHF.R.S32.HI R0, RZ, 0x8, R0 ;  /* 0x00000008ff007819 */ /* 0x000fe20000011400 */
[----:B------:R-:W4:Y:S01]  /*7f040*/  LDL.LU R11, [R1+0x16c] ;  /* 0x00016c00010b7983 */ /* 0x000f220000300800 */
[----:B0-----:R-:W-:-:S03]  /*7f050*/  PRMT R3, R2, 0x9910, RZ ;  /* 0x0000991002037816 */ /* 0x001fc600000000ff */
[----:B-----5:R0:W-:Y:S02]  /*7f060*/  @P3 STG.E.U8 desc[UR20][R18.64], R0 ;  /* 0x0000000012003986 */ /* 0x0201e4000c101114 */
[----:B0-----:R-:W-:Y:S01]  /*7f070*/  IMAD.MOV.U32 R0, RZ, RZ, R3 ;  /* 0x000000ffff007224 */ /* 0x001fe200078e0003 */
[----:B---3--:R-:W-:Y:S02]  /*7f080*/  F2FP.SATFINITE.E4M3.F32.PACK_AB_MERGE_C R3, R5, R17, RZ ;  /* 0x000000110503723e */ /* 0x008fe400048070ff */
[----:B-1----:R-:W-:Y:S01]  /*7f090*/  ISETP.LT.AND P4, PT, R4, UR5, !P1 ;  /* 0x0000000504007c0c */ /* 0x002fe2000cf81270 */
[----:B------:R-:W0:Y:S01]  /*7f0a0*/  LDCU UR5, c[0x0][0x39c] ;  /* 0x00007380ff0577ac */ /* 0x000e220008000800 */
[----:B------:R-:W3:Y:S04]  /*7f0b0*/  LDL.LU R4, [R1+0x2580] ;  /* 0x0025800001047983 */ /* 0x000ee80000300800 */
[----:B------:R-:W5:Y:S04]  /*7f0c0*/  LDL.LU.64 R6, [R1+0x6e8] ;  /* 0x0006e80001067983 */ /* 0x000f680000300a00 */
[----:B------:R-:W5:Y:S01]  /*7f0d0*/  LDL.LU.64 R20, [R1+0x6e0] ;  /* 0x0006e00001147983 */ /* 0x000f620000300a00 */
[----:B--2---:R-:W-:-:S03]  /*7f0e0*/  ISETP.LT.AND P3, PT, R8, UR4, !P1 ;  /* 0x0000000408007c0c */ /* 0x004fc6000cf61270 */
[----:B----4-:R1:W-:Y:S01]  /*7f0f0*/  @P0 STG.E.U8 desc[UR20][R14.64], R2 ;  /* 0x000000020e000986 */ /* 0x0103e2000c101114 */
[----:B------:R-:W-:Y:S01]  /*7f100*/  SHF.R.S32.HI R0, RZ, 0x8, R0 ;  /* 0x00000008ff007819 */ /* 0x000fe20000011400 */
[----:B------:R-:W2:Y:S02]  /*7f110*/  LDCU UR4, c[0x0][0x39c] ;  /* 0x00007380ff0477ac */ /* 0x000ea40008000800 */
[----:B------:R-:W0:Y:S04]  /*7f120*/  LDL.LU R8, [R1+0x255c] ;  /* 0x00255c0001087983 */ /* 0x000e280000300800 */
[----:B------:R-:W4:Y:S04]  /*7f130*/  LDL.LU R10, [R1+0x170] ;  /* 0x00017000010a7983 */ /* 0x000f280000300800 */
[----:B------:R-:W4:Y:S04]  /*7f140*/  LDL.LU R9, [R1+0x174] ;  /* 0x0001740001097983 */ /* 0x000f280000300800 */
[----:B------:R-:W2:Y:S04]  /*7f150*/  LDL.LU.64 R18, [R1+0x6d8] ;  /* 0x0006d80001127983 */ /* 0x000ea80000300a00 */
[----:B------:R-:W2:Y:S04]  /*7f160*/  LDL.LU R5, [R1+0x2560] ;  /* 0x0025600001057983 */ /* 0x000ea80000300800 */
[----:B------:R-:W4:Y:S04]  /*7f170*/  LDL.LU.64 R16, [R1+0x6d0] ;  /* 0x0006d00001107983 */ /* 0x000f280000300a00 */
[----:B------:R1:W-:Y:S01]  /*7f180*/  @P2 STG.E.U8 desc[UR20][R12.64], R0 ;  /* 0x000000000c002986 */ /* 0x0003e2000c101114 */
[----:B---3--:R-:W-:Y:S01]  /*7f190*/  ISETP.LT.AND P0, PT, R4, UR6, !P1 ;  /* 0x0000000604007c0c */ /* 0x008fe2000cf01270 */
[----:B------:R-:W3:Y:S02]  /*7f1a0*/  LDCU UR6, c[0x0][0x39c] ;  /* 0x00007380ff0677ac */ /* 0x000ee40008000800 */
[----:B------:R-:W3:Y:S04]  /*7f1b0*/  LDL.LU R4, [R1+0x2564] ;  /* 0x0025640001047983 */ /* 0x000ee80000300800 */
[----:B-1----:R-:W4:Y:S04]  /*7f1c0*/  LDL.LU R14, [R1+0x178] ;  /* 0x00017800010e7983 */ /* 0x002f280000300800 */
[----:B------:R-:W4:Y:S04]  /*7f1d0*/  LDL.LU R15, [R1+0x17c] ;  /* 0x00017c00010f7983 */ /* 0x000f280000300800 */
[----:B------:R-:W4:Y:S04]  /*7f1e0*/  LDL.LU.64 R12, [R1+0x6c8] ;  /* 0x0006c800010c7983 */ /* 0x000f280000300a00 */
[----:B-----5:R1:W-:Y:S01]  /*7f1f0*/  @P5 STG.E.U8 desc[UR20][R6.64], R3 ;  /* 0x0000000306005986 */ /* 0x0203e2000c101114 */
[----:B0-----:R-:W-:Y:S01]  /*7f200*/  ISETP.LT.AND P2, PT, R8, UR5, !P1 ;  /* 0x0000000508007c0c */ /* 0x001fe2000cf41270 */
[----:B------:R-:W0:Y:S02]  /*7f210*/  LDCU UR5, c[0x0][0x39c] ;  /* 0x00007380ff0577ac */ /* 0x000e240008000800 */
[----:B------:R-:W5:Y:S01]  /*7f220*/  LDL.LU R8, [R1+0x2568] ;  /* 0x0025680001087983 */ /* 0x000f620000300800 */
[----:B--2---:R-:W-:Y:S01]  /*7f230*/  ISETP.LT.AND P5, PT, R5, UR8, !P1 ;  /* 0x0000000805007c0c */ /* 0x004fe2000cfa1270 */
[----:B------:R-:W2:Y:S02]  /*7f240*/  LDCU UR8, c[0x0][0x39c] ;  /* 0x00007380ff0877ac */ /* 0x000ea40008000800 */
[----:B------:R-:W0:Y:S01]  /*7f250*/  LDL.LU R5, [R1+0x256c] ;  /* 0x00256c0001057983 */ /* 0x000e220000300800 */
[----:B------:R-:W-:-:S03]  /*7f260*/  PRMT R2, R3, 0x9910, RZ ;  /* 0x0000991003027816 */ /* 0x000fc600000000ff */
[----:B-1----:R-:W2:Y:S02]  /*7f270*/  LDL.LU.64 R6, [R1+0x6c0] ;  /* 0x0006c00001067983 */ /* 0x002ea40000300a00 */
[----:B------:R-:W-:Y:S01]  /*7f280*/  IMAD.MOV.U32 R0, RZ, RZ, R2 ;  /* 0x000000ffff007224 */ /* 0x000fe200078e0002 */
[----:B------:R-:W-:Y:S02]  /*7f290*/  F2FP.SATFINITE.E4M3.F32.PACK_AB_MERGE_C R2, R11, R23, RZ ;  /* 0x000000170b02723e */ /* 0x000fe400048070ff */
[----:B------:R-:W2:Y:S02]  /*7f2a0*/  LDL.LU R11, [R1+0x180] ;  /* 0x00018000010b7983 */ /* 0x000ea40000300800 */
[----:B------:R-:W-:Y:S02]  /*7f2b0*/  SHF.R.S32.HI R0, RZ, 0x8, R0 ;  /* 0x00000008ff007819 */ /* 0x000fe40000011400 */
[----:B------:R-:W-:-:S03]  /*7f2c0*/  PRMT R3, R2, 0x9910, RZ ;  /* 0x0000991002037816 */ /* 0x000fc600000000ff */
[----:B------:R1:W-:Y:S01]  /*7f2d0*/  @P4 STG.E.U8 desc[UR20][R20.64], R0 ;  /* 0x0000000014004986 */ /* 0x0003e2000c101114 */
[----:B---3--:R-:W-:Y:S01]  /*7f2e0*/  ISETP.LT.AND P4, PT, R4, UR4, !P1 ;  /* 0x0000000404007c0c */ /* 0x008fe2000cf81270 */
[----:B-1----:R-:W-:Y:S02]  /*7f2f0*/  IMAD.MOV.U32 R0, RZ, RZ, R3 ;  /* 0x000000ffff007224 */ /* 0x002fe400078e0003 */
[----:B------:R-:W3:Y:S01]  /*7f300*/  LDL.LU R4, [R1+0x184] ;  /* 0x0001840001047983 */ /* 0x000ee20000300800 */
[----:B----4-:R-:W-:Y:S01]  /*7f310*/  F2FP.SATFINITE.E4M3.F32.PACK_AB_MERGE_C R3, R9, R10, RZ ;  /* 0x0000000a0903723e */ /* 0x010fe200048070ff */
[----:B------:R-:W1:Y:S01]  /*7f320*/  LDCU UR4, c[0x0][0x39c] ;  /* 0x00007380ff0477ac */ /* 0x000e620008000800 */
[----:B------:R-:W-:Y:S01]  /*7f330*/  SHF.R.S32.HI R0, RZ, 0x8, R0 ;  /* 0x00000008ff007819 */ /* 0x000fe20000011400 */
[----:B------:R-:W1:Y:S04]  /*7f340*/  LDL.LU R10, [R1+0x2548] ;  /* 0x00254800010a7983 */ /* 0x000e680000300800 */
[----:B------:R4:W-:Y:S04]  /*7f350*/  @P3 STG.E.U8 desc[UR20][R18.64], R2 ;  /* 0x0000000212003986 */ /* 0x0009e8000c101114 */
[----:B------:R0:W-:Y:S04]  /*7f360*/  @P0 STG.E.U8 desc[UR20][R16.64], R0 ;  /* 0x0000000010000986 */ /* 0x0001e8000c101114 */
[----:B----4-:R-:W4:Y:S01]  /*7f370*/  LDL.LU.64 R18, [R1+0x6b8] ;  /* 0x0006b80001127983 */ /* 0x010f220000300a00 */
[----:B-----5:R-:W-:Y:S01]  /*7f380*/  ISETP.LT.AND P3, PT, R8, UR6, !P1 ;  /* 0x0000000608007c0c */ /* 0x020fe2000cf61270 */
[----:B------:R-:W5:Y:S02]  /*7f390*/  LDCU UR6, c[0x0][0x39c] ;  /* 0x00007380ff0677ac */ /* 0x000f640008000800 */
[----:B------:R-:W4:Y:S01]  /*7f3a0*/  LDL.LU.64 R8, [R1+0x6b0] ;  /* 0x0006b00001087983 */ /* 0x000f220000300a00 */
[----:B0-----:R-:W-:-:S02]  /*7f3b0*/  ISETP.LT.AND P0, PT, R5, UR5, !P1 ;  /* 0x0000000505007c0c */ /* 0x001fc4000cf01270 */
[----:B------:R-:W-:Y:S01]  /*7f3c0*/  PRMT R2, R3, 0x9910, RZ ;  /* 0x0000991003027816 */ /* 0x000fe200000000ff */
[----:B------:R-:W5:Y:S01]  /*7f3d0*/  LDL.LU R5, [R1+0x254c] ;  /* 0x00254c0001057983 */ /* 0x000f620000300800 */
[----:B------:R-:W0:Y:S03]  /*7f3e0*/  LDCU UR5, c[0x0][0x39c] ;  /* 0x00007380ff0577ac */ /* 0x000e260008000800 */
[----:B------:R-:W-:Y:S01]  /*7f3f0*/  IMAD.MOV.U32 R0, RZ, RZ, R2 ;  /* 0x000000ffff007224 */ /* 0x000fe200078e0002 */
[----:B------:R-:W-:Y:S01]  /*7f400*/  F2FP.SATFINITE.E4M3.F32.PACK_AB_MERGE_C R2, R15, R14, RZ ;  /* 0x0000000e0f02723e */ /* 0x000fe200048070ff */
[----:B------:R2:W-:Y:S03]  /*7f410*/  @P2 STG.E.U8 desc[UR20][R12.64], R3 ;  /* 0x000000030c002986 */ /* 0x0005e6000c101114 */
[----:B------:R-:W-:Y:S01]  /*7f420*/  SHF.R.S32.HI R0, RZ, 0x8, R0 ;  /* 0x00000008ff007819 */ /* 0x000fe20000011400 */
[----:B------:R-:W4:Y:S04]  /*7f430*/  LDL.LU R23, [R1+0x188] ;  /* 0x0001880001177983 */ /* 0x000f280000300800 */
[----:B------:R-:W4:Y:S01]  /*7f440*/  LDL.LU R17, [R1+0x18c] ;  /* 0x00018c0001117983 */ /* 0x000f220000300800 */
[----:B--2---:R-:W-:-:S03]  /*7f450*/  PRMT R3, R2, 0x9910, RZ ;  /* 0x0000991002037816 */ /* 0x004fc600000000ff */
[----:B------:R2:W-:Y:S01]  /*7f460*/  @P5 STG.E.U8 desc[UR20][R6.64], R0 ;  /* 0x0000000006005986 */ /* 0x0005e2000c101114 */
[----:B-1----:R-:W-:Y:S01]  /*7f470*/  ISETP.LT.AND P2, PT, R10, UR4, !P1 ;  /* 0x000000040a007c0c */ /* 0x002fe2000cf41270 */
[----:B--2---:R-:W-:Y:S02]  /*7f480*/  IMAD.MOV.U32 R0, RZ, RZ, R3 ;  /* 0x000000ffff007224 */ /* 0x004fe400078e0003 */
[----:B------:R-:W0:Y:S01]  /*7f490*/  LDL.LU R10, [R1+0x2550] ;  /* 0x00255000010a7983 */ /* 0x000e220000300800 */
[----:B------:R-:W1:Y:S03]  /*7f4a0*/  LDCU UR4, c[0x0][0x39c] ;  /* 0x00007380ff0477ac */ /* 0x000e660008000800 */
[----:B------:R-:W2:Y:S04]  /*7f4b0*/  LDL.LU.64 R12, [R1+0x6a8] ;  /* 0x0006a800010c7983 */ /* 0x000ea80000300a00 */
[----:B------:R-:W2:Y:S01]  /*7f4c0*/  LDL.LU.64 R20, [R1+0x6a0] ;  /* 0x0006a00001147983 */ /* 0x000ea20000300a00 */
[----:B---3--:R-:W-:-:S03]  /*7f4d0*/  F2FP.SATFINITE.E4M3.F32.PACK_AB_MERGE_C R3, R4, R11, RZ ;  /* 0x0000000b0403723e */ /* 0x008fc600048070ff */
[----:B------:R-:W1:Y:S04]  /*7f4e0*/  LDL.LU R6, [R1+0x2554] ;  /* 0x0025540001067983 */ /* 0x000e680000300800 */
[----:B------:R-:W3:Y:S01]  /*7f4f0*/  LDL.LU R7, [R1+0x190] ;  /* 0x0001900001077983 */ /* 0x000ee20000300800 */
[----:B-----5:R-:W-:-:S03]  /*7f500*/  ISETP.LT.AND P5, PT, R5, UR6, !P1 ;  /* 0x0000000605007c0c */ /* 0x020fc6000cfa1270 */
[----:B----4-:R4:W-:Y:S01]  /*7f510*/  @P4 STG.E.U8 desc[UR20][R18.64], R2 ;  /* 0x0000000212004986 */ /* 0x0109e2000c101114 */
[----:B------:R-:W-:Y:S01]  /*7f520*/  SHF.R.S32.HI R0, RZ, 0x8, R0 ;  /* 0x00000008ff007819 */ /* 0x000fe20000011400 */
[----:B------:R-:W5:Y:S02]  /*7f530*/  LDCU UR6, c[0x0][0x39c] ;  /* 0x00007380ff0677ac */ /* 0x000f640008000800 */
[----:B------:R-:W3:Y:S04]  /*7f540*/  LDL.LU R5, [R1+0x194] ;  /* 0x0001940001057983 */ /* 0x000ee80000300800 */
[----:B------:R-:W3:Y:S04]  /*7f550*/  LDL.LU.64 R14, [R1+0x698] ;  /* 0x00069800010e7983 */ /* 0x000ee80000300a00 */
[----:B------:R-:W3:Y:S04]  /*7f560*/  LDL.LU R4, [R1+0x2558] ;  /* 0x0025580001047983 */ /* 0x000ee80000300800 */
[----:B----4-:R-:W4:Y:S04]  /*7f570*/  LDL.LU.64 R18, [R1+0x690] ;  /* 0x0006900001127983 */ /* 0x010f280000300a00 */
[----:B------:R0:W-:Y:S04]  /*7f580*/  @P3 STG.E.U8 desc[UR20][R8.64], R0 ;  /* 0x0000000008003986 */ /* 0x0001e8000c101114 */
[----:B0-----:R-:W5:Y:S01]  /*7f590*/  LDL.LU R8, [R1+0x2534] ;  /* 0x0025340001087983 */ /* 0x001f620000300800 */
[----:B------:R-:W-:Y:S01]  /*7f5a0*/  ISETP.LT.AND P4, PT, R10, UR5, !P1 ;  /* 0x000000050a007c0c */ /* 0x000fe2000cf81270 */
[----:B------:R-:W0:Y:S02]  /*7f5b0*/  LDCU UR5, c[0x0][0x39c] ;  /* 0x00007380ff0577ac */ /* 0x000e240008000800 */
[----:B------:R-:W4:Y:S04]  /*7f5c0*/  LDL.LU R16, [R1+0x198] ;  /* 0x0001980001107983 */ /* 0x000f280000300800 */
[----:B------:R-:W4:Y:S04]  /*7f5d0*/  LDL.LU R9, [R1+0x19c] ;  /* 0x00019c0001097983 */ /* 0x000f280000300800 */
[----:B------:R-:W4:Y:S01]  /*7f5e0*/  LDL.LU.64 R10, [R1+0x688] ;  /* 0x00068800010a7983 */ /* 0x000f220000300a00 */
[----:B-1----:R-:W-:Y:S01]  /*7f5f0*/  ISETP.LT.AND P3, PT, R6, UR4, !P1 ;  /* 0x0000000406007c0c */ /* 0x002fe2000cf61270 */
[----:B------:R-:W1:Y:S02]  /*7f600*/  LDCU UR4, c[0x0][0x39c] ;  /* 0x00007380ff0477ac */ /* 0x000e640008000800 */
[----:B--2---:R2:W-:Y:S04]  /*7f610*/  @P0 STG.E.U8 desc[UR20][R12.64], R3 ;  /* 0x000000030c000986 */ /* 0x0045e8000c101114 */
[----:B------:R-:W0:Y:S01]  /*7f620*/  LDL.LU R6, [R1+0x2538] ;  /* 0x0025380001067983 */ /* 0x000e220000300800 */
[----:B---3--:R-:W-:Y:S01]  /*7f630*/  ISETP.LT.AND P0, PT, R4, UR8, !P1 ;  /* 0x0000000804007c0c */ /* 0x008fe2000cf01270 */
[----:B------:R-:W3:Y:S02]  /*7f640*/  LDCU UR8, c[0x0][0x39c] ;  /* 0x00007380ff0877ac */ /* 0x000ee40008000800 */
[----:B------:R-:W1:Y:S01]  /*7f650*/  LDL.LU R4, [R1+0x253c] ;  /* 0x00253c0001047983 */ /* 0x000e620000300800 */
[----:B------:R-:W-:-:S03]  /*7f660*/  PRMT R2, R3, 0x9910, RZ ;  /* 0x0000991003027816 */ /* 0x000fc600000000ff */
[----:B--2---:R-:W2:Y:S02]  /*7f670*/  LDL.LU.64 R12, [R1+0x680] ;  /* 0x00068000010c7983 */ /* 0x004ea40000300a00 */
[----:B------:R-:W-:Y:S01]  /*7f680*/  IMAD.MOV.U32 R0, RZ, RZ, R2 ;  /* 0x000000ffff007224 */ /* 0x000fe200078e0002 */
[----:B------:R-:W-:Y:S02]  /*7f690*/  F2FP.SATFINITE.E4M3.F32.PACK_AB_MERGE_C R2, R17, R23, RZ ;  /* 0x000000171102723e */ /* 0x000fe400048070ff */
[----:B------:R-:W2:Y:S02]  /*7f6a0*/  LDL.LU R17, [R1+0x1a0] ;  /* 0x0001a00001117983 */ /* 0x000ea40000300800 */
[----:B------:R-:W-:Y:S02]  /*7f6b0*/  SHF.R.S32.HI R0, RZ, 0x8, R0 ;  /* 0x00000008ff007819 */ /* 0x000fe40000011400 */
[----:B------:R-:W-:-:S03]  /*7f6c0*/  PRMT R3, R2, 0x9910, RZ ;  /* 0x0000991002037816 */ /* 0x000fc600000000ff */
[----:B------:R3:W-:Y:S01]  /*7f6d0*/  @P2 STG.E.U8 desc[UR20][R20.64], R0 ;  /* 0x0000000014002986 */ /* 0x0007e2000c101114 */
[----:B-----5:R-:W-:Y:S01]  /*7f6e0*/  ISETP.LT.AND P2, PT, R8, UR6, !P1 ;  /* 0x0000000608007c0c */ /* 0x020fe2000cf41270 */
[----:B------:R-:W5:Y:S02]  /*7f6f0*/  LDCU UR6, c[0x0][0x39c] ;  /* 0x00007380ff0677ac */ /* 0x000f640008000800 */
[----:B------:R-:W2:Y:S01]  /*7f700*/  LDL.LU R8, [R1+0x1a4] ;  /* 0x0001a40001087983 */ /* 0x000ea20000300800 */
[----:B---3--:R-:W-:Y:S01]  /*7f710*/  IMAD.MOV.U32 R0, RZ, RZ, R3 ;  /* 0x000000ffff007224 */ /* 0x008fe200078e0003 */
[----:B------:R-:W-:Y:S02]  /*7f720*/  F2FP.SATFINITE.E4M3.F32.PACK_AB_MERGE_C R3, R5, R7, RZ ;  /* 0x000000070503723e */ /* 0x000fe400048070ff */
[----:B------:R-:W5:Y:S02]  /*7f730*/  LDL.LU R5, [R1+0x2540] ;  /* 0x0025400001057983 */ /* 0x000f640000300800 */
[----:B------:R-:W-:-:S02]  /*7f740*/  SHF.R.S32.HI R0, RZ, 0x8, R0 ;  /* 0x00000008ff007819 */ /* 0x000fc40000011400 */
[----:B------:R3:W-:Y:S01]  /*7f750*/  @P5 STG.E.U8 desc[UR20][R14.64], R2 ;  /* 0x000000020e005986 */ /* 0x0007e2000c101114 */
[----:B0-----:R-:W-:-:S03]  /*7f760*/  ISETP.LT.AND P5, PT, R6, UR5, !P1 ;  /* 0x0000000506007c0c */ /* 0x001fc6000cfa1270 */
[----:B----4-:R0:W-:Y:S01]  /*7f770*/  @P4 STG.E.U8 desc[UR20][R18.64], R0 ;  /* 0x0000000012004986 */ /* 0x0101e2000c101114 */
[----:B------:R-:W4:Y:S03]  /*7f780*/  LDCU UR5, c[0x0][0x39c] ;  /* 0x00007380ff0577ac */ /* 0x000f260008000800 */
[----:B---3--:R-:W3:Y:S04]  /*7f790*/  LDL.LU.64 R14, [R1+0x678] ;  /* 0x00067800010e7983 */ /* 0x008ee80000300a00 */
[----:B------:R-:W3:Y:S01]  /*7f7a0*/  LDL.LU.64 R6, [R1+0x670] ;  /* 0x0006700001067983 */ /* 0x000ee20000300a00 */
[----:B-1----:R-:W-:Y:S02]  /*7f7b0*/  ISETP.LT.AND P4, PT, R4, UR4, !P1 ;  /* 0x0000000404007c0c */ /* 0x002fe4000cf81270 */
[----:B------:R-:W-:Y:S01]  /*7f7c0*/  PRMT R2, R3, 0x9910, RZ ;  /* 0x0000991003027816 */ /* 0x000fe200000000ff */
[----:B------:R-:W4:Y:S01]  /*7f7d0*/  LDL.LU R4, [R1+0x2544] ;  /* 0x0025440001047983 */ /* 0x000f220000300800 */
[----:B------:R-:W1:Y:S03]  /*7f7e0*/  LDCU UR4, c[0x0][0x39c] ;  /* 0x00007380ff0477ac */ /* 0x000e660008000800 */
[----:B0-----:R-:W-:Y:S01]  /*7f7f0*/  IMAD.MOV.U32 R0, RZ, RZ, R2 ;  /* 0x000000ffff007224 */ /* 0x001fe200078e0002 */
[----:B------:R-:W-:Y:S01]  /*7f800*/  F2FP.SATFINITE.E4M3.F32.PACK_AB_MERGE_C R2, R9, R16, RZ ;  /* 0x000000100902723e */ /* 0x000fe200048070ff */
[----:B------:R0:W-:Y:S03]  /*7f810*/  @P3 STG.E.U8 desc[UR20][R10.64], R3 ;  /* 0x000000030a003986 */ /* 0x0001e6000c101114 */
[----:B------:R-:W-:Y:S01]  /*7f820*/  SHF.R.S32.HI R0, RZ, 0x8, R0 ;  /* 0x00000008ff007819 */ /* 0x000fe20000011400 */
[----:B------:R-:W3:Y:S04]  /*7f830*/  LDL.LU R23, [R1+0x1a8] ;  /* 0x0001a80001177983 */ /* 0x000ee80000300800 */
[----:B------:R-:W3:Y:S01]  /*7f840*/  LDL.LU R9, [R1+0x1ac] ;  /* 0x0001ac0001097983 */ /* 0x000ee20000300800 */
[----:B0-----:R-:W-:-:S03]  /*7f850*/  PRMT R3, R2, 0x9910, RZ ;  /* 0x0000991002037816 */ /* 0x001fc600000000ff */
[----:B--2---:R0:W-:Y:S01]  /*7f860*/  @P0 STG.E.U8 desc[UR20][R12.64], R0 ;  /* 0x000000000c000986 */ /* 0x0041e2000c101114 */
[----:B-----5:R-:W-:Y:S01]  /*7f870*/  ISETP.LT.AND P3, PT, R5, UR6, !P1 ;  /* 0x0000000605007c0c */ /* 0x020fe2000cf61270 */
[----:B------:R-:W2:Y:S02]  /*7f880*/  LDCU UR6, c[0x0][0x39c] ;  /* 0x00007380ff0677ac */ /* 0x000ea40008000800 */
[----:B------:R-:W1:Y:S04]  /*7f890*/  LDL.LU R5, [R1+0x2520] ;  /* 0x0025200001057983 */ /* 0x000e680000300800 */
[----:B------:R-:W5:Y:S01]  /*7f8a0*/  LDL.LU.64 R10, [R1+0x668] ;  /* 0x00066800010a7983 */ /* 0x000f620000300a00 */
[----:B0-----:R-:W-:-:S03]  /*7f8b0*/  IMAD.MOV.U32 R0, RZ, RZ, R3 ;  /* 0x000000ffff007224 */ /* 0x001fc600078e0003 */
[----:B------:R-:W2:Y:S01]  /*7f8c0*/  LDL.LU.64 R20, [R1+0x660] ;  /* 0x0006600001147983 */ /* 0x000ea20000300a00 */
[----:B------:R-:W-:-:S03]  /*7f8d0*/  F2FP.SATFINITE.E4M3.F32.PACK_AB_MERGE_C R3, R8, R17, RZ ;  /* 0x000000110803723e */ /* 0x000fc600048070ff */
[----:B------:R-:W2:Y:S04]  /*7f8e0*/  LDL.LU R12, [R1+0x2524] ;  /* 0x00252400010c7983 */ /* 0x000ea80000300800 */
[----:B------:R-:W5:Y:S01]  /*7f8f0*/  LDL.LU R13, [R1+0x1b0] ;  /* 0x0001b000010d7983 */ /* 0x000f620000300800 */
[----:B----4-:R-:W-:-:S03]  /*7f900*/  ISETP.LT.AND P0, PT, R4, UR5, !P1 ;  /* 0x0000000504007c0c */ /* 0x010fc6000cf01270 */
[----:B---3--:R0:W-:Y:S01]  /*7f910*/  @P2 STG.E.U8 desc[UR20][R14.64], R2 ;  /* 0x000000020e002986 */ /* 0x0081e2000c101114 */
[----:B------:R-:W-:Y:S01]  /*7f920*/  SHF.R.S32.HI R0, RZ, 0x8, R0 ;  /* 0x00000008ff007819 */ /* 0x000fe20000011400 */
[----:B------:R-:W3:Y:S02]  /*7f930*/  LDCU UR5, c[0x0][0x39c] ;  /* 0x00007380ff0577ac */ /* 0x000ee40008000800 */
[----:B------:R-:W4:Y:S04]  /*7f940*/  LDL.LU R4, [R1+0x1b4] ;  /* 0x0001b40001047983 */ /* 0x000f280000300800 */
[----:B------:R-:W3:Y:S04]  /*7f950*/  LDL.LU.64 R18, [R1+0x658] ;  /* 0x0006580001127983 */ /* 0x000ee80000300a00 */
[----:B------:R-:W3:Y:S04]  /*7f960*/  LDL.LU R8, [R1+0x2528] ;  /* 0x0025280001087983 */ /* 0x000ee80000300800 */
[----:B------:R-:W4:Y:S04]  /*7f970*/  LDL.LU.64 R16, [R1+0x650] ;  /* 0x0006500001107983 */ /* 0x000f280000300a00 */
[----:B------:R0:W-:Y:S01]  /*7f980*/  @P5 STG.E.U8 desc[UR20][R6.64], R0 ;  /* 0x0000000006005986 */ /* 0x0001e2000c101114 */
[----:B-1----:R-:W-:Y:S01]  /*7f990*/  ISETP.LT.AND P2, PT, R5, UR4, !P1 ;  /* 0x0000000405007c0c */ /* 0x002fe2000cf41270 */
[----:B------:R-:W1:Y:S02]  /*7f9a0*/  LDCU UR4, c[0x0][0x39c] ;  /* 0x00007380ff0477ac */ /* 0x000e640008000800 */
[----:B------:R-:W4:Y:S04]  /*7f9b0*/  LDL.LU R5, [R1+0x252c] ;  /* 0x00252c0001057983 */ /* 0x000f280000300800 */
[----:B0-----:R-:W4:Y:S04]  /*7f9c0*/  LDL.LU R14, [R1+0x1b8] ;  /* 0x0001b800010e7983 */ /* 0x001f280000300800 */
[----:B------:R-:W4:Y:S01]  /*7f9d0*/  LDL.LU R15, [R1+0x1bc] ;  /* 0x0001bc00010f7983 */ /* 0x000f220000300800 */
[----:B--2---:R-:W-:Y:S01]  /*7f9e0*/  ISETP.LT.AND P5, PT, R12, UR6, !P1 ;  /* 0x000000060c007c0c */ /* 0x004fe2000cfa1270 */
[----:B------:R-:W0:Y:S02]  /*7f9f0*/  LDCU UR6, c[0x0][0x39c] ;  /* 0x00007380ff0677ac */ /* 0x000e240008000800 */
[----:B------:R-:W2:Y:S04]  /*7fa00*/  LDL.LU.64 R6, [R1+0x648] ;  /* 0x0006480001067983 */ /* 0x000ea80000300a00 */
[----:B-----5:R5:W-:Y:S04]  /*7fa10*/  @P4 STG.E.U8 desc[UR20][R10.64], R3 ;  /* 0x000000030a004986 */ /* 0x020be8000c101114 */
[----:B------:R-:W1:Y:S01]  /*7fa20*/  LDL.LU R12, [R1+0x2530] ;  /* 0x00253000010c7983 */ /* 0x000e620000300800 */
[----:B---3--:R-:W-:Y:S01]  /*7fa30*/  ISETP.LT.AND P4, PT, R8, UR8, !P1 ;  /* 0x0000000808007c0c */ /* 0x008fe2000cf81270 */
[----:B------:R-:W3:Y:S02]  /*7fa40*/  LDCU UR8, c[0x0][0x39c] ;  /* 0x00007380ff0877ac */ /* 0x000ee40008000800 */
[----:B------:R-:W0:Y:S01]  /*7fa50*/  LDL.LU R8, [R1+0x250c] ;  /* 0x00250c0001087983 */ /* 0x000e220000300800 */
[----:B------:R-:W-:-:S03]  /*7fa60*/  PRMT R2, R3, 0x9910, RZ ;  /* 0x0000991003027816 */ /* 0x000fc600000000ff */
[----:B-----5:R-:W5:Y:S02]  /*7fa70*/  LDL.LU.64 R10, [R1+0x640] ;  /* 0x00064000010a7983 */ /* 0x020f640000300a00 */
[----:B------:R-:W-:Y:S01]  /*7fa80*/  IMAD.MOV.U32 R0, RZ, RZ, R2 ;  /* 0x000000ffff007224 */ /* 0x000fe200078e0002 */
[----:B------:R-:W-:Y:S02]  /*7fa90*/  F2FP.SATFINITE.E4M3.F32.PACK_AB_MERGE_C R2, R9, R23, RZ ;  /* 0x000000170902723e */ /* 0x000fe400048070ff */
[----:B------:R-:W2:Y:S02]  /*7faa0*/  LDL.LU R9, [R1+0x1c0] ;  /* 0x0001c00001097983 */ /* 0x000ea40000300800 */
[----:B------:R-:W-:Y:S02]  /*7fab0*/  SHF.R.S32.HI R0, RZ, 0x8, R0 ;  /* 0x00000008ff007819 */ /* 0x000fe40000011400 */
[----:B------:R-:W-:-:S03]  /*7fac0*/  PRMT R3, R2, 0x9910, RZ ;  /* 0x0000991002037816 */ /* 0x000fc600000000ff */
[----:B------:R3:W-:Y:S01]  /*7fad0*/  @P3 STG.E.U8 desc[UR20][R20.64], R0 ;  /* 0x0000000014003986 */ /* 0x0007e2000c101114 */
[----:B----4-:R-:W-:Y:S01]  /*7fae0*/  ISETP.LT.AND P3, PT, R5, UR5, !P1 ;  /* 0x0000000505007c0c */ /* 0x010fe2000cf61270 */
[----:B------:R-:W4:Y:S02]  /*7faf0*/  LDCU UR5, c[0x0][0x39c] ;  /* 0x00007380ff0577ac */ /* 0x000f240008000800 */
[----:B------:R-:W4:Y:S01]  /*7fb00*/  LDL.LU R5, [R1+0x1c4] ;  /* 0x0001c40001057983 */ /* 0x000f220000300800 */
[----:B---3--:R-:W-:Y:S01]  /*7fb10*/  IMAD.MOV.U32 R0, RZ, RZ, R3 ;  /* 0x000000ffff007224 */ /* 0x008fe200078e0003 */
[----:B------:R-:W-:Y:S02]  /*7fb20*/  F2FP.SATFINITE.E4M3.F32.PACK_AB_MERGE_C R3, R4, R13, RZ ;  /* 0x0000000d0403723e */ /* 0x000fe400048070ff */
[----:B------:R-:W4:Y:S02]  /*7fb30*/  LDL.LU R4, [R1+0x2510] ;  /* 0x0025100001047983 */ /* 0x000f240000300800 */
[----:B------:R-:W-:-:S02]  /*7fb40*/  SHF.R.S32.HI R0, RZ, 0x8, R0 ;  /* 0x00000008ff007819 */ /* 0x000fc40000011400 */
[----:B------:R3:W-:Y:S01]  /*7fb50*/  @P0 STG.E.U8 desc[UR20][R18.64], R2 ;  /* 0x0000000212000986 */ /* 0x0007e2000c101114 */
[----:B-1----:R-:W-:Y:S01]  /*7fb60*/  ISETP.LT.AND P0, PT, R12, UR4, !P1 ;  /* 0x000000040c007c0c */ /* 0x002fe2000cf01270 */
[----:B------:R-:W1:Y:S02]  /*7fb70*/  LDCU UR4, c[0x0][0x39c] ;  /* 0x00007380ff0477ac */ /* 0x000e640008000800 */
[----:B------:R-:W4:Y:S04]  /*7fb80*/  LDL.LU.64 R20, [R1+0x638] ;  /* 0x0006380001147983 */ /* 0x000f280000300a00 */
[----:B------:R0:W-:Y:S04]  /*7fb90*/  @P2 STG.E.U8 desc[UR20][R16.64], R0 ;  /* 0x0000000010002986 */ /* 0x0001e8000c101114 */
[----:B------:R-:W4:Y:S01]  /*7fba0*/  LDL.LU.64 R12, [R1+0x630] ;  /* 0x00063000010c7983 */ /* 0x000f220000300a00 */
[----:B0-----:R-:W-:-:S02]  /*7fbb0*/  ISETP.LT.AND P2, PT, R8, UR6, !P1 ;  /* 0x0000000608007c0c */ /* 0x001fc4000cf41270 */
[----:B---3--:R-:W-:Y:S01]  /*7fbc0*/  PRMT R2, R3, 0x9910, RZ ;  /* 0x0000991003027816 */ /* 0x008fe200000000ff */
[----:B------:R-:W1:Y:S01]  /*7fbd0*/  LDL.LU R8, [R1+0x2514] ;  /* 0x0025140001087983 */ /* 0x000e620000300800 */
[----:B------:R-:W0:Y:S03]  /*7fbe0*/  LDCU UR6, c[0x0][0x39c] ;  /* 0x00007380ff0677ac */ /* 0x000e260008000800 */
[----:B------:R-:W-:Y:S01]  /*7fbf0*/  IMAD.MOV.U32 R0, RZ, RZ, R2 ;  /* 0x000000ffff007224 */ /* 0x000fe200078e0002 */
[----:B------:R-:W-:Y:S01]  /*7fc00*/  F2FP.SATFINITE.E4M3.F32.PACK_AB_MERGE_C R2, R15, R14, RZ ;  /* 0x0000000e0f02723e */ /* 0x000fe200048070ff */
[----:B--2---:R2:W-:Y:S03]  /*7fc10*/  @P5 STG.E.U8 desc[UR20][R6.64], R3 ;  /* 0x0000000306005986 */ /* 0x0045e6000c101114 */
[----:B------:R-:W-:Y:S01]  /*7fc20*/  SHF.R.S32.HI R0, RZ, 0x8, R0 ;  /* 0x00000008ff007819 */ /* 0x000fe20000011400 */
[----:B------:R-:W3:Y:S04]  /*7fc30*/  LDL.LU R23, [R1+0x1c8] ;  /* 0x0001c80001177983 */ /* 0x000ee80000300800 */
[----:B------:R-:W3:Y:S01]  /*7fc40*/  LDL.LU R14, [R1+0x1cc] ;  /* 0x0001cc00010e7983 */ /* 0x000ee20000300800 */
[----:B--2---:R-:W-:-:S03]  /*7fc50*/  PRMT R3, R2, 0x9910, RZ ;  /* 0x0000991002037816 */ /* 0x004fc600000000ff */
[----:B-----5:R2:W-:Y:S01]  /*7fc60*/  @P4 STG.E.U8 desc[UR20][R10.64], R0 ;  /* 0x000000000a004986 */ /* 0x0205e2000c101114 */
[----:B----4-:R-:W-:Y:S01]  /*7fc70*/  ISETP.LT.AND P5, PT, R4, UR5, !P1 ;  /* 0x0000000504007c0c */ /* 0x010fe2000cfa1270 */
[----:B------:R-:W4:Y:S02]  /*7fc80*/  LDCU UR5, c[0x0][0x39c] ;  /* 0x00007380ff0577ac */ /* 0x000f240008000800 */
[----:B------:R-:W0:Y:S04]  /*7fc90*/  LDL.LU R4, [R1+0x2518] ;  /* 0x0025180001047983 */ /* 0x000e280000300800 */
[----:B------:R-:W5:Y:S01]  /*7fca0*/  LDL.LU.64 R6, [R1+0x628] ;  /* 0x0006280001067983 */ /* 0x000f620000300a00 */
[----:B--2---:R-:W-:-:S03]  /*7fcb0*/  IMAD.MOV.U32 R0, RZ, RZ, R3 ;  /* 0x000000ffff007224 */ /* 0x004fc600078e0003 */
[----:B------:R-:W2:Y:S01]  /*7fcc0*/  LDL.LU.64 R18, [R1+0x620] ;  /* 0x0006200001127983 */ /* 0x000ea20000300a00 */
[----:B------:R-:W-:-:S03]  /*7fcd0*/  F2FP.SATFINITE.E4M3.F32.PACK_AB_MERGE_C R3, R5, R9, RZ ;  /* 0x000000090503723e */ /* 0x000fc600048070ff */
[----:B------:R-:W4:Y:S04]  /*7fce0*/  LDL.LU R10, [R1+0x251c] ;  /* 0x00251c00010a7983 */ /* 0x000f280000300800 */
[----:B------:R-:W2:Y:S01]  /*7fcf0*/  LDL.LU R11, [R1+0x1d0] ;  /* 0x0001d000010b7983 */ /* 0x000ea20000300800 */
[----:B-1----:R-:W-:-:S03]  /*7fd00*/  ISETP.LT.AND P4, PT, R8, UR4, !P1 ;  /* 0x0000000408007c0c */ /* 0x002fc6000cf81270 */
[----:B------:R1:W-:Y:S01]  /*7fd10*/  @P3 STG.E.U8 desc[UR20][R20.64], R2 ;  /* 0x0000000214003986 */ /* 0x0003e2000c101114 */
[----:B------:R-:W-:Y:S01]  /*7fd20*/  SHF.R.S32.HI R0, RZ, 0x8, R0 ;  /* 0x00000008ff007819 */ /* 0x000fe20000011400 */
[----:B------:R-:W0:Y:S02]  /*7fd30*/  LDCU UR4, c[0x0][0x39c] ;  /* 0x00007380ff0477ac */ /* 0x000e240008000800 */
[----:B------:R-:W2:Y:S04]  /*7fd40*/  LDL.LU R8, [R1+0x1d4] ;  /* 0x0001d40001087983 */ /* 0x000ea80000300800 */
[----:B------:R-:W2:Y:S04]  /*7fd50*/  LDL.LU.64 R16, [R1+0x618] ;  /* 0x0006180001107983 */ /* 0x000ea80000300a00 */
[----:B------:R-:W2:Y:S04]  /*7fd60*/  LDL.LU R5, [R1+0x24f8] ;  /* 0x0024f80001057983 */ /* 0x000ea80000300800 */
[----:B-1----:R-:W3:Y:S04]  /*7fd70*/  LDL.LU.64 R20, [R1+0x610] ;  /* 0x0006100001147983 */ /* 0x002ee80000300a00 */
[----:B------:R1:W-:Y:S01]  /*7fd80*/  @P0 STG.E.U8 desc[UR20][R12.64], R0 ;  /* 0x000000000c000986 */ /* 0x0003e2000c101114 */
[----:B0-----:R-:W-:Y:S01]  /*7fd90*/  ISETP.LT.AND P3, PT, R4, UR6, !P1 ;  /* 0x0000000604007c0c */ /* 0x001fe2000cf61270 */
[----:B------:R-:W0:Y:S02]  /*7fda0*/  LDCU UR6, c[0x0][0x39c] ;  /* 0x00007380ff0677ac */ /* 0x000e240008000800 */
[----:B------:R-:W3:Y:S04]  /*7fdb0*/  LDL.LU R4, [R1+0x24fc] ;  /* 0x0024fc0001047983 */ /* 0x000ee80000300800 */
[----:B------:R-:W3:Y:S04]  /*7fdc0*/  LDL.LU R15, [R1+0x1d8] ;  /* 0x0001d800010f7983 */ /* 0x000ee80000300800 */
[----:B------:R-:W3:Y:S01]  /*7fdd0*/  LDL.LU R9, [R1+0x1dc] ;  /* 0x0001dc0001097983 */ /* 0x000ee20000300800 */
[----:B----4-:R-:W-:Y:S01]  /*7fde0*/  ISETP.LT.AND P0, PT, R10, UR5, !P1 ;  /* 0x000000050a007c0c */ /* 0x010fe2000cf01270 */
[----:B------:R-:W4:Y:S02]  /*7fdf0*/  LDCU UR5, c[0x0][0x39c] ;  /* 0x00007380ff0577ac */ /* 0x000f240008000800 */
[----:B-1----:R-:W4:Y:S04]  /*7fe00*/  LDL.LU.64 R12, [R1+0x608] ;  /* 0x00060800010c7983 */ /* 0x002f280000300a00 */
[----:B-----5:R1:W-:Y:S04]  /*7fe10*/  @P2 STG.E.U8 desc[UR20][R6.64], R3 ;  /* 0x0000000306002986 */ /* 0x0203e8000c101114 */
[----:B------:R-:W0:Y:S01]  /*7fe20*/  LDL.LU R10, [R1+0x2500] ;  /* 0x00250000010a7983 */ /* 0x000e220000300800 */
[----:B--2---:R-:W-:Y:S01]  /*7fe30*/  ISETP.LT.AND P2, PT, R5, UR8, !P1 ;  /* 0x0000000805007c0c */ /* 0x004fe2000cf41270 */
[----:B------:R-:W2:Y:S02]  /*7fe40*/  LDCU UR8, c[0x0][0x39c] ;  /* 0x00007380ff0877ac */ /* 0x000ea40008000800 */
[----:B------:R-:W4:Y:S01]  /*7fe50*/  LDL.LU R5, [R1+0x2504] ;  /* 0x0025040001057983 */ /* 0x000f220000300800 */
[----:B------:R-:W-:-:S03]  /*7fe60*/  PRMT R2, R3, 0x9910, RZ ;  /* 0x0000991003027816 */ /* 0x000fc600000000ff */
[----:B-1----:R-:W5:Y:S02]  /*7fe70*/  LDL.LU.64 R6, [R1+0x600] ;  /* 0x0006000001067983 */ /* 0x002f640000300a00 */
[----:B------:R-:W-:Y:S01]  /*7fe80*/  IMAD.MOV.U32 R0, RZ, RZ, R2 ;  /* 0x000000ffff007224 */ /* 0x000fe200078e0002 */
[----:B---3--:R-:W-:-:S04]  /*7fe90*/  F2FP.SATFINITE.E4M3.F32.PACK_AB_MERGE_C R2, R14, R23, RZ ;  /* 0x000000170e02723e */ /* 0x008fc800048070ff */
[----:B------:R-:W-:Y:S02]  /*7fea0*/  SHF.R.S32.HI R0, RZ, 0x8, R0 ;  /* 0x00000008ff007819 */ /* 0x000fe40000011400 */
[----:B------:R-:W-:-:S03]  /*7feb0*/  PRMT R3, R2, 0x9910, RZ ;  /* 0x0000991002037816 */ /* 0x000fc600000000ff */
[----:B------:R1:W-:Y:S01]  /*7fec0*/  @P5 STG.E.U8 desc[UR20][R18.64], R0 ;  /* 0x0000000012005986 */ /* 0x0003e2000c101114 */
[----:B------:R-:W-:Y:S01]  /*7fed0*/  ISETP.LT.AND P5, PT, R4, UR4, !P1 ;  /* 0x0000000404007c0c */ /* 0x000fe2000cfa1270 */
[----:B------:R-:W3:Y:S01]  /*7fee0*/  LDCU UR4, c[0x0][0x39c] ;  /* 0x00007380ff0477ac */ /* 0x000ee20008000800 */
[----:B-1----:R-:W-:Y:S01]  /*7fef0*/  IMAD.MOV.U32 R0, RZ, RZ, R3 ;  /* 0x000000ffff007224 */ /* 0x002fe200078e0003 */
[----:B------:R-:W2:Y:S01]  /*7ff00*/  LDL.LU R19, [R1+0x1e0] ;  /* 0x0001e00001137983 */ /* 0x000ea20000300800 */
[----:B------:R-:W-:-:S03]  /*7ff10*/  F2FP.SATFINITE.E4M3.F32.PACK_AB_MERGE_C R3, R8, R11, RZ ;  /* 0x0000000b0803723e */ /* 0x000fc600048070ff */
[----:B------:R-:W-:Y:S01]  /*7ff20*/  SHF.R.S32.HI R0, RZ, 0x8, R0 ;  /* 0x00000008ff007819 */ /* 0x000fe20000011400 */
[----:B------:R-:W2:Y:S04]  /*7ff30*/  LDL.LU R4, [R1+0x1e4] ;  /* 0x0001e40001047983 */ /* 0x000ea80000300800 */
[----:B------:R1:W-:Y:S01]  /*7ff40*/  @P4 STG.E.U8 desc[UR20][R16.64], R2 ;  /* 0x0000000210004986 */ /* 0x0003e2000c101114 */
[----:B0-----:R-:W-:Y:S01]  /*7ff50*/  ISETP.LT.AND P4, PT, R10, UR6, !P1 ;  /* 0x000000060a007c0c */ /* 0x001fe2000cf81270 */
[----:B------:R-:W0:Y:S02]  /*7ff60*/  LDCU UR6, c[0x0][0x39c] ;  /* 0x00007380ff0677ac */ /* 0x000e240008000800 */
[----:B------:R-:W3:Y:S04]  /*7ff70*/  LDL.LU R8, [R1+0x2508] ;  /* 0x0025080001087983 */ /* 0x000ee80000300800 */
[----:B------:R0:W-:Y:S04]  /*7ff80*/  @P3 STG.E.U8 desc[UR20][R20.64], R0 ;  /* 0x0000000014003986 */ /* 0x0001e8000c101114 */
[----:B-1----:R-:W2:Y:S04]  /*7ff90*/  LDL.LU.64 R16, [R1+0x5f8] ;  /* 0x0005f80001107983 */ /* 0x002ea80000300a00 */
[----:B------:R-:W2:Y:S01]  /*7ffa0*/  LDL.LU.64 R10, [R1+0x5f0] ;  /* 0x0005f000010a7983 */ /* 0x000ea20000300a00 */
[----:B----4-:R-:W-:-:S02]  /*7ffb0*/  ISETP.LT.AND P3, PT, R5, UR5, !P1 ;  /* 0x0000000505007c0c */ /* 0x010fc4000cf61270 */
[----:B------:R-:W-:Y:S01]  /*7ffc0*/  PRMT R2, R3, 0x9910, RZ ;  /* 0x0000991003027816 */ /* 0x000fe200000000ff */
[----:B------:R-:W4:Y:S01]  /*7ffd0*/  LDL.LU R5, [R1+0x24e4] ;  /* 0x0024e40001057983 */ /* 0x000f220000300800 */
[----:B------:R-:W1:Y:S03]  /*7ffe0*/  LDCU UR5, c[0x0][0x39c] ;  /* 0x00007380ff0577ac */ /* 0x000e660008000800 */
[----:B0-----:R-:W-:Y:S01]  /*7fff0*/  IMAD.MOV.U32 R0, RZ, RZ, R2 ;  /* 0x000000ffff007224 */ /* 0x001fe200078e0002 */
[----:B------:R-:W-:Y:S01]  /*80000*/  F2FP.SATFINITE.E4M3.F32.PACK_AB_MERGE_C R2, R9, R15, RZ ;  /* 0x0000000f0902723e */ /* 0x000fe200048070ff */
[----:B------:R-:W4:Y:S03]  /*80010*/  LDL.LU R23, [R1+0x1e8] ;  /* 0x0001e80001177983 */ /* 0x000f260000300800 */
[----:B------:R-:W-:Y:S01]  /*80020*/  SHF.R.S32.HI R0, RZ, 0x8, R0 ;  /* 0x00000008ff007819 */ /* 0x000fe20000011400 */
[----:B------:R0:W-:Y:S04]  /*80030*/  @P0 STG.E.U8 desc[UR20][R12.64], R3 ;  /* 0x000000030c000986 */ /* 0x0001e8000c101114 */
[----:B------:R-:W4:Y:S04]  /*80040*/  LDL.LU R15, [R1+0x1ec] ;  /* 0x0001ec00010f7983 */ /* 0x000f280000300800 */
[----:B------:R-:W1:Y:S01]  /*80050*/  LDL.LU R14, [R1+0x24e8] ;  /* 0x0024e800010e7983 */ /* 0x000e620000300800 */
[----:B0-----:R-:W-:-:S03]  /*80060*/  PRMT R3, R2, 0x9910, RZ ;  /* 0x0000991002037816 */ /* 0x001fc600000000ff */
[----:B------:R-:W4:Y:S04]  /*80070*/  LDL.LU.64 R12, [R1+0x5e8] ;  /* 0x0005e800010c7983 */ /* 0x000f280000300a00 */
[----:B-----5:R0:W-:Y:S04]  /*80080*/  @P2 STG.E.U8 desc[UR20][R6.64], R0 ;  /* 0x0000000006002986 */ /* 0x0201e8000c101114 */
[----:B------:R-:W5:Y:S04]  /*80090*/  LDL.LU.64 R20, [R1+0x5e0] ;  /* 0x0005e00001147983 */ /* 0x000f680000300a00 */
[----:B0-----:R-:W5:Y:S01]  /*800a0*/  LDL.LU R6, [R1+0x24ec] ;  /* 0x0024ec0001067983 */ /* 0x001f620000300800 */
[----:B---3--:R-:W-:Y:S01]  /*800b0*/  ISETP.LT.AND P0, PT, R8, UR4, !P1 ;  /* 0x0000000408007c0c */ /* 0x008fe2000cf01270 */
[----:B------:R-:W-:-:S02]  /*800c0*/  IMAD.MOV.U32 R0, RZ, RZ, R3 ;  /* 0x000000ffff007224 */ /* 0x000fc400078e0003 */
[----:B------:R-:W3:Y:S01]  /*800d0*/  LDL.LU R7, [R1+0x1f0] ;  /* 0x0001f00001077983 */ /* 0x000ee20000300800 */
[----:B--2---:R-:W-:Y:S01]  /*800e0*/  F2FP.SATFINITE.E4M3.F32.PACK_AB_MERGE_C R3, R4, R19, RZ ;  /* 0x000000130403723e */ /* 0x004fe200048070ff */
[----:B------:R-:W5:Y:S01]  /*800f0*/  LDCU UR4, c[0x0][0x39c] ;  /* 0x00007380ff0477ac */ /* 0x000f620008000800 */
[----:B----4-:R-:W-:Y:S01]  /*80100*/  ISETP.LT.AND P2, PT, R5, UR6, !P1 ;  /* 0x0000000605007c0c */ /* 0x010fe2000cf41270 */
[----:B------:R-:W-:Y:S01]  /*80110*/  @P5 STG.E.U8 desc[UR20][R16.64], R2 ;  /* 0x0000000210005986 */ /* 0x000fe2000c101114 */
[----:B------:R-:W-:Y:S01]  /*80120*/  SHF.R.S32.HI R0, RZ, 0x8, R0 ;  /* 0x00000008ff007819 */ /* 0x000fe20000011400 */
[----:B------:R-:W0:Y:S02]  /*80130*/  LDCU UR6, c[0x0][0x39c] ;  /* 0x00007380ff0677ac */ /* 0x000e240008000800 */
[----:B------:R-:W3:Y:S04]  /*80140*/  LDL.LU R5, [R1+0x1f4] ;  /* 0x0001f40001057983 */ /* 0x000ee80000300800 */
[----:B------:R-:W2:Y:S04]  /*80150*/  LDL.LU.64 R8, [R1+0x5d8] ;  /* 0x0005d80001087983 */ /* 0x000ea80000300a00 */
[----:B------:R-:W4:Y:S04]  /*80160*/  LDL.LU R4, [R1+0x24f0] ;  /* 0x0024f00001047983 */ /* 0x000f280000300800 */
[----:B------:R-:W2:Y:S01]  /*80170*/  LDL.LU.64 R18, [R1+0x5d0] ;  /* 0x0005d00001127983 */ /* 0x000ea20000300a00 */
[----:B-1----:R-:W-:Y:S01]  /*80180*/  ISETP.LT.AND P5, PT, R14, UR5, !P1 ;  /* 0x000000050e007c0c */ /* 0x002fe2000cfa1270 */
[----:B------:R-:W1:Y:S02]  /*80190*/  LDCU UR5, c[0x0][0x39c] ;  /* 0x00007380ff0577ac */ /* 0x000e640008000800 */
[----:B------:R0:W-:Y:S04]  /*801a0*/  @P4 STG.E.U8 desc[UR20][R10.64], R0 ;  /* 0x000000000a004986 */ /* 0x0001e8000c101114 */
[----:B------:R1:W-:Y:S04]  /*801b0*/  @P3 STG.E.U8 desc[UR20][R12.64], R3 ;  /* 0x000000030c003986 */ /* 0x0003e8000c101114 */
[----:B0-----:R-:W2:Y:S04]  /*801c0*/  LDL.LU R10, [R1+0x24f4] ;  /* 0x0024f400010a7983 */ /* 0x001ea80000300800 */
[----:B------:R-:W3:Y:S01]  /*801d0*/  LDL.LU R14, [R1+0x1f8] ;  /* 0x0001f800010e7983 */ /* 0x000ee20000300800 */
[----:B-----5:R-:W-:Y:S01]  /*801e0*/  ISETP.LT.AND P4, PT, R6, UR4, !P1 ;  /* 0x0000000406007c0c */ /* 0x020fe2000cf81270 */
[----:B------:R-:W0:Y:S02]  /*801f0*/  LDCU UR4, c[0x0][0x39c] ;  /* 0x00007380ff0477ac */ /* 0x000e240008000800 */
[----:B------:R-:W5:Y:S04]  /*80200*/  LDL.LU R11, [R1+0x1fc] ;  /* 0x0001fc00010b7983 */ /* 0x000f680000300800 */
[----:B------:R-:W5:Y:S04]  /*80210*/  LDL.LU.64 R16, [R1+0x5c8] ;  /* 0x0005c80001107983 */ /* 0x000f680000300a00 */
[----:B------:R-:W5:Y:S01]  /*80220*/  LDL.LU R6, [R1+0x24d0] ;  /* 0x0024d00001067983 */ /* 0x000f620000300800 */
[----:B----4-:R-:W-:Y:S01]  /*80230*/  ISETP.LT.AND P3, PT, R4, UR8, !P1 ;  /* 0x0000000804007c0c */ /* 0x010fe2000cf61270 */
[----:B------:R-:W4:Y:S02]  /*80240*/  LDCU UR8, c[0x0][0x39c] ;  /* 0x00007380ff0877ac */ /* 0x000f240008000800 */
[----:B------:R-:W0:Y:S01]  /*80250*/  LDL.LU R4, [R1+0x24d4] ;  /* 0x0024d40001047983 */ /* 0x000e220000300800 */
[----:B------:R-:W-:-:S03]  /*80260*/  PRMT R2, R3, 0x9910, RZ ;  /* 0x0000991003027816 */ /* 0x000fc600000000ff */
[----:B-1----:R-:W4:Y:S02]  /*80270*/  LDL.LU.64 R12, [R1+0x5c0] ;  /* 0x0005c000010c7983 */ /* 0x002f240000300a00 */
[----:B------:R-:W-:Y:S01]  /*80280*/  IMAD.MOV.U32 R0, RZ, RZ, R2 ;  /* 0x000000ffff007224 */ /* 0x000fe200078e0002 */
[----:B------:R-:W-:Y:S02]  /*80290*/  F2FP.SATFINITE.E4M3.F32.PACK_AB_MERGE_C R2, R15, R23, RZ ;  /* 0x000000170f02723e */ /* 0x000fe400048070ff */
[----:B------:R-:W4:Y:S02]  /*802a0*/  LDL.LU R15, [R1] ;  /* 0x00000000010f7983 */ /* 0x000f240000300800 */
[----:B------:R-:W-:Y:S02]  /*802b0*/  SHF.R.S32.HI R0, RZ, 0x8, R0 ;  /* 0x00000008ff007819 */ /* 0x000fe40000011400 */
[----:B------:R-:W-:-:S03]  /*802c0*/  PRMT R3, R2, 0x9910, RZ ;  /* 0x0000991002037816 */ /* 0x000fc600000000ff */
[----:B------:R1:W-:Y:S01]  /*802d0*/  @P0 STG.E.U8 desc[UR20][R20.64], R0 ;  /* 0x0000000014000986 */ /* 0x0003e2000c101114 */
[----:B--2---:R-:W-:Y:S01]  /*802e0*/  ISETP.LT.AND P0, PT, R10, UR6, !P1 ;  /* 0x000000060a007c0c */ /* 0x004fe2000cf01270 */
[----:B------:R-:W2:Y:S02]  /*802f0*/  LDCU UR6, c[0x0][0x39c] ;  /* 0x00007380ff0677ac */ /* 0x000ea40008000800 */
[----:B------:R-:W2:Y:S01]  /*80300*/  LDL.LU R10, [R1+0x4] ;  /* 0x00000400010a7983 */ /* 0x000ea20000300800 */
[----:B-1----:R-:W-:Y:S01]  /*80310*/  IMAD.MOV.U32 R0, RZ, RZ, R3 ;  /* 0x000000ffff007224 */ /* 0x002fe200078e0003 */
[----:B---3--:R-:W-:Y:S02]  /*80320*/  F2FP.SATFINITE.E4M3.F32.PACK_AB_MERGE_C R3, R5, R7, RZ ;  /* 0x000000070503723e */ /* 0x008fe400048070ff */
[----:B------:R-:W2:Y:S02]  /*80330*/  LDL.LU R5, [R1+0x24d8] ;  /* 0x0024d80001057983 */ /* 0x000ea40000300800 */
[----:B------:R-:W-:-:S02]  /*80340*/  SHF.R.S32.HI R0, RZ, 0x8, R0 ;  /* 0x00000008ff007819 */ /* 0x000fc40000011400 */
[----:B------:R1:W-:Y:S01]  /*80350*/  @P2 STG.E.U8 desc[UR20][R8.64], R2 ;  /* 0x0000000208002986 */ /* 0x0003e2000c101114 */
[----:B-----5:R-:W-:Y:S01]  /*80360*/  ISETP.LT.AND P2, PT, R6, UR5, !P1 ;  /* 0x0000000506007c0c */ /* 0x020fe2000cf41270 */
[----:B------:R-:W3:Y:S02]  /*80370*/  LDCU UR5, c[0x0][0x39c] ;  /* 0x00007380ff0577ac */ /* 0x000ee40008000800 */
[----:B------:R5:W-:Y:S04]  /*80380*/  @P5 STG.E.U8 desc[UR20][R18.64], R0 ;  /* 0x0000000012005986 */ /* 0x000be8000c101114 */
[----:B-1----:R-:W3:Y:S04]  /*80390*/  LDL.LU.64 R8, [R1+0x5b8] ;  /* 0x0005b80001087983 */ /* 0x002ee80000300a00 */
[----:B------:R-:W3:Y:S01]  /*803a0*/  LDL.LU.64 R6, [R1+0x5b0] ;  /* 0x0005b00001067983 */ /* 0x000ee20000300a00 */
[----:B0-----:R-:W-:-:S02]  /*803b0*/  ISETP.LT.AND P5, PT, R4, UR4, !P1 ;  /* 0x0000000404007c0c */ /* 0x001fc4000cfa1270 */
[----:B------:R-:W-:Y:S01]  /*803c0*/  PRMT R2, R3, 0x9910, RZ ;  /* 0x0000991003027816 */ /* 0x000fe200000000ff */
[----:B------:R-:W3:Y:S01]  /*803d0*/  LDL.LU R4, [R1+0x24e0] ;  /* 0x0024e00001047983 */ /* 0x000ee20000300800 */
[----:B------:R-:W0:Y:S03]  /*803e0*/  LDCU UR4, c[0x0][0x39c] ;  /* 0x00007380ff0477ac */ /* 0x000e260008000800 */
[----:B-----5:R-:W-:Y:S01]  /*803f0*/  IMAD.MOV.U32 R0, RZ, RZ, R2 ;  /* 0x000000ffff007224 */ /* 0x020fe200078e0002 */
[----:B------:R-:W-:Y:S01]  /*80400*/  F2FP.SATFINITE.E4M3.F32.PACK_AB_MERGE_C R2, R11, R14, RZ ;  /* 0x0000000e0b02723e */ /* 0x000fe200048070ff */
[----:B------:R-:W-:Y:S03]  /*80410*/  @P4 STG.E.U8 desc[UR20][R16.64], R3 ;  /* 0x0000000310004986 */ /* 0x000fe6000c101114 */
[----:B------:R-:W-:Y:S01]  /*80420*/  SHF.R.S32.HI R0, RZ, 0x8, R0 ;  /* 0x00000008ff007819 */ /* 0x000fe20000011400 */
[----:B------:R-:W5:Y:S04]  /*80430*/  LDL.LU R23, [R1+0x8] ;  /* 0x0000080001177983 */ /* 0x000f680000300800 */
[----:B------:R-:W5:Y:S04]  /*80440*/  LDL.LU R11, [R1+0xc] ;  /* 0x00000c00010b7983 */ /* 0x000f680000300800 */
[----:B----4-:R1:W-:Y:S01]  /*80450*/  @P3 STG.E.U8 desc[UR20][R12.64], R0 ;  /* 0x000000000c003986 */ /* 0x0103e2000c101114 */
[----:B--2---:R-:W-:Y:S01]  /*80460*/  ISETP.LT.AND P4, PT, R5, UR6, !P1 ;  /* 0x0000000605007c0c */ /* 0x004fe2000cf81270 */
[----:B------:R-:W2:Y:S02]  /*80470*/  LDCU UR6, c[0x0][0x39c] ;  /* 0x00007380ff0677ac */ /* 0x000ea40008000800 */
[----:B------:R-:W0:Y:S04]  /*80480*/  LDL.LU R5, [R1+0x24dc] ;  /* 0x0024dc0001057983 */ /* 0x000e280000300800 */
[----:B------:R-:W4:Y:S04]  /*80490*/  LDL.LU.64 R18, [R1+0x5a8] ;  /* 0x0005a80001127983 */ /* 0x000f280000300a00 */
[----:B------:R-:W2:Y:S04]  /*804a0*/  LDL.LU.64 R20, [R1+0x5a0] ;  /* 0x0005a00001147983 */ /* 0x000ea80000300a00 */
[----:B-1----:R-:W2:Y:S04]  /*804b0*/  LDL.LU R12, [R1+0x24c0] ;  /* 0x0024c000010c7983 */ /* 0x002ea80000300800 */
[----:B------:R-:W4:Y:S04]  /*804c0*/  LDL.LU R13, [R1+0x10] ;  /* 0x00001000010d7983 */ /* 0x000f280000300800 */
[----:B---3--:R1:W-:Y:S01]  /*804d0*/  @P0 STG.E.U8 desc[UR20][R8.64], R2 ;  /* 0x0000000208000986 */ /* 0x0083e2000c101114 */
[----:B------:R-:W-:Y:S01]  /*804e0*/  ISETP.LT.AND P3, PT, R4, UR5, !P1 ;  /* 0x0000000504007c0c */ /* 0x000fe2000cf61270 */
[----:B------:R-:W3:Y:S02]  /*804f0*/  LDCU UR5, c[0x0][0x39c] ;  /* 0x00007380ff0577ac */ /* 0x000ee40008000800 */
[----:B------:R-:W3:Y:S04]  /*80500*/  LDL.LU R4, [R1+0x14] ;  /* 0x0000140001047983 */ /* 0x000ee80000300800 */
[----:B------:R-:W3:Y:S04]  /*80510*/  LDL.LU.64 R16, [R1+0x598] ;  /* 0x0005980001107983 */ /* 0x000ee80000300a00 */
[----:B-1----:R-:W3:Y:S01]  /*80520*/  LDL.LU R8, [R1+0x24c4] ;  /* 0x0024c40001087983 */ /* 0x002ee20000300800 */
[----:B------:R-:W-:-:S05]  /*80530*/  PRMT R3, R2, 0x9910, RZ ;  /* 0x0000991002037816 */ /* 0x000fca00000000ff */
[----:B------:R-:W-:Y:S01]  /*80540*/  IMAD.MOV.U32 R0, RZ, RZ, R3 ;  /* 0x000000ffff007224 */ /* 0x000fe200078e0003 */
[----:B------:R-:W-:Y:S02]  /*80550*/  F2FP.SATFINITE.E4M3.F32.PACK_AB_MERGE_C R3, R10, R15, RZ ;  /* 0x0000000f0a03723e */ /* 0x000fe400048070ff */
[----:B------:R-:W5:Y:S02]  /*80560*/  LDL.LU.64 R14, [R1+0x590] ;  /* 0x00059000010e7983 */ /* 0x000f640000300a00 */
[----:B------:R-:W-:-:S05]  /*80570*/  SHF.R.S32.HI R0, RZ, 0x8, R0 ;  /* 0x00000008ff007819 */ /* 0x000fca0000011400 */
[----:B------:R1:W-:Y:S01]  /*80580*/  @P2 STG.E.U8 desc[UR20][R6.64], R0 ;  /* 0x0000000006002986 */ /* 0x0003e2000c101114 */
[----:B0-----:R-:W-:Y:S01]  /*80590*/  ISETP.LT.AND P0, PT, R5, UR4, !P1 ;  /* 0x0000000405007c0c */ /* 0x001fe2000cf01270 */
[----:B------:R-:W0:Y:S02]  /*805a0*/  LDCU UR4, c[0x0][0x39c] ;  /* 0x00007380ff0477ac */ /* 0x000e240008000800 */
[----:B------:R-:W5:Y:S04]  /*805b0*/  LDL.LU R5, [R1+0x24c8] ;  /* 0x0024c80001057983 */ /* 0x000f680000300800 */
[----:B------:R-:W5:Y:S04]  /*805c0*/  LDL.LU R10, [R1+0x18] ;  /* 0x00001800010a7983 */ /* 0x000f680000300800 */
[----:B------:R-:W5:Y:S01]  /*805d0*/  LDL.LU R9, [R1+0x1c] ;  /* 0x00001c0001097983 */ /* 0x000f620000300800 */
[----:B--2---:R-:W-:Y:S01]  /*805e0*/  ISETP.LT.AND P2, PT, R12, UR6, !P1 ;  /* 0x000000060c007c0c */ /* 0x004fe2000cf41270 */
[----:B------:R-:W2:Y:S02]  /*805f0*/  LDCU UR6, c[0x0][0x39c] ;  /* 0x00007380ff0677ac */ /* 0x000ea40008000800 */
[----:B-1----:R-:W2:Y:S04]  /*80600*/  LDL.LU.64 R6, [R1+0x588] ;  /* 0x0005880001067983 */ /* 0x002ea80000300a00 */
[----:B----4-:R1:W-:Y:S04]  /*80610*/  @P5 STG.E.U8 desc[UR20][R18.64], R3 ;  /* 0x0000000312005986 */ /* 0x0103e8000c101114 */
[----:B------:R-:W0:Y:S01]  /*80620*/  LDL.LU R12, [R1+0x24cc] ;  /* 0x0024cc00010c7983 */ /* 0x000e220000300800 */
[----:B---3--:R-:W-:Y:S01]  /*80630*/  ISETP.LT.AND P5, PT, R8, UR8, !P1 ;  /* 0x0000000808007c0c */ /* 0x008fe2000cfa1270 */
[----:B------:R-:W3:Y:S02]  /*80640*/  LDCU UR8, c[0x0][0x39c] ;  /* 0x00007380ff0877ac */ /* 0x000ee40008000800 */
[----:B------:R-:W2:Y:S01]  /*80650*/  LDL.LU R8, [R1+0x24b4] ;  /* 0x0024b40001087983 */ /* 0x000ea20000300800 */
[----:B------:R-:W-:-:S03]  /*80660*/  PRMT R2, R3, 0x9910, RZ ;  /* 0x0000991003027816 */ /* 0x000fc600000000ff */
[----:B-1----:R-:W4:Y:S02]  /*80670*/  LDL.LU.64 R18, [R1+0x580] ;  /* 0x0005800001127983 */ /* 0x002f240000300a00 */
[----:B------:R-:W-:Y:S01]  /*80680*/  IMAD.MOV.U32 R0, RZ, RZ, R2 ;  /* 0x000000ffff007224 */ /* 0x000fe200078e0002 */
[----:B-----5:R-:W-:Y:S02]  /*80690*/  F2FP.SATFINITE.E4M3.F32.PACK_AB_MERGE_C R2, R11, R23, RZ ;  /* 0x000000170b02723e */ /* 0x020fe400048070ff */
[----:B------:R-:W5:Y:S02]  /*806a0*/  LDL.LU R11, [R1+0x20] ;  /* 0x00002000010b7983 */ /* 0x000f640000300800 */
[----:B------:R-:W-:Y:S02]  /*806b0*/  SHF.R.S32.HI R0, RZ, 0x8, R0 ;  /* 0x00000008ff007819 */ /* 0x000fe40000011400 */
[----:B------:R-:W-:-:S03]  /*806c0*/  PRMT R3, R2, 0x9910, RZ ;  /* 0x0000991002037816 */ /* 0x000fc600000000ff */
[----:B------:R1:W-:Y:S01]  /*806d0*/  @P4 STG.E.U8 desc[UR20][R20.64], R0 ;  /* 0x0000000014004986 */ /* 0x0003e2000c101114 */
[----:B------:R-:W-:Y:S01]  /*806e0*/  ISETP.LT.AND P4, PT, R5, UR5, !P1 ;  /* 0x0000000505007c0c */ /* 0x000fe2000cf81270 */
[----:B-1----:R-:W-:Y:S02]  /*806f0*/  IMAD.MOV.U32 R0, RZ, RZ, R3 ;  /* 0x000000ffff007224 */ /* 0x002fe400078e0003 */
[----:B------:R-:W5:Y:S01]  /*80700*/  LDL.LU R5, [R1+0x24] ;  /* 0x0000240001057983 */ /* 0x000f620000300800 */
[----:B------:R-:W-:Y:S01]  /*80710*/  F2FP.SATFINITE.E4M3.F32.PACK_AB_MERGE_C R3, R4, R13, RZ ;  /* 0x0000000d0403723e */ /* 0x000fe200048070ff */
[----:B------:R-:W1:Y:S01]  /*80720*/  LDCU UR5, c[0x0][0x39c] ;  /* 0x00007380ff0577ac */ /* 0x000e620008000800 */
[----:B------:R-:W-:Y:S01]  /*80730*/  SHF.R.S32.HI R0, RZ, 0x8, R0 ;  /* 0x00000008ff007819 */ /* 0x000fe20000011400 */
[----:B------:R3:W-:Y:S04]  /*80740*/  @P3 STG.E.U8 desc[UR20][R16.64], R2 ;  /* 0x0000000210003986 */ /* 0x0007e8000c101114 */
[----:B------:R-:W1:Y:S01]  /*80750*/  LDL.LU R4, [R1+0x24b8] ;  /* 0x0024b80001047983 */ /* 0x000e620000300800 */
[----:B0-----:R-:W-:Y:S01]  /*80760*/  ISETP.LT.AND P3, PT, R12, UR4, !P1 ;  /* 0x000000040c007c0c */ /* 0x001fe2000cf61270 */
[----:B------:R-:W0:Y:S02]  /*80770*/  LDCU UR4, c[0x0][0x39c] ;  /* 0x00007380ff0477ac */ /* 0x000e240008000800 */
[----:B------:R0:W-:Y:S04]  /*80780*/  @P0 STG.E.U8 desc[UR20][R14.64], R0 ;  /* 0x000000000e000986 */ /* 0x0001e8000c101114 */
[----:B---3--:R-:W3:Y:S04]  /*80790*/  LDL.LU.64 R16, [R1+0x578] ;  /* 0x0005780001107983 */ /* 0x008ee80000300a00 */
[----:B------:R-:W3:Y:S01]  /*807a0*/  LDL.LU.64 R12, [R1+0x570] ;  /* 0x00057000010c7983 */ /* 0x000ee20000300a00 */
[----:B--2---:R-:W-:-:S02]  /*807b0*/  ISETP.LT.AND P0, PT, R8, UR6, !P1 ;  /* 0x0000000608007c0c */ /* 0x004fc4000cf01270 */
[----:B------:R-:W-:Y:S01]  /*807c0*/  PRMT R2, R3, 0x9910, RZ ;  /* 0x0000991003027816 */ /* 0x000fe200000000ff */
[----:B------:R-:W2:Y:S01]  /*807d0*/  LDL.LU R8, [R1+0x24bc] ;  /* 0x0024bc0001087983 */ /* 0x000ea20000300800 */
        /* <DEDUP_REMOVED lines=8> */
[----:B----4-:R0:W-:Y:S01]  /*80860*/  @P5 STG.E.U8 desc[UR20][R18.64], R0 ;  /* 0x0000000012005986 */ /* 0x0101e2000c101114 */
[----:B-1----:R-:W-:Y:S01]  /*80870*/  ISETP.LT.AND P2, PT, R4, UR5, !P1 ;  /* 0x0000000504007c0c */ /* 0x002fe2000cf41270 */
[----:B0-----:R-:W-:Y:S02]  /*80880*/  IMAD.MOV.U32 R0, RZ, RZ, R3 ;  /* 0x000000ffff007224 */ /* 0x001fe400078e0003 */
[----:B------:R-:W4:Y:S01]  /*80890*/  LDL.LU R4, [R1+0x24a8] ;  /* 0x0024a80001047983 */ /* 0x000f220000300800 */
[----:B------:R-:W0:Y:S03]  /*808a0*/  LDCU UR5, c[0x0][0x39c] ;  /* 0x00007380ff0577ac */ /* 0x000e260008000800 */
[----:B------:R-:W4:Y:S04]  /*808b0*/  LDL.LU.64 R6, [R1+0x540] ;  /* 0x0005400001067983 */ /* 0x000f280000300a00 */
[----:B------:R-:W4:Y:S01]  /*808c0*/  LDL.LU.64 R20, [R1+0x538] ;  /* 0x0005380001147983 */ /* 0x000f220000300a00 */
[----:B-----5:R-:W-:-:S02]  /*808d0*/  F2FP.SATFINITE.E4M3.F32.PACK_AB_MERGE_C R3, R5, R11, RZ ;  /* 0x0000000b0503723e */ /* 0x020fc400048070ff */
[----:B--2---:R-:W-:Y:S01]  /*808e0*/  ISETP.LT.AND P5, PT, R8, UR4, !P1 ;  /* 0x0000000408007c0c */ /* 0x004fe2000cfa1270 */
[----:B---3--:R1:W-:Y:S01]  /*808f0*/  @P4 STG.E.U8 desc[UR20][R16.64], R2 ;  /* 0x0000000210004986 */ /* 0x0083e2000c101114 */
[----:B------:R-:W-:Y:S01]  /*80900*/  SHF.R.S32.HI R0, RZ, 0x8, R0 ;  /* 0x00000008ff007819 */ /* 0x000fe20000011400 */
[----:B------:R-:W2:Y:S02]  /*80910*/  LDCU UR4, c[0x0][0x39c] ;  /* 0x00007380ff0477ac */ /* 0x000ea40008000800 */
[----:B------:R-:W0:Y:S04]  /*80920*/  LDL.LU R8, [R1+0x24ac] ;  /* 0x0024ac0001087983 */ /* 0x000e280000300800 */
[----:B------:R-:W3:Y:S04]  /*80930*/  LDL.LU R10, [R1+0x30] ;  /* 0x00003000010a7983 */ /* 0x000ee80000300800 */
[----:B------:R-:W3:Y:S04]  /*80940*/  LDL.LU R9, [R1+0x34] ;  /* 0x0000340001097983 */ /* 0x000ee80000300800 */
[----:B------:R-:W5:Y:S04]  /*80950*/  LDL.LU.64 R18, [R1+0x530] ;  /* 0x0005300001127983 */ /* 0x000f680000300a00 */
[----:B------:R-:W2:Y:S04]  /*80960*/  LDL.LU R5, [R1+0x24b0] ;  /* 0x0024b00001057983 */ /* 0x000ea80000300800 */
[----:B-1----:R-:W3:Y:S04]  /*80970*/  LDL.LU.64 R16, [R1+0x528] ;  /* 0x0005280001107983 */ /* 0x002ee80000300a00 */
[----:B------:R1:W-:Y:S01]  /*80980*/  @P3 STG.E.U8 desc[UR20][R12.64], R0 ;  /* 0x000000000c003986 */ /* 0x0003e2000c101114 */
[----:B----4-:R-:W-:Y:S01]  /*80990*/  ISETP.LT.AND P4, PT, R4, UR6, !P1 ;  /* 0x0000000604007c0c */ /* 0x010fe2000cf81270 */
[----:B------:R-:W4:Y:S02]  /*809a0*/  LDCU UR6, c[0x0][0x39c] ;  /* 0x00007380ff0677ac */ /* 0x000f240008000800 */
[----:B------:R-:W3:Y:S04]  /*809b0*/  LDL.LU R4, [R1+0x2498] ;  /* 0x0024980001047983 */ /* 0x000ee80000300800 */
[----:B------:R-:W4:Y:S04]  /*809c0*/  LDL.LU R14, [R1+0x38] ;  /* 0x00003800010e7983 */ /* 0x000f280000300800 */
[----:B------:R-:W4:Y:S04]  /*809d0*/  LDL.LU R11, [R1+0x3c] ;  /* 0x00003c00010b7983 */ /* 0x000f280000300800 */
[----:B-1----:R-:W4:Y:S04]  /*809e0*/  LDL.LU.64 R12, [R1+0x520] ;  /* 0x00052000010c7983 */ /* 0x002f280000300a00 */
[----:B------:R1:W-:Y:S01]  /*809f0*/  @P0 STG.E.U8 desc[UR20][R6.64], R3 ;  /* 0x0000000306000986 */ /* 0x0003e2000c101114 */
[----:B0-----:R-:W-:Y:S01]  /*80a00*/  ISETP.LT.AND P3, PT, R8, UR5, !P1 ;  /* 0x0000000508007c0c */ /* 0x001fe2000cf61270 */
[----:B------:R-:W0:Y:S02]  /*80a10*/  LDCU UR5, c[0x0][0x39c] ;  /* 0x00007380ff0577ac */ /* 0x000e240008000800 */
[----:B------:R-:W4:Y:S01]  /*80a20*/  LDL.LU R8, [R1+0x249c] ;  /* 0x00249c0001087983 */ /* 0x000f220000300800 */
        /* <DEDUP_REMOVED lines=12> */
[----:B------:R-:W3:Y:S02]  /*80af0*/  LDCU UR4, c[0x0][0x39c] ;  /* 0x00007380ff0477ac */ /* 0x000ee40008000800 */
[----:B------:R-:W2:Y:S01]  /*80b00*/  LDL.LU R4, [R1+0x44] ;  /* 0x0000440001047983 */ /* 0x000ea20000300800 */
[----:B-1----:R-:W-:Y:S01]  /*80b10*/  IMAD.MOV.U32 R0, RZ, RZ, R3 ;  /* 0x000000ffff007224 */ /* 0x002fe200078e0003 */
[----:B------:R-:W-:Y:S02]  /*80b20*/  F2FP.SATFINITE.E4M3.F32.PACK_AB_MERGE_C R3, R9, R10, RZ ;  /* 0x0000000a0903723e */ /* 0x000fe400048070ff */
[----:B-----5:R1:W-:Y:S02]  /*80b30*/  @P5 STG.E.U8 desc[UR20][R18.64], R2 ;  /* 0x0000000212005986 */ /* 0x0203e4000c101114 */
[----:B------:R-:W-:-:S02]  /*80b40*/  SHF.R.S32.HI R0, RZ, 0x8, R0 ;  /* 0x00000008ff007819 */ /* 0x000fc40000011400 */
[----:B------:R-:W3:Y:S04]  /*80b50*/  LDL.LU R10, [R1+0x24a4] ;  /* 0x0024a400010a7983 */ /* 0x000ee80000300800 */
[----:B------:R5:W-:Y:S04]  /*80b60*/  @P4 STG.E.U8 desc[UR20][R16.64], R0 ;  /* 0x0000000010004986 */ /* 0x000be8000c101114 */
[----:B-1----:R-:W2:Y:S01]  /*80b70*/  LDL.LU.64 R18, [R1+0x510] ;  /* 0x0005100001127983 */ /* 0x002ea20000300a00 */
[----:B----4-:R-:W-:Y:S01]  /*80b80*/  ISETP.LT.AND P5, PT, R8, UR6, !P1 ;  /* 0x0000000608007c0c */ /* 0x010fe2000cfa1270 */
[----:B------:R-:W1:Y:S02]  /*80b90*/  LDCU UR6, c[0x0][0x39c] ;  /* 0x00007380ff0677ac */ /* 0x000e640008000800 */
[----:B------:R-:W4:Y:S01]  /*80ba0*/  LDL.LU.64 R8, [R1+0x508] ;  /* 0x0005080001087983 */ /* 0x000f220000300a00 */
[----:B0-----:R-:W-:-:S02]  /*80bb0*/  ISETP.LT.AND P4, PT, R5, UR5, !P1 ;  /* 0x0000000505007c0c */ /* 0x001fc4000cf81270 */
[----:B------:R-:W-:Y:S01]  /*80bc0*/  PRMT R2, R3, 0x9910, RZ ;  /* 0x0000991003027816 */ /* 0x000fe200000000ff */
[----:B------:R-:W1:Y:S01]  /*80bd0*/  LDL.LU R5, [R1+0x248c] ;  /* 0x00248c0001057983 */ /* 0x000e620000300800 */
[----:B------:R-:W0:Y:S03]  /*80be0*/  LDCU UR5, c[0x0][0x39c] ;  /* 0x00007380ff0577ac */ /* 0x000e260008000800 */
[----:B-----5:R-:W-:Y:S01]  /*80bf0*/  IMAD.MOV.U32 R0, RZ, RZ, R2 ;  /* 0x000000ffff007224 */ /* 0x020fe200078e0002 */
[----:B------:R-:W-:Y:S01]  /*80c00*/  F2FP.SATFINITE.E4M3.F32.PACK_AB_MERGE_C R2, R11, R14, RZ ;  /* 0x0000000e0b02723e */ /* 0x000fe200048070ff */
[----:B------:R-:W5:Y:S03]  /*80c10*/  LDL.LU R23, [R1+0x48] ;  /* 0x0000480001177983 */ /* 0x000f660000300800 */
[----:B------:R-:W-:Y:S01]  /*80c20*/  SHF.R.S32.HI R0, RZ, 0x8, R0 ;  /* 0x00000008ff007819 */ /* 0x000fe20000011400 */
[----:B------:R0:W-:Y:S04]  /*80c30*/  @P3 STG.E.U8 desc[UR20][R12.64], R3 ;  /* 0x000000030c003986 */ /* 0x0001e8000c101114 */
[----:B------:R-:W5:Y:S04]  /*80c40*/  LDL.LU R17, [R1+0x4c] ;  /* 0x00004c0001117983 */ /* 0x000f680000300800 */
[----:B------:R-:W4:Y:S01]  /*80c50*/  LDL.LU R14, [R1+0x2490] ;  /* 0x00249000010e7983 */ /* 0x000f220000300800 */
[----:B0-----:R-:W-:-:S03]  /*80c60*/  PRMT R3, R2, 0x9910, RZ ;  /* 0x0000991002037816 */ /* 0x001fc600000000ff */
[----:B------:R-:W5:Y:S04]  /*80c70*/  LDL.LU.64 R12, [R1+0x500] ;  /* 0x00050000010c7983 */ /* 0x000f680000300a00 */
[----:B------:R-:W5:Y:S01]  /*80c80*/  LDL.LU.64 R20, [R1+0x4f8] ;  /* 0x0004f80001147983 */ /* 0x000f620000300a00 */
[----:B---3--:R-:W-:-:S03]  /*80c90*/  ISETP.LT.AND P3, PT, R10, UR4, !P1 ;  /* 0x000000040a007c0c */ /* 0x008fc6000cf61270 */
[----:B--2---:R0:W-:Y:S01]  /*80ca0*/  @P0 STG.E.U8 desc[UR20][R6.64], R0 ;  /* 0x0000000006000986 */ /* 0x0041e2000c101114 */
[----:B------:R-:W2:Y:S03]  /*80cb0*/  LDCU UR4, c[0x0][0x39c] ;  /* 0x00007380ff0477ac */ /* 0x000ea60008000800 */
[----:B------:R-:W2:Y:S04]  /*80cc0*/  LDL.LU R10, [R1+0x2494] ;  /* 0x00249400010a7983 */ /* 0x000ea80000300800 */
[----:B------:R-:W3:Y:S01]  /*80cd0*/  LDL.LU R11, [R1+0x50] ;  /* 0x00005000010b7983 */ /* 0x000ee20000300800 */
[----:B0-----:R-:W-:Y:S01]  /*80ce0*/  IMAD.MOV.U32 R0, RZ, RZ, R3 ;  /* 0x000000ffff007224 */ /* 0x001fe200078e0003 */
[----:B------:R-:W-:-:S02]  /*80cf0*/  F2FP.SATFINITE.E4M3.F32.PACK_AB_MERGE_C R3, R4, R15, RZ ;  /* 0x0000000f0403723e */ /* 0x000fc400048070ff */
[----:B-1----:R-:W-:Y:S01]  /*80d00*/  ISETP.LT.AND P0, PT, R5, UR6, !P1 ;  /* 0x0000000605007c0c */ /* 0x002fe2000cf01270 */
[----:B------:R0:W-:Y:S01]  /*80d10*/  @P2 STG.E.U8 desc[UR20][R18.64], R2 ;  /* 0x0000000212002986 */ /* 0x0001e2000c101114 */
[----:B------:R-:W-:Y:S01]  /*80d20*/  SHF.R.S32.HI R0, RZ, 0x8, R0 ;  /* 0x00000008ff007819 */ /* 0x000fe20000011400 */
[----:B------:R-:W1:Y:S02]  /*80d30*/  LDCU UR6, c[0x0][0x39c] ;  /* 0x00007380ff0677ac */ /* 0x000e640008000800 */
[----:B------:R-:W3:Y:S04]  /*80d40*/  LDL.LU R5, [R1+0x54] ;  /* 0x0000540001057983 */ /* 0x000ee80000300800 */
[----:B------:R-:W3:Y:S04]  /*80d50*/  LDL.LU.64 R6, [R1+0x4f0] ;  /* 0x0004f00001067983 */ /* 0x000ee80000300a00 */
[----:B------:R-:W3:Y:S04]  /*80d60*/  LDL.LU R4, [R1+0x2484] ;  /* 0x0024840001047983 */ /* 0x000ee80000300800 */
[----:B0-----:R-:W3:Y:S04]  /*80d70*/  LDL.LU.64 R18, [R1+0x4e8] ;  /* 0x0004e80001127983 */ /* 0x001ee80000300a00 */
[----:B----4-:R0:W-:Y:S01]  /*80d80*/  @P5 STG.E.U8 desc[UR20][R8.64], R0 ;  /* 0x0000000008005986 */ /* 0x0101e2000c101114 */
[----:B------:R-:W-:Y:S01]  /*80d90*/  ISETP.LT.AND P2, PT, R14, UR5, !P1 ;  /* 0x000000050e007c0c */ /* 0x000fe2000cf41270 */
[----:B------:R-:W4:Y:S02]  /*80da0*/  LDCU UR5, c[0x0][0x39c] ;  /* 0x00007380ff0577ac */ /* 0x000f240008000800 */
[----:B-----5:R5:W-:Y:S04]  /*80db0*/  @P4 STG.E.U8 desc[UR20][R12.64], R3 ;  /* 0x000000030c004986 */ /* 0x020be8000c101114 */
[----:B0-----:R-:W1:Y:S04]  /*80dc0*/  LDL.LU R8, [R1+0x2480] ;  /* 0x0024800001087983 */ /* 0x001e680000300800 */
[----:B------:R-:W4:Y:S01]  /*80dd0*/  LDL.LU R16, [R1+0x58] ;  /* 0x0000580001107983 */ /* 0x000f220000300800 */
[----:B--2---:R-:W-:Y:S01]  /*80de0*/  ISETP.LT.AND P5, PT, R10, UR4, !P1 ;  /* 0x000000040a007c0c */ /* 0x004fe2000cfa1270 */
[----:B------:R-:W0:Y:S02]  /*80df0*/  LDCU UR4, c[0x0][0x39c] ;  /* 0x00007380ff0477ac */ /* 0x000e240008000800 */
[----:B------:R-:W2:Y:S04]  /*80e00*/  LDL.LU R9, [R1+0x5c] ;  /* 0x00005c0001097983 */ /* 0x000ea80000300800 */
[----:B------:R-:W2:Y:S04]  /*80e10*/  LDL.LU.64 R14, [R1+0x4e0] ;  /* 0x0004e000010e7983 */ /* 0x000ea80000300a00 */
[----:B------:R-:W4:Y:S01]  /*80e20*/  LDL.LU R10, [R1+0x2488] ;  /* 0x00248800010a7983 */ /* 0x000f220000300800 */
[----:B---3--:R-:W-:Y:S01]  /*80e30*/  ISETP.LT.AND P4, PT, R4, UR8, !P1 ;  /* 0x0000000804007c0c */ /* 0x008fe2000cf81270 */
[----:B------:R-:W3:Y:S02]  /*80e40*/  LDCU UR8, c[0x0][0x39c] ;  /* 0x00007380ff0877ac */ /* 0x000ee40008000800 */
[----:B------:R-:W0:Y:S01]  /*80e50*/  LDL.LU R4, [R1+0x2474] ;  /* 0x0024740001047983 */ /* 0x000e220000300800 */
[----:B------:R-:W-:-:S03]  /*80e60*/  PRMT R2, R3, 0x9910, RZ ;  /* 0x0000991003027816 */ /* 0x000fc600000000ff */
[----:B-----5:R-:W5:Y:S02]  /*80e70*/  LDL.LU.64 R12, [R1+0x4d8] ;  /* 0x0004d800010c7983 */ /* 0x020f640000300a00 */
[----:B------:R-:W-:Y:S01]  /*80e80*/  IMAD.MOV.U32 R0, RZ, RZ, R2 ;  /* 0x000000ffff007224 */ /* 0x000fe200078e0002 */
[----:B------:R-:W-:Y:S02]  /*80e90*/  F2FP.SATFINITE.E4M3.F32.PACK_AB_MERGE_C R2, R17, R23, RZ ;  /* 0x000000171102723e */ /* 0x000fe400048070ff */
[----:B------:R-:W3:Y:S02]  /*80ea0*/  LDL.LU R17, [R1+0x60] ;  /* 0x0000600001117983 */ /* 0x000ee40000300800 */
[----:B------:R-:W-:Y:S02]  /*80eb0*/  SHF.R.S32.HI R0, RZ, 0x8, R0 ;  /* 0x00000008ff007819 */ /* 0x000fe40000011400 */
[----:B------:R-:W-:-:S03]  /*80ec0*/  PRMT R3, R2, 0x9910, RZ ;  /* 0x0000991002037816 */ /* 0x000fc600000000ff */
[----:B------:R2:W-:Y:S01]  /*80ed0*/  @P3 STG.E.U8 desc[UR20][R20.64], R0 ;  /* 0x0000000014003986 */ /* 0x0005e2000c101114 */
[----:B-1----:R-:W-:Y:S01]  /*80ee0*/  ISETP.LT.AND P3, PT, R8, UR6, !P1 ;  /* 0x0000000608007c0c */ /* 0x002fe2000cf61270 */
[----:B------:R-:W1:Y:S02]  /*80ef0*/  LDCU UR6, c[0x0][0x39c] ;  /* 0x00007380ff0677ac */ /* 0x000e640008000800 */
[----:B------:R-:W3:Y:S01]  /*80f00*/  LDL.LU R8, [R1+0x64] ;  /* 0x0000640001087983 */ /* 0x000ee20000300800 */
[----:B--2---:R-:W-:Y:S01]  /*80f10*/  IMAD.MOV.U32 R0, RZ, RZ, R3 ;  /* 0x000000ffff007224 */ /* 0x004fe200078e0003 */
[----:B------:R-:W-:Y:S02]  /*80f20*/  F2FP.SATFINITE.E4M3.F32.PACK_AB_MERGE_C R3, R5, R11, RZ ;  /* 0x0000000b0503723e */ /* 0x000fe400048070ff */
[----:B------:R-:W1:Y:S02]  /*80f30*/  LDL.LU R5, [R1+0x2478] ;  /* 0x0024780001057983 */ /* 0x000e640000300800 */
[----:B------:R-:W-:-:S02]  /*80f40*/  SHF.R.S32.HI R0, RZ, 0x8, R0 ;  /* 0x00000008ff007819 */ /* 0x000fc40000011400 */
[----:B------:R2:W-:Y:S01]  /*80f50*/  @P0 STG.E.U8 desc[UR20][R6.64], R2 ;  /* 0x0000000206000986 */ /* 0x0005e2000c101114 */
[----:B----4-:R-:W-:Y:S01]  /*80f60*/  ISETP.LT.AND P0, PT, R10, UR5, !P1 ;  /* 0x000000050a007c0c */ /* 0x010fe2000cf01270 */
[----:B------:R-:W4:Y:S02]  /*80f70*/  LDCU UR5, c[0x0][0x39c] ;  /* 0x00007380ff0577ac */ /* 0x000f240008000800 */
[----:B------:R0:W-:Y:S04]  /*80f80*/  @P2 STG.E.U8 desc[UR20][R18.64], R0 ;  /* 0x0000000012002986 */ /* 0x0001e8000c101114 */
[----:B--2---:R-:W2:Y:S04]  /*80f90*/  LDL.LU.64 R6, [R1+0x4d0] ;  /* 0x0004d00001067983 */ /* 0x004ea80000300a00 */
[----:B------:R-:W2:Y:S01]  /*80fa0*/  LDL.LU.64 R10, [R1+0x4c8] ;  /* 0x0004c800010a7983 */ /* 0x000ea20000300a00 */
[----:B0-----:R-:W-:-:S02]  /*80fb0*/  ISETP.LT.AND P2, PT, R4, UR4, !P1 ;  /* 0x0000000404007c0c */ /* 0x001fc4000cf41270 */
[----:B------:R-:W-:Y:S01]  /*80fc0*/  PRMT R2, R3, 0x9910, RZ ;  /* 0x0000991003027816 */ /* 0x000fe200000000ff */
[----:B------:R-:W4:Y:S01]  /*80fd0*/  LDL.LU R4, [R1+0x247c] ;  /* 0x00247c0001047983 */ /* 0x000f220000300800 */
[----:B------:R-:W0:Y:S03]  /*80fe0*/  LDCU UR4, c[0x0][0x39c] ;  /* 0x00007380ff0477ac */ /* 0x000e260008000800 */
[----:B------:R-:W-:Y:S01]  /*80ff0*/  IMAD.MOV.U32 R0, RZ, RZ, R2 ;  /* 0x000000ffff007224 */ /* 0x000fe200078e0002 */
[----:B------:R3:W-:Y:S01]  /*81000*/  @P5 STG.E.U8 desc[UR20][R14.64], R3 ;  /* 0x000000030e005986 */ /* 0x0007e2000c101114 */
[----:B------:R-:W-:-:S03]  /*81010*/  F2FP.SATFINITE.E4M3.F32.PACK_AB_MERGE_C R2, R9, R16, RZ ;  /* 0x000000100902723e */ /* 0x000fc600048070ff */
[----:B------:R-:W-:Y:S01]  /*81020*/  SHF.R.S32.HI R0, RZ, 0x8, R0 ;  /* 0x00000008ff007819 */ /* 0x000fe20000011400 */
[----:B---3--:R-:W3:Y:S04]  /*81030*/  LDL.LU R14, [R1+0x68] ;  /* 0x00006800010e7983 */ /* 0x008ee80000300800 */
[----:B------:R-:W3:Y:S01]  /*81040*/  LDL.LU R9, [R1+0x6c] ;  /* 0x00006c0001097983 */ /* 0x000ee20000300800 */
[----:B-1----:R-:W-:-:S03]  /*81050*/  ISETP.LT.AND P5, PT, R5, UR6, !P1 ;  /* 0x0000000605007c0c */ /* 0x002fc6000cfa1270 */
[----:B-----5:R1:W-:Y:S01]  /*81060*/  @P4 STG.E.U8 desc[UR20][R12.64], R0 ;  /* 0x000000000c004986 */ /* 0x0203e2000c101114 */
[----:B------:R-:W5:Y:S03]  /*81070*/  LDCU UR6, c[0x0][0x39c] ;  /* 0x00007380ff0677ac */ /* 0x000f660008000800 */
[----:B------:R-:W0:Y:S04]  /*81080*/  LDL.LU R5, [R1+0x2468] ;  /* 0x0024680001057983 */ /* 0x000e280000300800 */
[----:B------:R-:W3:Y:S04]  /*81090*/  LDL.LU.64 R20, [R1+0x4c0] ;  /* 0x0004c00001147983 */ /* 0x000ee80000300a00 */
[----:B------:R-:W3:Y:S01]  /*810a0*/  LDL.LU.64 R22, [R1+0x4b8] ;  /* 0x0004b80001167983 */ /* 0x000ee20000300a00 */
[----:B----4-:R-:W-:-:S02]  /*810b0*/  ISETP.LT.AND P4, PT, R4, UR5, !P1 ;  /* 0x0000000504007c0c */ /* 0x010fc4000cf81270 */
[----:B------:R-:W-:Y:S01]  /*810c0*/  PRMT R3, R2, 0x9910, RZ ;  /* 0x0000991002037816 */ /* 0x000fe200000000ff */
[----:B------:R-:W5:Y:S01]  /*810d0*/  LDL.LU R4, [R1+0x246c] ;  /* 0x00246c0001047983 */ /* 0x000f620000300800 */
[----:B------:R-:W4:Y:S03]  /*810e0*/  LDCU UR5, c[0x0][0x39c] ;  /* 0x00007380ff0577ac */ /* 0x000f260008000800 */
[----:B-1----:R-:W-:Y:S01]  /*810f0*/  IMAD.MOV.U32 R0, RZ, RZ, R3 ;  /* 0x000000ffff007224 */ /* 0x002fe200078e0003 */
[----:B------:R-:W3:Y:S01]  /*81100*/  LDL.LU R19, [R1+0x70] ;  /* 0x0000700001137983 */ /* 0x000ee20000300800 */
[----:B------:R-:W-:-:S03]  /*81110*/  F2FP.SATFINITE.E4M3.F32.PACK_AB_MERGE_C R3, R8, R17, RZ ;  /* 0x000000110803723e */ /* 0x000fc600048070ff */
[----:B------:R-:W4:Y:S01]  /*81120*/  LDL.LU R15, [R1+0x74] ;  /* 0x00007400010f7983 */ /* 0x000f220000300800 */
[----:B------:R-:W-:-:S03]  /*81130*/  SHF.R.S32.HI R0, RZ, 0x8, R0 ;  /* 0x00000008ff007819 */ /* 0x000fc60000011400 */
[----:B------:R-:W4:Y:S04]  /*81140*/  LDL.LU.64 R12, [R1+0x4b0] ;  /* 0x0004b000010c7983 */ /* 0x000f280000300a00 */
[----:B--2---:R1:W-:Y:S04]  /*81150*/  @P3 STG.E.U8 desc[UR20][R6.64], R2 ;  /* 0x0000000206003986 */ /* 0x0043e8000c101114 */
[----:B------:R2:W-:Y:S04]  /*81160*/  @P0 STG.E.U8 desc[UR20][R10.64], R0 ;  /* 0x000000000a000986 */ /* 0x0005e8000c101114 */
[----:B-1----:R-:W4:Y:S01]  /*81170*/  LDL.LU R7, [R1+0x2470] ;  /* 0x0024700001077983 */ /* 0x002f220000300800 */
[----:B0-----:R-:W-:Y:S01]  /*81180*/  ISETP.LT.AND P3, PT, R5, UR4, !P1 ;  /* 0x0000000405007c0c */ /* 0x001fe2000cf61270 */
[----:B------:R-:W0:Y:S02]  /*81190*/  LDCU UR4, c[0x0][0x39c] ;  /* 0x00007380ff0477ac */ /* 0x000e240008000800 */
[----:B------:R-:W4:Y:S04]  /*811a0*/  LDL.LU.64 R16, [R1+0x4a8] ;  /* 0x0004a80001107983 */ /* 0x000f280000300a00 */
[----:B------:R-:W4:Y:S04]  /*811b0*/  LDL.LU R5, [R1+0x245c] ;  /* 0x00245c0001057983 */ /* 0x000f280000300800 */
[----:B------:R-:W4:Y:S04]  /*811c0*/  LDL.LU R8, [R1+0x78] ;  /* 0x0000780001087983 */ /* 0x000f280000300800 */
[----:B------:R-:W4:Y:S04]  /*811d0*/  LDL.LU R6, [R1+0x7c] ;  /* 0x00007c0001067983 */ /* 0x000f280000300800 */
[----:B--2---:R-:W2:Y:S01]  /*811e0*/  LDL.LU.64 R10, [R1+0x4a0] ;  /* 0x0004a000010a7983 */ /* 0x004ea20000300a00 */
[----:B-----5:R-:W-:-:S02]  /*811f0*/  ISETP.LT.AND P0, PT, R4, UR6, !P1 ;  /* 0x0000000604007c0c */ /* 0x020fc4000cf01270 */
[----:B------:R-:W-:Y:S01]  /*81200*/  PRMT R2, R3, 0x9910, RZ ;  /* 0x0000991003027816 */ /* 0x000fe200000000ff */
[----:B------:R-:W0:Y:S01]  /*81210*/  LDL.LU R4, [R1+0x2460] ;  /* 0x0024600001047983 */ /* 0x000e220000300800 */
[----:B------:R-:W1:Y:S03]  /*81220*/  LDCU UR6, c[0x0][0x39c] ;  /* 0x00007380ff0677ac */ /* 0x000e660008000800 */
[----:B------:R-:W-:Y:S01]  /*81230*/  IMAD.MOV.U32 R0, RZ, RZ, R2 ;  /* 0x000000ffff007224 */ /* 0x000fe200078e0002 */
[----:B---3--:R-:W-:Y:S01]  /*81240*/  F2FP.SATFINITE.E4M3.F32.PACK_AB_MERGE_C R2, R9, R14, RZ ;  /* 0x0000000e0902723e */ /* 0x008fe200048070ff */
[----:B------:R3:W-:Y:S03]  /*81250*/  @P2 STG.E.U8 desc[UR20][R20.64], R3 ;  /* 0x0000000314002986 */ /* 0x0007e6000c101114 */
[----:B------:R-:W-:-:S05]  /*81260*/  SHF.R.S32.HI R0, RZ, 0x8, R0 ;  /* 0x00000008ff007819 */ /* 0x000fca0000011400 */
[----:B------:R5:W-:Y:S01]  /*81270*/  @P5 STG.E.U8 desc[UR20][R22.64], R0 ;  /* 0x0000000016005986 */ /* 0x000be2000c101114 */
[----:B---3--:R-:W-:-:S03]  /*81280*/  PRMT R3, R2, 0x9910, RZ ;  /* 0x0000991002037816 */ /* 0x008fc600000000ff */
[----:B------:R-:W3:Y:S04]  /*81290*/  LDL.LU.64 R20, [R1+0x498] ;  /* 0x0004980001147983 */ /* 0x000ee80000300a00 */
[----:B-----5:R-:W5:Y:S01]  /*812a0*/  LDL.LU.64 R22, [R1+0x2750] ;  /* 0x0027500001167983 */ /* 0x020f620000300a00 */
[----:B----4-:R-:W-:Y:S01]  /*812b0*/  ISETP.LT.AND P2, PT, R7, UR8, !P1 ;  /* 0x0000000807007c0c */ /* 0x010fe2000cf41270 */
[----:B------:R-:W-:Y:S02]  /*812c0*/  IMAD.MOV.U32 R0, RZ, RZ, R3 ;  /* 0x000000ffff007224 */ /* 0x000fe400078e0003 */
[----:B------:R-:W1:Y:S01]  /*812d0*/  LDL.LU R14, [R1+0x2464] ;  /* 0x00246400010e7983 */ /* 0x000e620000300800 */
[----:B------:R-:W-:Y:S01]  /*812e0*/  F2FP.SATFINITE.E4M3.F32.PACK_AB_MERGE_C R3, R15, R19, RZ ;  /* 0x000000130f03723e */ /* 0x000fe200048070ff */
[----:B------:R-:W4:Y:S01]  /*812f0*/  LDCU UR8, c[0x0][0x39c] ;  /* 0x00007380ff0877ac */ /* 0x000f220008000800 */
[----:B------:R-:W-:-:S02]  /*81300*/  ISETP.LT.AND P5, PT, R5, UR5, !P1 ;  /* 0x0000000505007c0c */ /* 0x000fc4000cfa1270 */
[----:B------:R-:W4:Y:S04]  /*81310*/  LDL.LU R5, [R1+0x2450] ;  /* 0x0024500001057983 */ /* 0x000f280000300800 */
[----:B------:R2:W-:Y:S01]  /*81320*/  @P4 STG.E.U8 desc[UR20][R12.64], R2 ;  /* 0x000000020c004986 */ /* 0x0005e2000c101114 */
[----:B------:R-:W-:Y:S01]  /*81330*/  SHF.R.S32.HI R0, RZ, 0x8, R0 ;  /* 0x00000008ff007819 */ /* 0x000fe20000011400 */
[----:B------:R-:W4:Y:S02]  /*81340*/  LDCU UR5, c[0x0][0x39c] ;  /* 0x00007380ff0577ac */ /* 0x000f240008000800 */
[----:B------:R-:W4:Y:S04]  /*81350*/  LDL.LU R9, [R1+0x80] ;  /* 0x0000800001097983 */ /* 0x000f280000300800 */
[----:B------:R-:W4:Y:S04]  /*81360*/  LDL.LU R7, [R1+0x84] ;  /* 0x0000840001077983 */ /* 0x000f280000300800 */
[----:B------:R-:W4:Y:S04]  /*81370*/  LDL.LU.64 R18, [R1+0x490] ;  /* 0x0004900001127983 */ /* 0x000f280000300a00 */
[----:B--2---:R-:W2:Y:S01]  /*81380*/  LDL.LU.64 R12, [R1+0x488] ;  /* 0x00048800010c7983 */ /* 0x004ea20000300a00 */
[----:B0-----:R-:W-:-:S02]  /*81390*/  ISETP.LT.AND P4, PT, R4, UR4, !P1 ;  /* 0x0000000404007c0c */ /* 0x001fc4000cf81270 */
[----:B------:R-:W-:Y:S01]  /*813a0*/  PRMT R2, R3, 0x9910, RZ ;  /* 0x0000991003027816 */ /* 0x000fe200000000ff */
[----:B------:R-:W2:Y:S01]  /*813b0*/  LDL.LU R4, [R1+0x2458] ;  /* 0x0024580001047983 */ /* 0x000ea20000300800 */
[----:B------:R-:W2:Y:S03]  /*813c0*/  LDCU UR4, c[0x0][0x39c] ;  /* 0x00007380ff0477ac */ /* 0x000ea60008000800 */
[----:B------:R0:W-:Y:S04]  /*813d0*/  @P3 STG.E.U8 desc[UR20][R16.64], R0 ;  /* 0x0000000010003986 */ /* 0x0001e8000c101114 */
[----:B------:R3:W-:Y:S01]  /*813e0*/  @P0 STG.E.U8 desc[UR20][R10.64], R3 ;  /* 0x000000030a000986 */ /* 0x0007e2000c101114 */
[----:B0-----:R-:W-:Y:S01]  /*813f0*/  IMAD.MOV.U32 R0, RZ, RZ, R2 ;  /* 0x000000ffff007224 */ /* 0x001fe200078e0002 */
[----:B------:R-:W-:-:S02]  /*81400*/  F2FP.SATFINITE.E4M3.F32.PACK_AB_MERGE_C R2, R6, R8, RZ ;  /* 0x000000080602723e */ /* 0x000fc400048070ff */
[----:B---3--:R-:W3:Y:S04]  /*81410*/  LDL.LU R10, [R1+0x8c] ;  /* 0x00008c00010a7983 */ /* 0x008ee80000300800 */
[----:B------:R-:W3:Y:S01]  /*81420*/  LDL.LU R6, [R1+0x2454] ;  /* 0x0024540001067983 */ /* 0x000ee20000300800 */
[----:B------:R-:W-:Y:S02]  /*81430*/  SHF.R.S32.HI R0, RZ, 0x8, R0 ;  /* 0x00000008ff007819 */ /* 0x000fe40000011400 */
[----:B-1----:R-:W-:Y:S01]  /*81440*/  ISETP.LT.AND P3, PT, R14, UR6, !P1 ;  /* 0x000000060e007c0c */ /* 0x002fe2000cf61270 */
[----:B------:R-:W3:Y:S01]  /*81450*/  LDCU UR6, c[0x0][0x39c] ;  /* 0x00007380ff0677ac */ /* 0x000ee20008000800 */
[----:B------:R-:W5:Y:S04]  /*81460*/  LDL.LU.64 R14, [R1+0x480] ;  /* 0x00048000010e7983 */ /* 0x000f680000300a00 */
[----:B------:R0:W-:Y:S04]  /*81470*/  @P2 STG.E.U8 desc[UR20][R20.64], R0 ;  /* 0x0000000014002986 */ /* 0x0001e8000c101114 */
[----:B------:R-:W5:Y:S01]  /*81480*/  LDL.LU.64 R16, [R1+0x478] ;  /* 0x0004780001107983 */ /* 0x000f620000300a00 */
[----:B--2---:R-:W-:-:S02]  /*81490*/  ISETP.LT.AND P2, PT, R4, UR4, !P1 ;  /* 0x0000000404007c0c */ /* 0x004fc4000cf41270 */
[----:B------:R-:W-:Y:S01]  /*814a0*/  PRMT R3, R2, 0x9910, RZ ;  /* 0x0000991002037816 */ /* 0x000fe200000000ff */
[----:B------:R-:W2:Y:S01]  /*814b0*/  LDL.LU R4, [R1+0x2444] ;  /* 0x0024440001047983 */ /* 0x000ea20000300800 */
[----:B----4-:R-:W-:Y:S01]  /*814c0*/  ISETP.LT.AND P0, PT, R5, UR5, !P1 ;  /* 0x0000000505007c0c */ /* 0x010fe2000cf01270 */
[----:B------:R-:W2:Y:S02]  /*814d0*/  LDCU UR5, c[0x0][0x39c] ;  /* 0x00007380ff0577ac */ /* 0x000ea40008000800 */
[----:B------:R-:W4:Y:S01]  /*814e0*/  LDL.LU R8, [R1+0x90] ;  /* 0x0000900001087983 */ /* 0x000f220000300800 */
[----:B0-----:R-:W-:Y:S01]  /*814f0*/  IMAD.MOV.U32 R0, RZ, RZ, R3 ;  /* 0x000000ffff007224 */ /* 0x001fe200078e0003 */
[----:B------:R-:W-:Y:S01]  /*81500*/  F2FP.SATFINITE.E4M3.F32.PACK_AB_MERGE_C R3, R7, R9, RZ ;  /* 0x000000090703723e */ /* 0x000fe200048070ff */
[----:B------:R-:W0:Y:S01]  /*81510*/  LDCU UR4, c[0x0][0x39c] ;  /* 0x00007380ff0477ac */ /* 0x000e220008000800 */
[----:B------:R-:W4:Y:S04]  /*81520*/  LDL.LU R5, [R1+0x94] ;  /* 0x0000940001057983 */ /* 0x000f280000300800 */
[----:B------:R-:W4:Y:S04]  /*81530*/  LDL.LU.64 R20, [R1+0x470] ;  /* 0x0004700001147983 */ /* 0x000f280000300a00 */
[----:B------:R1:W-:Y:S04]  /*81540*/  @P5 STG.E.U8 desc[UR20][R18.64], R2 ;  /* 0x0000000212005986 */ /* 0x0003e8000c101114 */
[----:B------:R-:W4:Y:S01]  /*81550*/  LDL.LU R7, [R1+0x2448] ;  /* 0x0024480001077983 */ /* 0x000f220000300800 */
[----:B---3--:R-:W-:Y:S01]  /*81560*/  ISETP.LT.AND P5, PT, R6, UR6, !P1 ;  /* 0x0000000606007c0c */ /* 0x008fe2000cfa1270 */
[----:B------:R-:W3:Y:S01]  /*81570*/  LDCU UR6, c[0x0][0x39c] ;  /* 0x00007380ff0677ac */ /* 0x000ee20008000800 */
[----:B------:R-:W-:Y:S01]  /*81580*/  SHF.R.S32.HI R0, RZ, 0x8, R0 ;  /* 0x00000008ff007819 */ /* 0x000fe20000011400 */
[----:B-1----:R-:W3:Y:S01]  /*81590*/  LDL.LU.64 R18, [R1+0x468] ;  /* 0x0004680001127983 */ /* 0x002ee20000300a00 */
[----:B------:R-:W-:-:S03]  /*815a0*/  PRMT R2, R3, 0x9910, RZ ;  /* 0x0000991003027816 */ /* 0x000fc600000000ff */
[----:B------:R-:W0:Y:S04]  /*815b0*/  LDL.LU R6, [R1+0x244c] ;  /* 0x00244c0001067983 */ /* 0x000e280000300800 */
[----:B------:R-:W3:Y:S04]  /*815c0*/  LDL.LU R11, [R1+0x98] ;  /* 0x00009800010b7983 */ /* 0x000ee80000300800 */
[----:B------:R1:W-:Y:S04]  /*815d0*/  @P4 STG.E.U8 desc[UR20][R12.64], R0 ;  /* 0x000000000c004986 */ /* 0x0003e8000c101114 */
[----:B------:R-:W3:Y:S04]  /*815e0*/  LDL.LU R9, [R1+0x9c] ;  /* 0x00009c0001097983 */ /* 0x000ee80000300800 */
[----:B-1----:R-:W3:Y:S01]  /*815f0*/  LDL.LU.64 R12, [R1+0x460] ;  /* 0x00046000010c7983 */ /* 0x002ee20000300a00 */
[----:B------:R-:W-:-:S03]  /*81600*/  IMAD.MOV.U32 R0, RZ, RZ, R2 ;  /* 0x000000ffff007224 */ /* 0x000fc600078e0002 */
[----:B------:R-:W3:Y:S01]  /*81610*/  LDL.LU R2, [R1+0x88] ;  /* 0x0000880001027983 */ /* 0x000ee20000300800 */
[----:B--2---:R-:W-:-:S03]  /*81620*/  ISETP.LT.AND P4, PT, R4, UR5, !P1 ;  /* 0x0000000504007c0c */ /* 0x004fc6000cf81270 */
[----:B-----5:R1:W-:Y:S01]  /*81630*/  @P3 STG.E.U8 desc[UR20][R14.64], R3 ;  /* 0x000000030e003986 */ /* 0x0203e2000c101114 */
[----:B------:R-:W-:Y:S01]  /*81640*/  SHF.R.S32.HI R0, RZ, 0x8, R0 ;  /* 0x00000008ff007819 */ /* 0x000fe20000011400 */
[----:B------:R-:W2:Y:S02]  /*81650*/  LDCU UR5, c[0x0][0x39c] ;  /* 0x00007380ff0577ac */ /* 0x000ea40008000800 */
[----:B------:R-:W5:Y:S04]  /*81660*/  LDL.LU R4, [R1+0x2440] ;  /* 0x0024400001047983 */ /* 0x000f680000300800 */
[----:B------:R2:W-:Y:S04]  /*81670*/  @P0 STG.E.U8 desc[UR20][R16.64], R0 ;  /* 0x0000000010000986 */ /* 0x0005e8000c101114 */
[----:B-1----:R-:W5:Y:S04]  /*81680*/  LDL.LU.64 R14, [R1+0x458] ;  /* 0x00045800010e7983 */ /* 0x002f680000300a00 */
[----:B--2---:R-:W2:Y:S01]  /*81690*/  LDL.LU R16, [R1+0x243c] ;  /* 0x00243c0001107983 */ /* 0x004ea20000300800 */
[----:B0-----:R-:W-:Y:S01]  /*816a0*/  ISETP.LT.AND P0, PT, R6, UR4, !P1 ;  /* 0x0000000406007c0c */ /* 0x001fe2000cf01270 */
[----:B------:R-:W0:Y:S02]  /*816b0*/  LDCU UR4, c[0x0][0x39c] ;  /* 0x00007380ff0477ac */ /* 0x000e240008000800 */
[----:B------:R-:W0:Y:S01]  /*816c0*/  LDL.LU R6, [R1+0x2438] ;  /* 0x0024380001067983 */ /* 0x000e220000300800 */
[----:B----4-:R-:W-:Y:S01]  /*816d0*/  ISETP.LT.AND P3, PT, R7, UR8, !P1 ;  /* 0x0000000807007c0c */ /* 0x010fe2000cf61270 */
[----:B------:R-:W1:Y:S01]  /*816e0*/  LDCU UR8, c[0x0][0x39c] ;  /* 0x00007380ff0877ac */ /* 0x000e620008000800 */
[----:B---3--:R-:W-:-:S02]  /*816f0*/  F2FP.SATFINITE.E4M3.F32.PACK_AB_MERGE_C R2, R10, R2, RZ ;  /* 0x000000020a02723e */ /* 0x008fc400048070ff */
[----:B------:R-:W3:Y:S02]  /*81700*/  LDL.LU R10, [R1+0xa0] ;  /* 0x0000a000010a7983 */ /* 0x000ee40000300800 */
[----:B------:R-:W-:Y:S02]  /*81710*/  PRMT R3, R2, 0x9910, RZ ;  /* 0x0000991002037816 */ /* 0x000fe400000000ff */
[----:B------:R-:W3:Y:S03]  /*81720*/  LDL.LU R7, [R1+0xa4] ;  /* 0x0000a40001077983 */ /* 0x000ee60000300800 */
[----:B------:R-:W-:Y:S01]  /*81730*/  IMAD.MOV.U32 R0, RZ, RZ, R3 ;  /* 0x000000ffff007224 */ /* 0x000fe200078e0003 */
[----:B------:R4:W-:Y:S01]  /*81740*/  @P2 STG.E.U8 desc[UR20][R20.64], R2 ;  /* 0x0000000214002986 */ /* 0x0009e2000c101114 */
[----:B------:R-:W-:-:S03]  /*81750*/  F2FP.SATFINITE.E4M3.F32.PACK_AB_MERGE_C R3, R5, R8, RZ ;  /* 0x000000080503723e */ /* 0x000fc600048070ff */
[----:B----4-:R-:W4:Y:S01]  /*81760*/  LDL.LU.64 R20, [R1+0x450] ;  /* 0x0004500001147983 */ /* 0x010f220000300a00 */
[----:B-----5:R-:W-:Y:S01]  /*81770*/  ISETP.LT.AND P2, PT, R4, UR6, !P1 ;  /* 0x0000000604007c0c */ /* 0x020fe2000cf41270 */
[----:B------:R-:W5:Y:S02]  /*81780*/  LDCU UR6, c[0x0][0x39c] ;  /* 0x00007380ff0677ac */ /* 0x000f640008000800 */
[----:B------:R-:W4:Y:S04]  /*81790*/  LDL.LU.64 R4, [R1+0x448] ;  /* 0x0004480001047983 */ /* 0x000f280000300a00 */
[----:B------:R-:W5:Y:S01]  /*817a0*/  LDL.LU R8, [R1+0x2430] ;  /* 0x0024300001087983 */ /* 0x000f620000300800 */
[----:B------:R-:W-:Y:S02]  /*817b0*/  SHF.R.S32.HI R0, RZ, 0x8, R0 ;  /* 0x00000008ff007819 */ /* 0x000fe40000011400 */
[----:B------:R-:W-:-:S03]  /*817c0*/  PRMT R2, R3, 0x9910, RZ ;  /* 0x0000991003027816 */ /* 0x000fc600000000ff */
[----:B------:R1:W-:Y:S04]  /*817d0*/  @P5 STG.E.U8 desc[UR20][R18.64], R0 ;  /* 0x0000000012005986 */ /* 0x0003e8000c101114 */
[----:B------:R0:W-:Y:S01]  /*817e0*/  @P4 STG.E.U8 desc[UR20][R12.64], R3 ;  /* 0x000000030c004986 */ /* 0x0001e2000c101114 */
[----:B-1----:R-:W-:Y:S01]  /*817f0*/  IMAD.MOV.U32 R0, RZ, RZ, R2 ;  /* 0x000000ffff007224 */ /* 0x002fe200078e0002 */
[----:B------:R-:W-:Y:S02]  /*81800*/  F2FP.SATFINITE.E4M3.F32.PACK_AB_MERGE_C R2, R9, R11, RZ ;  /* 0x0000000b0902723e */ /* 0x000fe400048070ff */
[----:B------:R-:W4:Y:S01]  /*81810*/  LDL.LU R11, [R1+0xac] ;  /* 0x0000ac00010b7983 */ /* 0x000f220000300800 */
[----:B0-----:R-:W-:Y:S01]  /*81820*/  ISETP.LT.AND P4, PT, R6, UR4, !P1 ;  /* 0x0000000406007c0c */ /* 0x001fe2000cf81270 */
[----:B------:R-:W0:Y:S02]  /*81830*/  LDCU UR4, c[0x0][0x39c] ;  /* 0x00007380ff0477ac */ /* 0x000e240008000800 */
[----:B------:R-:W4:Y:S01]  /*81840*/  LDL.LU R6, [R1+0x2434] ;  /* 0x0024340001067983 */ /* 0x000f220000300800 */
[----:B------:R-:W-:-:S02]  /*81850*/  SHF.R.S32.HI R0, RZ, 0x8, R0 ;  /* 0x00000008ff007819 */ /* 0x000fc40000011400 */
[----:B------:R-:W-:Y:S01]  /*81860*/  PRMT R3, R2, 0x9910, RZ ;  /* 0x0000991002037816 */ /* 0x000fe200000000ff */
[----:B------:R-:W4:Y:S01]  /*81870*/  LDL.LU.64 R12, [R1+0x440] ;  /* 0x00044000010c7983 */ /* 0x000f220000300a00 */
[----:B--2---:R-:W-:Y:S01]  /*81880*/  ISETP.LT.AND P5, PT, R16, UR5, !P1 ;  /* 0x0000000510007c0c */ /* 0x004fe2000cfa1270 */
[----:B------:R-:W1:Y:S02]  /*81890*/  LDCU UR5, c[0x0][0x39c] ;  /* 0x00007380ff0577ac */ /* 0x000e640008000800 */
[----:B------:R2:W-:Y:S04]  /*818a0*/  @P3 STG.E.U8 desc[UR20][R14.64], R0 ;  /* 0x000000000e003986 */ /* 0x0005e8000c101114 */
[----:B------:R-:W4:Y:S04]  /*818b0*/  LDL.LU.64 R18, [R1+0x438] ;  /* 0x0004380001127983 */ /* 0x000f280000300a00 */
[----:B--2---:R-:W0:Y:S01]  /*818c0*/  LDL.LU R14, [R1+0x2424] ;  /* 0x00242400010e7983 */ /* 0x004e220000300800 */
[----:B------:R-:W-:-:S03]  /*818d0*/  IMAD.MOV.U32 R0, RZ, RZ, R3 ;  /* 0x000000ffff007224 */ /* 0x000fc600078e0003 */
[----:B------:R-:W2:Y:S01]  /*818e0*/  LDL.LU R16, [R1+0xb0] ;  /* 0x0000b00001107983 */ /* 0x000ea20000300800 */
[----:B---3--:R-:W-:-:S03]  /*818f0*/  F2FP.SATFINITE.E4M3.F32.PACK_AB_MERGE_C R3, R7, R10, RZ ;  /* 0x0000000a0703723e */ /* 0x008fc600048070ff */
[----:B------:R-:W2:Y:S01]  /*81900*/  LDL.LU R17, [R1+0xb4] ;  /* 0x0000b40001117983 */ /* 0x000ea20000300800 */
[----:B-----5:R-:W-:-:S03]  /*81910*/  ISETP.LT.AND P3, PT, R8, UR6, !P1 ;  /* 0x0000000608007c0c */ /* 0x020fc6000cf61270 */
[----:B----4-:R3:W-:Y:S01]  /*81920*/  @P0 STG.E.U8 desc[UR20][R20.64], R2 ;  /* 0x0000000214000986 */ /* 0x0107e2000c101114 */
[----:B------:R-:W-:Y:S01]  /*81930*/  SHF.R.S32.HI R0, RZ, 0x8, R0 ;  /* 0x00000008ff007819 */ /* 0x000fe20000011400 */
[----:B------:R-:W4:Y:S02]  /*81940*/  LDCU UR6, c[0x0][0x39c] ;  /* 0x00007380ff0677ac */ /* 0x000f240008000800 */
[----:B------:R-:W5:Y:S04]  /*81950*/  LDL.LU.64 R8, [R1+0x430] ;  /* 0x0004300001087983 */ /* 0x000f680000300a00 */
[----:B------:R-:W2:Y:S01]  /*81960*/  LDL.LU R10, [R1+0x2428] ;  /* 0x00242800010a7983 */ /* 0x000ea20000300800 */
[----:B---3--:R-:W-:-:S03]  /*81970*/  PRMT R2, R3, 0x9910, RZ ;  /* 0x0000991003027816 */ /* 0x008fc600000000ff */
[----:B------:R-:W3:Y:S04]  /*81980*/  LDL.LU.64 R20, [R1+0x428] ;  /* 0x0004280001147983 */ /* 0x000ee80000300a00 */
[----:B------:R4:W-:Y:S01]  /*81990*/  @P2 STG.E.U8 desc[UR20][R4.64], R0 ;  /* 0x0000000004002986 */ /* 0x0009e2000c101114 */
[----:B-1----:R-:W-:Y:S01]  /*819a0*/  ISETP.LT.AND P0, PT, R6, UR5, !P1 ;  /* 0x0000000506007c0c */ /* 0x002fe2000cf01270 */
[----:B------:R-:W1:Y:S02]  /*819b0*/  LDCU UR5, c[0x0][0x39c] ;  /* 0x00007380ff0577ac */ /* 0x000e640008000800 */
[----:B----4-:R-:W4:Y:S01]  /*819c0*/  LDL.LU R4, [R1+0x242c] ;  /* 0x00242c0001047983 */ /* 0x010f220000300800 */
[----:B------:R-:W-:-:S03]  /*819d0*/  IMAD.MOV.U32 R0, RZ, RZ, R2 ;  /* 0x000000ffff007224 */ /* 0x000fc600078e0002 */
[----:B------:R-:W3:Y:S04]  /*819e0*/  LDL.LU R15, [R1+0xb8] ;  /* 0x0000b800010f7983 */ /* 0x000ee80000300800 */
[----:B------:R-:W3:Y:S04]  /*819f0*/  LDL.LU R5, [R1+0xbc] ;  /* 0x0000bc0001057983 */ /* 0x000ee80000300800 */
[----:B------:R-:W3:Y:S04]  /*81a00*/  LDL.LU.64 R6, [R1+0x420] ;  /* 0x0004200001067983 */ /* 0x000ee80000300a00 */
[----:B------:R-:W3:Y:S01]  /*81a10*/  LDL.LU R2, [R1+0xa8] ;  /* 0x0000a80001027983 */ /* 0x000ee20000300800 */
[----:B0-----:R-:W-:Y:S01]  /*81a20*/  ISETP.LT.AND P2, PT, R14, UR4, !P1 ;  /* 0x000000040e007c0c */ /* 0x001fe2000cf41270 */
[----:B------:R-:W0:Y:S02]  /*81a30*/  LDCU UR4, c[0x0][0x39c] ;  /* 0x00007380ff0477ac */ /* 0x000e240008000800 */
[----:B------:R0:W-:Y:S04]  /*81a40*/  @P5 STG.E.U8 desc[UR20][R12.64], R3 ;  /* 0x000000030c005986 */ /* 0x0001e8000c101114 */
[----:B------:R-:W1:Y:S01]  /*81a50*/  LDL.LU R14, [R1+0x2414] ;  /* 0x00241400010e7983 */ /* 0x000e620000300800 */
[----:B--2---:R-:W-:Y:S01]  /*81a60*/  ISETP.LT.AND P5, PT, R10, UR8, !P1 ;  /* 0x000000080a007c0c */ /* 0x004fe2000cfa1270 */
[----:B------:R-:W2:Y:S02]  /*81a70*/  LDCU UR8, c[0x0][0x39c] ;  /* 0x00007380ff0877ac */ /* 0x000ea40008000800 */
[----:B------:R-:W2:Y:S01]  /*81a80*/  LDL.LU R10, [R1+0x2418] ;  /* 0x00241800010a7983 */ /* 0x000ea20000300800 */
[----:B------:R-:W-:-:S03]  /*81a90*/  SHF.R.S32.HI R0, RZ, 0x8, R0 ;  /* 0x00000008ff007819 */ /* 0x000fc60000011400 */
[----:B0-----:R-:W2:Y:S04]  /*81aa0*/  LDL.LU.64 R12, [R1+0x418] ;  /* 0x00041800010c7983 */ /* 0x001ea80000300a00 */
[----:B------:R0:W-:Y:S01]  /*81ab0*/  @P4 STG.E.U8 desc[UR20][R18.64], R0 ;  /* 0x0000000012004986 */ /* 0x0001e2000c101114 */
[----:B----4-:R-:W-:Y:S01]  /*81ac0*/  ISETP.LT.AND P4, PT, R4, UR6, !P1 ;  /* 0x0000000604007c0c */ /* 0x010fe2000cf81270 */
[----:B------:R-:W4:Y:S02]  /*81ad0*/  LDCU UR6, c[0x0][0x39c] ;  /* 0x00007380ff0677ac */ /* 0x000f240008000800 */
[----:B------:R-:W4:Y:S04]  /*81ae0*/  LDL.LU R4, [R1+0x241c] ;  /* 0x00241c0001047983 */ /* 0x000f280000300800 */
[----:B0-----:R-:W4:Y:S01]  /*81af0*/  LDL.LU R19, [R1+0xc0] ;  /* 0x0000c00001137983 */ /* 0x001f220000300800 */
[----:B---3--:R-:W-:-:S03]  /*81b00*/  F2FP.SATFINITE.E4M3.F32.PACK_AB_MERGE_C R2, R11, R2, RZ ;  /* 0x000000020b02723e */ /* 0x008fc600048070ff */
[----:B------:R-:W3:Y:S01]  /*81b10*/  LDL.LU R11, [R1+0xc4] ;  /* 0x0000c400010b7983 */ /* 0x000ee20000300800 */
[----:B------:R-:W-:-:S05]  /*81b20*/  PRMT R3, R2, 0x9910, RZ ;  /* 0x0000991002037816 */ /* 0x000fca00000000ff */
[----:B------:R-:W-:Y:S01]  /*81b30*/  IMAD.MOV.U32 R0, RZ, RZ, R3 ;  /* 0x000000ffff007224 */ /* 0x000fe200078e0003 */
[----:B-----5:R0:W-:Y:S04]  /*81b40*/  @P3 STG.E.U8 desc[UR20][R8.64], R2 ;  /* 0x0000000208003986 */ /* 0x0201e8000c101114 */
[----:B------:R-:W-:Y:S02]  /*81b50*/  SHF.R.S32.HI R0, RZ, 0x8, R0 ;  /* 0x00000008ff007819 */ /* 0x000fe40000011400 */
[----:B------:R-:W-:-:S03]  /*81b60*/  F2FP.SATFINITE.E4M3.F32.PACK_AB_MERGE_C R3, R17, R16, RZ ;  /* 0x000000101103723e */ /* 0x000fc600048070ff */
[----:B------:R-:W-:Y:S04]  /*81b70*/  @P0 STG.E.U8 desc[UR20][R20.64], R0 ;  /* 0x0000000014000986 */ /* 0x000fe8000c101114 */
[----:B0-----:R-:W5:Y:S04]  /*81b80*/  LDL.LU.64 R8, [R1+0x410] ;  /* 0x0004100001087983 */ /* 0x001f680000300a00 */
[----:B------:R-:W5:Y:S01]  /*81b90*/  LDL.LU.64 R16, [R1+0x408] ;  /* 0x0004080001107983 */ /* 0x000f620000300a00 */
[----:B-1----:R-:W-:Y:S01]  /*81ba0*/  ISETP.LT.AND P3, PT, R14, UR5, !P1 ;  /* 0x000000050e007c0c */ /* 0x002fe2000cf61270 */
[----:B------:R-:W0:Y:S02]  /*81bb0*/  LDCU UR5, c[0x0][0x39c] ;  /* 0x00007380ff0577ac */ /* 0x000e240008000800 */
[----:B------:R1:W-:Y:S01]  /*81bc0*/  @P2 STG.E.U8 desc[UR20][R6.64], R3 ;  /* 0x0000000306002986 */ /* 0x0003e2000c101114 */
[----:B--2---:R-:W-:Y:S01]  /*81bd0*/  ISETP.LT.AND P0, PT, R10, UR4, !P1 ;  /* 0x000000040a007c0c */ /* 0x004fe2000cf01270 */
[----:B------:R-:W2:Y:S02]  /*81be0*/  LDCU UR4, c[0x0][0x39c] ;  /* 0x00007380ff0477ac */ /* 0x000ea40008000800 */
[----:B------:R-:W0:Y:S04]  /*81bf0*/  LDL.LU R10, [R1+0x2420] ;  /* 0x00242000010a7983 */ /* 0x000e280000300800 */
[----:B------:R-:W2:Y:S04]  /*81c00*/  LDL.LU R14, [R1+0xcc] ;  /* 0x0000cc00010e7983 */ /* 0x000ea80000300800 */
[----:B-1----:R-:W2:Y:S01]  /*81c10*/  LDL.LU R7, [R1+0x2400] ;  /* 0x0024000001077983 */ /* 0x002ea20000300800 */
[----:B------:R-:W-:-:S03]  /*81c20*/  PRMT R2, R3, 0x9910, RZ ;  /* 0x0000991003027816 */ /* 0x000fc600000000ff */
[----:B------:R-:W2:Y:S02]  /*81c30*/  LDL.LU.64 R20, [R1+0x400] ;  /* 0x0004000001147983 */ /* 0x000ea40000300a00 */
[----:B------:R-:W-:Y:S01]  /*81c40*/  IMAD.MOV.U32 R0, RZ, RZ, R2 ;  /* 0x000000ffff007224 */ /* 0x000fe200078e0002 */
[----:B------:R-:W-:-:S04]  /*81c50*/  F2FP.SATFINITE.E4M3.F32.PACK_AB_MERGE_C R2, R5, R15, RZ ;  /* 0x0000000f0502723e */ /* 0x000fc800048070ff */
[----:B------:R-:W-:Y:S02]  /*81c60*/  SHF.R.S32.HI R0, RZ, 0x8, R0 ;  /* 0x00000008ff007819 */ /* 0x000fe40000011400 */
[----:B------:R-:W-:Y:S02]  /*81c70*/  PRMT R3, R2, 0x9910, RZ ;  /* 0x0000991002037816 */ /* 0x000fe400000000ff */
[----:B----4-:R-:W-:Y:S01]  /*81c80*/  ISETP.LT.AND P2, PT, R4, UR6, !P1 ;  /* 0x0000000604007c0c */ /* 0x010fe2000cf41270 */
[----:B------:R1:W-:Y:S01]  /*81c90*/  @P5 STG.E.U8 desc[UR20][R12.64], R0 ;  /* 0x000000000c005986 */ /* 0x0003e2000c101114 */
[----:B------:R-:W4:Y:S03]  /*81ca0*/  LDCU UR6, c[0x0][0x39c] ;  /* 0x00007380ff0677ac */ /* 0x000f260008000800 */
[----:B------:R-:W4:Y:S04]  /*81cb0*/  LDL.LU.64 R4, [R1+0x3f8] ;  /* 0x0003f80001047983 */ /* 0x000f280000300a00 */
[----:B------:R-:W4:Y:S01]  /*81cc0*/  LDL.LU R15, [R1+0xd0] ;  /* 0x0000d000010f7983 */ /* 0x000f220000300800 */
[----:B-1----:R-:W-:Y:S01]  /*81cd0*/  IMAD.MOV.U32 R0, RZ, RZ, R3 ;  /* 0x000000ffff007224 */ /* 0x002fe200078e0003 */
[----:B---3--:R-:W-:-:S02]  /*81ce0*/  F2FP.SATFINITE.E4M3.F32.PACK_AB_MERGE_C R3, R11, R19, RZ ;  /* 0x000000130b03723e */ /* 0x008fc400048070ff */
[----:B------:R-:W3:Y:S02]  /*81cf0*/  LDL.LU R6, [R1+0xd4] ;  /* 0x0000d40001067983 */ /* 0x000ee40000300800 */
[----:B------:R-:W-:Y:S02]  /*81d00*/  SHF.R.S32.HI R0, RZ, 0x8, R0 ;  /* 0x00000008ff007819 */ /* 0x000fe40000011400 */
[----:B------:R-:W3:Y:S04]  /*81d10*/  LDL.LU.64 R12, [R1+0x3f0] ;  /* 0x0003f000010c7983 */ /* 0x000ee80000300a00 */
[----:B-----5:R1:W-:Y:S04]  /*81d20*/  @P4 STG.E.U8 desc[UR20][R8.64], R2 ;  /* 0x0000000208004986 */ /* 0x0203e8000c101114 */
[----:B------:R5:W-:Y:S01]  /*81d30*/  @P3 STG.E.U8 desc[UR20][R16.64], R0 ;  /* 0x0000000010003986 */ /* 0x000be2000c101114 */
[----:B-1----:R-:W-:-:S05]  /*81d40*/  PRMT R2, R3, 0x9910, RZ ;  /* 0x0000991003027816 */ /* 0x002fca00000000ff */
[----:B-----5:R-:W-:Y:S01]  /*81d50*/  IMAD.MOV.U32 R0, RZ, RZ, R2 ;  /* 0x000000ffff007224 */ /* 0x020fe200078e0002 */
[----:B0-----:R-:W-:Y:S01]  /*81d60*/  ISETP.LT.AND P5, PT, R10, UR5, !P1 ;  /* 0x000000050a007c0c */ /* 0x001fe2000cfa1270 */
[----:B------:R-:W0:Y:S01]  /*81d70*/  LDCU UR5, c[0x0][0x39c] ;  /* 0x00007380ff0577ac */ /* 0x000e220008000800 */
[----:B------:R-:W5:Y:S04]  /*81d80*/  LDL.LU R10, [R1+0x2404] ;  /* 0x00240400010a7983 */ /* 0x000f680000300800 */
[----:B------:R-:W3:Y:S01]  /*81d90*/  LDL.LU R8, [R1+0x2408] ;  /* 0x0024080001087983 */ /* 0x000ee20000300800 */
[----:B--2---:R-:W-:Y:S01]  /*81da0*/  ISETP.LT.AND P4, PT, R7, UR4, !P1 ;  /* 0x0000000407007c0c */ /* 0x004fe2000cf81270 */
[----:B------:R-:W1:Y:S02]  /*81db0*/  LDCU UR4, c[0x0][0x39c] ;  /* 0x00007380ff0477ac */ /* 0x000e640008000800 */
[----:B------:R-:W2:Y:S04]  /*81dc0*/  LDL.LU.64 R18, [R1+0x3e8] ;  /* 0x0003e80001127983 */ /* 0x000ea80000300a00 */
[----:B------:R-:W0:Y:S04]  /*81dd0*/  LDL.LU R11, [R1+0x240c] ;  /* 0x00240c00010b7983 */ /* 0x000e280000300800 */
[----:B------:R-:W2:Y:S04]  /*81de0*/  LDL.LU R9, [R1+0xd8] ;  /* 0x0000d80001097983 */ /* 0x000ea80000300800 */
[----:B------:R-:W2:Y:S04]  /*81df0*/  LDL.LU R7, [R1+0xdc] ;  /* 0x0000dc0001077983 */ /* 0x000ea80000300800 */
[----:B------:R-:W2:Y:S04]  /*81e00*/  LDL.LU.64 R16, [R1+0x3e0] ;  /* 0x0003e00001107983 */ /* 0x000ea80000300a00 */
[----:B------:R-:W2:Y:S01]  /*81e10*/  LDL.LU R2, [R1+0xc8] ;  /* 0x0000c80001027983 */ /* 0x000ea20000300800 */
[----:B------:R-:W-:-:S03]  /*81e20*/  SHF.R.S32.HI R0, RZ, 0x8, R0 ;  /* 0x00000008ff007819 */ /* 0x000fc60000011400 */
[----:B------:R1:W-:Y:S04]  /*81e30*/  @P0 STG.E.U8 desc[UR20][R20.64], R3 ;  /* 0x0000000314000986 */ /* 0x0003e8000c101114 */
[----:B----4-:R4:W-:Y:S01]  /*81e40*/  @P2 STG.E.U8 desc[UR20][R4.64], R0 ;  /* 0x0000000004002986 */ /* 0x0109e2000c101114 */
[----:B-----5:R-:W-:Y:S01]  /*81e50*/  ISETP.LT.AND P3, PT, R10, UR6, !P1 ;  /* 0x000000060a007c0c */ /* 0x020fe2000cf61270 */
[----:B------:R-:W5:Y:S02]  /*81e60*/  LDCU UR6, c[0x0][0x39c] ;  /* 0x00007380ff0677ac */ /* 0x000f640008000800 */
[----:B------:R-:W5:Y:S01]  /*81e70*/  LDL.LU R10, [R1+0x2410] ;  /* 0x00241000010a7983 */ /* 0x000f620000300800 */
[----:B---3--:R-:W-:Y:S01]  /*81e80*/  ISETP.LT.AND P0, PT, R8, UR8, !P1 ;  /* 0x0000000808007c0c */ /* 0x008fe2000cf01270 */
[----:B------:R-:W3:Y:S02]  /*81e90*/  LDCU UR8, c[0x0][0x39c] ;  /* 0x00007380ff0877ac */ /* 0x000ee40008000800 */
[----:B-1----:R-:W3:Y:S04]  /*81ea0*/  LDL.LU R20, [R1+0x2748] ;  /* 0x0027480001147983 */ /* 0x002ee80000300800 */
[----:B------:R-:W3:Y:S01]  /*81eb0*/  LDL.LU R8, [R1+0x23f4] ;  /* 0x0023f40001087983 */ /* 0x000ee20000300800 */
[----:B0-----:R-:W-:Y:S01]  /*81ec0*/  ISETP.LT.AND P2, PT, R11, UR5, !P1 ;  /* 0x000000050b007c0c */ /* 0x001fe2000cf41270 */
[----:B------:R-:W0:Y:S02]  /*81ed0*/  LDCU UR5, c[0x0][0x39c] ;  /* 0x00007380ff0577ac */ /* 0x000e240008000800 */
[----:B----4-:R-:W4:Y:S04]  /*81ee0*/  LDL.LU.64 R4, [R1+0x2740] ;  /* 0x0027400001047983 */ /* 0x010f280000300a00 */
[----:B------:R-:W4:Y:S01]  /*81ef0*/  LDL.LU R11, [R1+0xe4] ;  /* 0x0000e400010b7983 */ /* 0x000f220000300800 */
[----:B--2---:R-:W-:-:S04]  /*81f00*/  F2FP.SATFINITE.E4M3.F32.PACK_AB_MERGE_C R2, R14, R2, RZ ;  /* 0x000000020e02723e */ /* 0x004fc800048070ff */
[----:B------:R-:W-:-:S05]  /*81f10*/  PRMT R3, R2, 0x9910, RZ ;  /* 0x0000991002037816 */ /* 0x000fca00000000ff */
[----:B------:R-:W-:Y:S01]  /*81f20*/  IMAD.MOV.U32 R0, RZ, RZ, R3 ;  /* 0x000000ffff007224 */ /* 0x000fe200078e0003 */
[----:B------:R-:W-:Y:S02]  /*81f30*/  F2FP.SATFINITE.E4M3.F32.PACK_AB_MERGE_C R3, R6, R15, RZ ;  /* 0x0000000f0603723e */ /* 0x000fe400048070ff */
[----:B------:R-:W0:Y:S02]  /*81f40*/  LDL.LU R6, [R1+0x23fc] ;  /* 0x0023fc0001067983 */ /* 0x000e240000300800 */
[----:B------:R-:W-:Y:S02]  /*81f50*/  SHF.R.S32.HI R0, RZ, 0x8, R0 ;  /* 0x00000008ff007819 */ /* 0x000fe40000011400 */
[----:B------:R1:W-:Y:S04]  /*81f60*/  @P5 STG.E.U8 desc[UR20][R12.64], R2 ;  /* 0x000000020c005986 */ /* 0x0003e8000c101114 */
[----:B------:R2:W-:Y:S04]  /*81f70*/  @P4 STG.E.U8 desc[UR20][R18.64], R0 ;  /* 0x0000000012004986 */ /* 0x0005e8000c101114 */
[----:B------:R-:W4:Y:S01]  /*81f80*/  LDL.LU.64 R14, [R1+0x3d0] ;  /* 0x0003d000010e7983 */ /* 0x000f220000300a00 */
[----:B-1----:R-:W-:-:S03]  /*81f90*/  PRMT R2, R3, 0x9910, RZ ;  /* 0x0000991003027816 */ /* 0x002fc600000000ff */
[----:B------:R-:W4:Y:S02]  /*81fa0*/  LDL.LU.64 R12, [R1+0x3c8] ;  /* 0x0003c800010c7983 */ /* 0x000f240000300a00 */
[----:B--2---:R-:W-:Y:S01]  /*81fb0*/  IMAD.MOV.U32 R0, RZ, RZ, R2 ;  /* 0x000000ffff007224 */ /* 0x004fe200078e0002 */
[----:B------:R-:W-:Y:S01]  /*81fc0*/  F2FP.SATFINITE.E4M3.F32.PACK_AB_MERGE_C R2, R7, R9, RZ ;  /* 0x000000090702723e */ /* 0x000fe200048070ff */
[----:B------:R1:W-:Y:S03]  /*81fd0*/  @P3 STG.E.U8 desc[UR20][R16.64], R3 ;  /* 0x0000000310003986 */ /* 0x0003e6000c101114 */
[----:B------:R-:W-:Y:S02]  /*81fe0*/  SHF.R.S32.HI R0, RZ, 0x8, R0 ;  /* 0x00000008ff007819 */ /* 0x000fe40000011400 */
[----:B-1----:R-:W-:Y:S02]  /*81ff0*/  PRMT R3, R2, 0x9910, RZ ;  /* 0x0000991002037816 */ /* 0x002fe400000000ff */
[----:B-----5:R-:W-:Y:S01]  /*82000*/  ISETP.LT.AND P5, PT, R10, UR4, !P1 ;  /* 0x000000040a007c0c */ /* 0x020fe2000cfa1270 */
[----:B------:R-:W1:Y:S01]  /*82010*/  LDCU UR4, c[0x0][0x39c] ;  /* 0x00007380ff0477ac */ /* 0x000e620008000800 */
[----:B---3--:R-:W-:Y:S01]  /*82020*/  ISETP.LT.AND P4, PT, R8, UR6, !P1 ;  /* 0x0000000608007c0c */ /* 0x008fe2000cf81270 */
[----:B------:R-:W2:Y:S01]  /*82030*/  LDCU UR6, c[0x0][0x39c] ;  /* 0x00007380ff0677ac */ /* 0x000ea20008000800 */
[----:B------:R-:W1:Y:S04]  /*82040*/  LDL.LU R8, [R1+0x23f8] ;  /* 0x0023f80001087983 */ /* 0x000e680000300800 */
[----:B------:R-:W3:Y:S04]  /*82050*/  LDL.LU R21, [R1+0xe8] ;  /* 0x0000e80001157983 */ /* 0x000ee80000300800 */
[----:B------:R-:W2:Y:S04]  /*82060*/  LDL.LU R10, [R1+0x23ec] ;  /* 0x0023ec00010a7983 */ /* 0x000ea80000300800 */
[----:B------:R-:W5:Y:S04]  /*82070*/  LDL.LU.64 R18, [R1+0x3c0] ;  /* 0x0003c00001127983 */ /* 0x000f680000300a00 */
[----:B----4-:R4:W-:Y:S01]  /*82080*/  @P0 STG.E.U8 desc[UR20][R4.64], R0 ;  /* 0x0000000004000986 */ /* 0x0109e2000c101114 */
[----:B0-----:R-:W-:Y:S01]  /*82090*/  ISETP.LT.AND P3, PT, R6, UR5, !P1 ;  /* 0x0000000506007c0c */ /* 0x001fe2000cf61270 */
[----:B----4-:R-:W-:-:S02]  /*820a0*/  IMAD.MOV.U32 R0, RZ, RZ, R3 ;  /* 0x000000ffff007224 */ /* 0x010fc400078e0003 */
[----:B------:R-:W4:Y:S01]  /*820b0*/  LDL.LU.64 R6, [R1+0x3b8] ;  /* 0x0003b80001067983 */ /* 0x000f220000300a00 */
[----:B------:R-:W0:Y:S03]  /*820c0*/  LDCU UR5, c[0x0][0x39c] ;  /* 0x00007380ff0577ac */ /* 0x000e260008000800 */
[----:B------:R-:W0:Y:S04]  /*820d0*/  LDL.LU R5, [R1+0x23f0] ;  /* 0x0023f00001057983 */ /* 0x000e280000300800 */
[----:B------:R-:W3:Y:S04]  /*820e0*/  LDL.LU R4, [R1+0xf0] ;  /* 0x0000f00001047983 */ /* 0x000ee80000300800 */
[----:B------:R-:W3:Y:S04]  /*820f0*/  LDL.LU.64 R16, [R1+0x3b0] ;  /* 0x0003b00001107983 */ /* 0x000ee80000300a00 */
[----:B------:R-:W3:Y:S01]  /*82100*/  LDL.LU R3, [R1+0xe0] ;  /* 0x0000e00001037983 */ /* 0x000ee20000300800 */
[----:B------:R-:W-:-:S03]  /*82110*/  SHF.R.S32.HI R0, RZ, 0x8, R0 ;  /* 0x00000008ff007819 */ /* 0x000fc60000011400 */
[----:B------:R0:W-:Y:S04]  /*82120*/  @P2 STG.E.U8 desc[UR20][R14.64], R2 ;  /* 0x000000020e002986 */ /* 0x0001e8000c101114 */
[----:B------:R0:W-:Y:S01]  /*82130*/  @P5 STG.E.U8 desc[UR20][R12.64], R0 ;  /* 0x000000000c005986 */ /* 0x0001e2000c101114 */
[----:B-1----:R-:W-:Y:S01]  /*82140*/  ISETP.LT.AND P0, PT, R8, UR4, !P1 ;  /* 0x0000000408007c0c */ /* 0x002fe2000cf01270 */
[----:B------:R-:W1:Y:S02]  /*82150*/  LDCU UR4, c[0x0][0x39c] ;  /* 0x00007380ff0477ac */ /* 0x000e640008000800 */
[----:B------:R-:W4:Y:S01]  /*82160*/  LDL.LU.64 R8, [R1+0x3a8] ;  /* 0x0003a80001087983 */ /* 0x000f220000300a00 */
[----:B--2---:R-:W-:Y:S01]  /*82170*/  ISETP.LT.AND P2, PT, R10, UR6, !P1 ;  /* 0x000000060a007c0c */ /* 0x004fe2000cf41270 */
[----:B------:R-:W2:Y:S02]  /*82180*/  LDCU UR6, c[0x0][0x39c] ;  /* 0x00007380ff0677ac */ /* 0x000ea40008000800 */
[----:B------:R-:W1:Y:S01]  /*82190*/  LDL.LU R10, [R1+0x23e8] ;  /* 0x0023e800010a7983 */ /* 0x000e620000300800 */
[----:B---3--:R-:W-:-:S03]  /*821a0*/  F2FP.SATFINITE.E4M3.F32.PACK_AB_MERGE_C R3, R11, R3, RZ ;  /* 0x000000030b03723e */ /* 0x008fc600048070ff */
[----:B------:R-:W3:Y:S01]  /*821b0*/  LDL.LU R11, [R1+0xfc] ;  /* 0x0000fc00010b7983 */ /* 0x000ee20000300800 */
[----:B0-----:R-:W-:-:S03]  /*821c0*/  PRMT R2, R3, 0x9910, RZ ;  /* 0x0000991003027816 */ /* 0x001fc600000000ff */
[----:B------:R-:W2:Y:S02]  /*821d0*/  LDL.LU.64 R14, [R1+0x3a0] ;  /* 0x0003a000010e7983 */ /* 0x000ea40000300a00 */
[----:B------:R-:W-:Y:S02]  /*821e0*/  IMAD.MOV.U32 R0, RZ, RZ, R2 ;  /* 0x000000ffff007224 */ /* 0x000fe400078e0002 */
[----:B------:R-:W2:Y:S01]  /*821f0*/  LDL.LU R2, [R1+0xec] ;  /* 0x0000ec0001027983 */ /* 0x000ea20000300800 */
[----:B------:R-:W-:Y:S01]  /*82200*/  ISETP.LT.AND P5, PT, R5, UR5, !P1 ;  /* 0x0000000505007c0c */ /* 0x000fe2000cfa1270 */
[----:B------:R-:W0:Y:S02]  /*82210*/  LDCU UR5, c[0x0][0x39c] ;  /* 0x00007380ff0577ac */ /* 0x000e240008000800 */
[----:B------:R-:W3:Y:S04]  /*82220*/  LDL.LU R5, [R1+0x23e0] ;  /* 0x0023e00001057983 */ /* 0x000ee80000300800 */
[----:B------:R-:W3:Y:S04]  /*82230*/  LDL.LU.64 R12, [R1+0x398] ;  /* 0x00039800010c7983 */ /* 0x000ee80000300a00 */
[----:B-----5:R5:W-:Y:S01]  /*82240*/  @P4 STG.E.U8 desc[UR20][R18.64], R3 ;  /* 0x0000000312004986 */ /* 0x020be2000c101114 */
[----:B--2---:R-:W-:-:S03]  /*82250*/  F2FP.SATFINITE.E4M3.F32.PACK_AB_MERGE_C R2, R2, R21, RZ ;  /* 0x000000150202723e */ /* 0x004fc600048070ff */
[----:B------:R-:W2:Y:S04]  /*82260*/  LDL.LU R21, [R1+0x2738] ;  /* 0x0027380001157983 */ /* 0x000ea80000300800 */
[----:B-----5:R-:W5:Y:S04]  /*82270*/  LDL.LU.64 R18, [R1+0x2730] ;  /* 0x0027300001127983 */ /* 0x020f680000300a00 */
[----:B------:R-:W2:Y:S01]  /*82280*/  LDL.LU R3, [R1+0x23e4] ;  /* 0x0023e40001037983 */ /* 0x000ea20000300800 */
[----:B------:R-:W-:-:S05]  /*82290*/  SHF.R.S32.HI R0, RZ, 0x8, R0 ;  /* 0x00000008ff007819 */ /* 0x000fca0000011400 */
[----:B----4-:R4:W-:Y:S01]  /*822a0*/  @P3 STG.E.U8 desc[UR20][R6.64], R0 ;  /* 0x0000000006003986 */ /* 0x0109e2000c101114 */
[----:B-1----:R-:W-:Y:S01]  /*822b0*/  ISETP.LT.AND P3, PT, R10, UR4, !P1 ;  /* 0x000000040a007c0c */ /* 0x002fe2000cf61270 */
[----:B------:R-:W1:Y:S02]  /*822c0*/  LDCU UR4, c[0x0][0x39c] ;  /* 0x00007380ff0477ac */ /* 0x000e640008000800 */
[----:B----4-:R-:W4:Y:S04]  /*822d0*/  LDL.LU.64 R6, [R1+0x390] ;  /* 0x0003900001067983 */ /* 0x010f280000300a00 */
[----:B------:R-:W1:Y:S01]  /*822e0*/  LDL.LU R10, [R1+0x23d8] ;  /* 0x0023d800010a7983 */ /* 0x000e620000300800 */
[----:B--2---:R-:W-:-:S03]  /*822f0*/  ISETP.LT.AND P4, PT, R3, UR8, !P1 ;  /* 0x0000000803007c0c */ /* 0x004fc6000cf81270 */
[----:B------:R2:W-:Y:S01]  /*82300*/  @P0 STG.E.U8 desc[UR20][R16.64], R2 ;  /* 0x0000000210000986 */ /* 0x0005e2000c101114 */
[----:B------:R-:W-:Y:S01]  /*82310*/  PRMT R3, R2, 0x9910, RZ ;  /* 0x0000991002037816 */ /* 0x000fe200000000ff */
[----:B------:R-:W0:Y:S04]  /*82320*/  LDCU UR8, c[0x0][0x39c] ;  /* 0x00007380ff0877ac */ /* 0x000e280008000800 */
[----:B------:R-:W-:Y:S02]  /*82330*/  IMAD.MOV.U32 R0, RZ, RZ, R3 ;  /* 0x000000ffff007224 */ /* 0x000fe400078e0003 */
[----:B------:R-:W2:Y:S03]  /*82340*/  LDL.LU R3, [R1+0xf4] ;  /* 0x0000f40001037983 */ /* 0x000ea60000300800 */
[----:B------:R-:W-:-:S02]  /*82350*/  SHF.R.S32.HI R0, RZ, 0x8, R0 ;  /* 0x00000008ff007819 */ /* 0x000fc40000011400 */
[----:B---3--:R-:W-:Y:S01]  /*82360*/  ISETP.LT.AND P0, PT, R5, UR6, !P1 ;  /* 0x0000000605007c0c */ /* 0x008fe2000cf01270 */
[----:B------:R-:W3:Y:S02]  /*82370*/  LDCU UR6, c[0x0][0x39c] ;  /* 0x00007380ff0677ac */ /* 0x000ee40008000800 */
[----:B------:R0:W-:Y:S01]  /*82380*/  @P2 STG.E.U8 desc[UR20][R8.64], R0 ;  /* 0x0000000008002986 */ /* 0x0001e2000c101114 */
[----:B--2---:R-:W-:-:S03]  /*82390*/  F2FP.SATFINITE.E4M3.F32.PACK_AB_MERGE_C R3, R3, R4, RZ ;  /* 0x000000040303723e */ /* 0x004fc600048070ff */
[----:B------:R-:W2:Y:S04]  /*823a0*/  LDL.LU R4, [R1+0x2728] ;  /* 0x0027280001047983 */ /* 0x000ea80000300800 */
[----:B------:R-:W2:Y:S04]  /*823b0*/  LDL.LU.64 R16, [R1+0x2720] ;  /* 0x0027200001107983 */ /* 0x000ea80000300a00 */
[----:B------:R-:W3:Y:S04]  /*823c0*/  LDL.LU R5, [R1+0x23cc] ;  /* 0x0023cc0001057983 */ /* 0x000ee80000300800 */
[----:B0-----:R-:W2:Y:S01]  /*823d0*/  LDL.LU R0, [R1+0x23dc] ;  /* 0x0023dc0001007983 */ /* 0x001ea20000300800 */
[----:B------:R-:W-:-:S03]  /*823e0*/  PRMT R2, R3, 0x9910, RZ ;  /* 0x0000991003027816 */ /* 0x000fc600000000ff */
[----:B------:R-:W3:Y:S01]  /*823f0*/  LDL.LU.64 R8, [R1+0x380] ;  /* 0x0003800001087983 */ /* 0x000ee20000300a00 */
[----:B--2---:R-:W-:Y:S01]  /*82400*/  ISETP.LT.AND P2, PT, R0, UR5, !P1 ;  /* 0x0000000500007c0c */ /* 0x004fe2000cf41270 */
[----:B------:R-:W-:Y:S02]  /*82410*/  IMAD.MOV.U32 R0, RZ, RZ, R2 ;  /* 0x000000ffff007224 */ /* 0x000fe400078e0002 */
[----:B------:R0:W-:Y:S01]  /*82420*/  @P5 STG.E.U8 desc[UR20][R14.64], R3 ;  /* 0x000000030e005986 */ /* 0x0001e2000c101114 */
[----:B------:R-:W2:Y:S03]  /*82430*/  LDCU UR5, c[0x0][0x39c] ;  /* 0x00007380ff0577ac */ /* 0x000ea60008000800 */
[----:B------:R-:W2:Y:S01]  /*82440*/  LDL.LU R2, [R1+0xf8] ;  /* 0x0000f80001027983 */ /* 0x000ea20000300800 */
[----:B------:R-:W-:Y:S02]  /*82450*/  SHF.R.S32.HI R0, RZ, 0x8, R0 ;  /* 0x00000008ff007819 */ /* 0x000fe40000011400 */
[----:B-1----:R-:W-:Y:S01]  /*82460*/  ISETP.LT.AND P5, PT, R10, UR4, !P1 ;  /* 0x000000040a007c0c */ /* 0x002fe2000cfa1270 */
[----:B------:R-:W1:Y:S02]  /*82470*/  LDCU UR4, c[0x0][0x39c] ;  /* 0x00007380ff0477ac */ /* 0x000e640008000800 */
[----:B------:R1:W-:Y:S01]  /*82480*/  @P4 STG.E.U8 desc[UR20][R12.64], R0 ;  /* 0x000000000c004986 */ /* 0x0003e2000c101114 */
[----:B---3--:R-:W-:Y:S01]  /*82490*/  ISETP.LT.AND P4, PT, R5, UR6, !P1 ;  /* 0x0000000605007c0c */ /* 0x008fe2000cf81270 */
[----:B------:R-:W3:Y:S02]  /*824a0*/  LDCU UR6, c[0x0][0x39c] ;  /* 0x00007380ff0677ac */ /* 0x000ee40008000800 */
[----:B0-----:R-:W3:Y:S01]  /*824b0*/  LDL.LU.64 R14, [R1+0x2718] ;  /* 0x00271800010e7983 */ /* 0x001ee20000300a00 */
[----:B--2---:R-:W-:-:S03]  /*824c0*/  F2FP.SATFINITE.E4M3.F32.PACK_AB_MERGE_C R2, R11, R2, RZ ;  /* 0x000000020b02723e */ /* 0x004fc600048070ff */
[----:B------:R-:W2:Y:S01]  /*824d0*/  LDL.LU.64 R10, [R1+0x370] ;  /* 0x00037000010a7983 */ /* 0x000ea20000300a00 */
[----:B------:R-:W-:-:S03]  /*824e0*/  PRMT R3, R2, 0x9910, RZ ;  /* 0x0000991002037816 */ /* 0x000fc600000000ff */
[----:B-1----:R-:W2:Y:S02]  /*824f0*/  LDL.LU.64 R12, [R1+0x2710] ;  /* 0x00271000010c7983 */ /* 0x002ea40000300a00 */
[----:B------:R-:W-:Y:S02]  /*82500*/  IMAD.MOV.U32 R0, RZ, RZ, R3 ;  /* 0x000000ffff007224 */ /* 0x000fe400078e0003 */
[----:B------:R-:W2:Y:S04]  /*82510*/  LDL.LU R3, [R1+0x23d4] ;  /* 0x0023d40001037983 */ /* 0x000ea80000300800 */
[----:B------:R-:W2:Y:S04]  /*82520*/  LDL.LU R5, [R1+0x2708] ;  /* 0x0027080001057983 */ /* 0x000ea80000300800 */
[----:B----4-:R0:W-:Y:S01]  /*82530*/  @P3 STG.E.U8 desc[UR20][R6.64], R2 ;  /* 0x0000000206003986 */ /* 0x0101e2000c101114 */
[----:B--2---:R-:W-:-:S03]  /*82540*/  F2FP.SATFINITE.E4M3.F32.PACK_AB_MERGE_C R4, R5, R4, RZ ;  /* 0x000000040504723e */ /* 0x004fc600048070ff */
[----:B------:R-:W2:Y:S04]  /*82550*/  LDL.LU R5, [R1+0x23d0] ;  /* 0x0023d00001057983 */ /* 0x000ea80000300800 */
[----:B0-----:R-:W4:Y:S01]  /*82560*/  LDL.LU.64 R6, [R1+0x2700] ;  /* 0x0027000001067983 */ /* 0x001f220000300a00 */
[----:B------:R-:W-:Y:S02]  /*82570*/  SHF.R.S32.HI R0, RZ, 0x8, R0 ;  /* 0x00000008ff007819 */ /* 0x000fe40000011400 */
[----:B------:R-:W-:-:S03]  /*82580*/  PRMT R2, R4, 0x9910, RZ ;  /* 0x0000991004027816 */ /* 0x000fc600000000ff */
[----:B----4-:R0:W-:Y:S04]  /*82590*/  @P0 STG.E.U8 desc[UR20][R6.64], R0 ;  /* 0x0000000006000986 */ /* 0x0101e8000c101114 */
[----:B0-----:R-:W4:Y:S01]  /*825a0*/  LDL.LU.64 R6, [R1+0x26f8] ;  /* 0x0026f80001067983 */ /* 0x001f220000300a00 */
[----:B------:R-:W-:Y:S01]  /*825b0*/  IMAD.MOV.U32 R0, RZ, RZ, R2 ;  /* 0x000000ffff007224 */ /* 0x000fe200078e0002 */
[----:B--2---:R-:W-:Y:S01]  /*825c0*/  ISETP.LT.AND P3, PT, R5, UR5, !P1 ;  /* 0x0000000505007c0c */ /* 0x004fe2000cf61270 */
[----:B------:R-:W0:Y:S01]  /*825d0*/  LDCU UR5, c[0x0][0x39c] ;  /* 0x00007380ff0577ac */ /* 0x000e220008000800 */
[----:B------:R-:W2:Y:S04]  /*825e0*/  LDL.LU R2, [R1+0x1ec8] ;  /* 0x001ec80001027983 */ /* 0x000ea80000300800 */
[----:B------:R-:W0:Y:S04]  /*825f0*/  LDL.LU R5, [R1+0x1ec0] ;  /* 0x001ec00001057983 */ /* 0x000e280000300800 */
[----:B------:R1:W-:Y:S01]  /*82600*/  @P2 STG.E.U8 desc[UR20][R8.64], R4 ;  /* 0x0000000408002986 */ /* 0x0003e2000c101114 */
[----:B----4-:R-:W-:-:S03]  /*82610*/  F2FP.SATFINITE.E4M3.F32.PACK_AB_MERGE_C R6, R7, R6, RZ ;  /* 0x000000060706723e */ /* 0x010fc600048070ff */
[----:B------:R-:W3:Y:S04]  /*82620*/  LDL.LU R7, [R1+0x1eb8] ;  /* 0x001eb80001077983 */ /* 0x000ee80000300800 */
[----:B-1----:R-:W4:Y:S01]  /*82630*/  LDL.LU.64 R8, [R1+0x26f0] ;  /* 0x0026f00001087983 */ /* 0x002f220000300a00 */
[----:B------:R-:W-:Y:S02]  /*82640*/  SHF.R.S32.HI R0, RZ, 0x8, R0 ;  /* 0x00000008ff007819 */ /* 0x000fe40000011400 */
[----:B------:R-:W-:Y:S01]  /*82650*/  ISETP.LT.AND P0, PT, R3, UR4, !P1 ;  /* 0x0000000403007c0c */ /* 0x000fe2000cf01270 */
[----:B------:R-:W1:Y:S01]  /*82660*/  LDCU UR4, c[0x0][0x39c] ;  /* 0x00007380ff0477ac */ /* 0x000e620008000800 */
[----:B------:R-:W1:Y:S01]  /*82670*/  LDL.LU R3, [R1+0x1ec4] ;  /* 0x001ec40001037983 */ /* 0x000e620000300800 */
[----:B--2---:R-:W-:-:S02]  /*82680*/  ISETP.LT.AND P2, PT, R2, UR8, !P1 ;  /* 0x0000000802007c0c */ /* 0x004fc4000cf41270 */
[----:B------:R-:W-:Y:S01]  /*82690*/  PRMT R2, R6, 0x9910, RZ ;  /* 0x0000991006027816 */ /* 0x000fe200000000ff */
[----:B------:R-:W2:Y:S01]  /*826a0*/  LDCU UR8, c[0x0][0x39c] ;  /* 0x00007380ff0877ac */ /* 0x000ea20008000800 */
[----:B----4-:R4:W-:Y:S04]  /*826b0*/  @P5 STG.E.U8 desc[UR20][R8.64], R0 ;  /* 0x0000000008005986 */ /* 0x0109e8000c101114 */
[----:B------:R0:W-:Y:S04]  /*826c0*/  @P4 STG.E.U8 desc[UR20][R10.64], R6 ;  /* 0x000000060a004986 */ /* 0x0001e8000c101114 */
[----:B----4-:R-:W4:Y:S04]  /*826d0*/  LDL.LU.64 R8, [R1+0x26e8] ;  /* 0x0026e80001087983 */ /* 0x010f280000300a00 */
[----:B------:R-:W2:Y:S04]  /*826e0*/  LDL.LU R4, [R1+0x1eac] ;  /* 0x001eac0001047983 */ /* 0x000ea80000300800 */
[----:B0-----:R-:W2:Y:S01]  /*826f0*/  LDL.LU.64 R10, [R1+0x26e0] ;  /* 0x0026e000010a7983 */ /* 0x001ea20000300a00 */
[----:B------:R-:W-:Y:S01]  /*82700*/  IMAD.MOV.U32 R0, RZ, RZ, R2 ;  /* 0x000000ffff007224 */ /* 0x000fe200078e0002 */
[----:B---3--:R-:W-:Y:S01]  /*82710*/  ISETP.LT.AND P5, PT, R7, UR6, !P1 ;  /* 0x0000000607007c0c */ /* 0x008fe2000cfa1270 */
[----:B------:R-:W0:Y:S01]  /*82720*/  LDCU UR6, c[0x0][0x39c] ;  /* 0x00007380ff0677ac */ /* 0x000e220008000800 */
[----:B------:R-:W3:Y:S02]  /*82730*/  LDL.LU.64 R6, [R1+0x358] ;  /* 0x0003580001067983 */ /* 0x000ee40000300a00 */
[----:B------:R-:W-:-:S02]  /*82740*/  SHF.R.S32.HI R0, RZ, 0x8, R0 ;  /* 0x00000008ff007819 */ /* 0x000fc40000011400 */
[----:B------:R-:W-:Y:S01]  /*82750*/  ISETP.LT.AND P4, PT, R5, UR5, !P1 ;  /* 0x0000000505007c0c */ /* 0x000fe2000cf81270 */
[----:B------:R-:W0:Y:S01]  /*82760*/  LDCU UR5, c[0x0][0x39c] ;  /* 0x00007380ff0577ac */ /* 0x000e220008000800 */
[----:B----4-:R-:W-:Y:S01]  /*82770*/  F2FP.SATFINITE.E4M3.F32.PACK_AB_MERGE_C R8, R9, R8, RZ ;  /* 0x000000080908723e */ /* 0x010fe200048070ff */
[----:B--2---:R2:W-:Y:S04]  /*82780*/  @P3 STG.E.U8 desc[UR20][R10.64], R0 ;  /* 0x000000000a003986 */ /* 0x0045e8000c101114 */
[----:B--2---:R-:W2:Y:S04]  /*82790*/  LDL.LU.64 R10, [R1+0x26d8] ;  /* 0x0026d800010a7983 */ /* 0x004ea80000300a00 */
[----:B------:R-:W4:Y:S04]  /*827a0*/  LDL.LU R5, [R1+0x1eb0] ;  /* 0x001eb00001057983 */ /* 0x000f280000300800 */
[----:B------:R0:W-:Y:S01]  /*827b0*/  @P0 STG.E.U8 desc[UR20][R12.64], R8 ;  /* 0x000000080c000986 */ /* 0x0001e2000c101114 */
[----:B-1----:R-:W-:Y:S01]  /*827c0*/  ISETP.LT.AND P3, PT, R3, UR4, !P1 ;  /* 0x0000000403007c0c */ /* 0x002fe2000cf61270 */
[----:B------:R-:W1:Y:S02]  /*827d0*/  LDCU UR4, c[0x0][0x39c] ;  /* 0x00007380ff0477ac */ /* 0x000e640008000800 */
[----:B0-----:R-:W5:Y:S04]  /*827e0*/  LDL.LU.64 R12, [R1+0x26d0] ;  /* 0x0026d000010c7983 */ /* 0x001f680000300a00 */
[----:B------:R-:W1:Y:S01]  /*827f0*/  LDL.LU R3, [R1+0x1eb4] ;  /* 0x001eb40001037983 */ /* 0x000e620000300800 */
[----:B------:R-:W-:-:S02]  /*82800*/  PRMT R2, R8, 0x9910, RZ ;  /* 0x0000991008027816 */ /* 0x000fc400000000ff */
[----:B------:R-:W-:Y:S01]  /*82810*/  ISETP.LT.AND P0, PT, R4, UR6, !P1 ;  /* 0x0000000604007c0c */ /* 0x000fe2000cf01270 */
[----:B------:R-:W5:Y:S01]  /*82820*/  LDL.LU.64 R8, [R1+0x338] ;  /* 0x0003380001087983 */ /* 0x000f620000300a00 */
[----:B------:R-:W0:Y:S03]  /*82830*/  LDCU UR6, c[0x0][0x39c] ;  /* 0x00007380ff0677ac */ /* 0x000e260008000800 */
[----:B------:R-:W0:Y:S01]  /*82840*/  LDL.LU R4, [R1+0x1e9c] ;  /* 0x001e9c0001047983 */ /* 0x000e220000300800 */
[----:B------:R-:W-:-:S05]  /*82850*/  IMAD.MOV.U32 R0, RZ, RZ, R2 ;  /* 0x000000ffff007224 */ /* 0x000fca00078e0002 */
[----:B------:R-:W-:-:S05]  /*82860*/  SHF.R.S32.HI R0, RZ, 0x8, R0 ;  /* 0x00000008ff007819 */ /* 0x000fca0000011400 */
[----:B---3--:R3:W-:Y:S04]  /*82870*/  @P2 STG.E.U8 desc[UR20][R6.64], R0 ;  /* 0x0000000006002986 */ /* 0x0087e8000c101114 */
[----:B---3--:R-:W3:Y:S01]  /*82880*/  LDL.LU.64 R6, [R1+0x328] ;  /* 0x0003280001067983 */ /* 0x008ee20000300a00 */
[----:B--2---:R-:W-:-:S03]  /*82890*/  F2FP.SATFINITE.E4M3.F32.PACK_AB_MERGE_C R10, R11, R10, RZ ;  /* 0x0000000a0b0a723e */ /* 0x004fc600048070ff */
[----:B------:R-:W2:Y:S01]  /*828a0*/  LDL.LU R11, [R1+0x1ea4] ;  /* 0x001ea400010b7983 */ /* 0x000ea20000300800 */
[----:B------:R-:W-:-:S05]  /*828b0*/  PRMT R2, R10, 0x9910, RZ ;  /* 0x000099100a027816 */ /* 0x000fca00000000ff */
[----:B------:R-:W-:Y:S01]  /*828c0*/  IMAD.MOV.U32 R0, RZ, RZ, R2 ;  /* 0x000000ffff007224 */ /* 0x000fe200078e0002 */
[----:B----4-:R-:W-:Y:S01]  /*828d0*/  ISETP.LT.AND P2, PT, R5, UR5, !P1 ;  /* 0x0000000505007c0c */ /* 0x010fe2000cf41270 */
[----:B------:R4:W-:Y:S01]  /*828e0*/  @P5 STG.E.U8 desc[UR20][R14.64], R10 ;  /* 0x0000000a0e005986 */ /* 0x0009e2000c101114 */
[----:B------:R-:W0:Y:S02]  /*828f0*/  LDCU UR5, c[0x0][0x39c] ;  /* 0x00007380ff0577ac */ /* 0x000e240008000800 */
[----:B------:R-:W-:Y:S01]  /*82900*/  SHF.R.S32.HI R0, RZ, 0x8, R0 ;  /* 0x00000008ff007819 */ /* 0x000fe20000011400 */
[----:B------:R-:W2:Y:S01]  /*82910*/  LDL.LU R5, [R1+0x1ea8] ;  /* 0x001ea80001057983 */ /* 0x000ea20000300800 */
[----:B-----5:R-:W-:-:S03]  /*82920*/  F2FP.SATFINITE.E4M3.F32.PACK_AB_MERGE_C R12, R13, R12, RZ ;  /* 0x0000000c0d0c723e */ /* 0x020fc600048070ff */
[----:B------:R5:W-:Y:S01]  /*82930*/  @P4 STG.E.U8 desc[UR20][R16.64], R0 ;  /* 0x0000000010004986 */ /* 0x000be2000c101114 */
[----:B------:R-:W-:-:S03]  /*82940*/  PRMT R2, R12, 0x9910, RZ ;  /* 0x000099100c027816 */ /* 0x000fc600000000ff */
[----:B----4-:R-:W4:Y:S01]  /*82950*/  LDL.LU.64 R14, [R1+0x26c8] ;  /* 0x0026c800010e7983 */ /* 0x010f220000300a00 */
[----:B-1----:R-:W-:Y:S01]  /*82960*/  ISETP.LT.AND P5, PT, R3, UR4, !P1 ;  /* 0x0000000403007c0c */ /* 0x002fe2000cfa1270 */
[----:B------:R-:W1:Y:S02]  /*82970*/  LDCU UR4, c[0x0][0x39c] ;  /* 0x00007380ff0477ac */ /* 0x000e640008000800 */
[----:B-----5:R-:W5:Y:S01]  /*82980*/  LDL.LU.64 R16, [R1+0x26c0] ;  /* 0x0026c00001107983 */ /* 0x020f620000300a00 */
[----:B------:R-:W-:-:S03]  /*82990*/  IMAD.MOV.U32 R0, RZ, RZ, R2 ;  /* 0x000000ffff007224 */ /* 0x000fc600078e0002 */
[----:B------:R-:W2:Y:S01]  /*829a0*/  LDL.LU.64 R2, [R1+0x340] ;  /* 0x0003400001027983 */ /* 0x000ea20000300a00 */
[----:B0-----:R-:W-:Y:S01]  /*829b0*/  ISETP.LT.AND P4, PT, R4, UR6, !P1 ;  /* 0x0000000604007c0c */ /* 0x001fe2000cf81270 */
[----:B------:R-:W0:Y:S02]  /*829c0*/  LDCU UR6, c[0x0][0x39c] ;  /* 0x00007380ff0677ac */ /* 0x000e240008000800 */
[----:B------:R-:W1:Y:S01]  /*829d0*/  LDL.LU R4, [R1+0x1e8c] ;  /* 0x001e8c0001047983 */ /* 0x000e620000300800 */
[----:B------:R-:W-:-:S03]  /*829e0*/  SHF.R.S32.HI R0, RZ, 0x8, R0 ;  /* 0x00000008ff007819 */ /* 0x000fc60000011400 */
[----:B--2---:R2:W-:Y:S04]  /*829f0*/  @P3 STG.E.U8 desc[UR20][R2.64], R12 ;  /* 0x0000000c02003986 */ /* 0x0045e8000c101114 */
[----:B--2---:R-:W0:Y:S01]  /*82a00*/  LDL.LU R3, [R1+0x1e90] ;  /* 0x001e900001037983 */ /* 0x004e220000300800 */
[----:B----4-:R-:W-:-:S03]  /*82a10*/  F2FP.SATFINITE.E4M3.F32.PACK_AB_MERGE_C R14, R15, R14, RZ ;  /* 0x0000000e0f0e723e */ /* 0x010fc600048070ff */
[----:B------:R-:W-:Y:S01]  /*82a20*/  @P0 STG.E.U8 desc[UR20][R8.64], R0 ;  /* 0x0000000008000986 */ /* 0x000fe2000c101114 */
[----:B------:R-:W-:Y:S01]  /*82a30*/  ISETP.LT.AND P0, PT, R5, UR5, !P1 ;  /* 0x0000000505007c0c */ /* 0x000fe2000cf01270 */
[----:B------:R-:W2:Y:S02]  /*82a40*/  LDCU UR5, c[0x0][0x39c] ;  /* 0x00007380ff0577ac */ /* 0x000ea40008000800 */
[----:B------:R4:W-:Y:S04]  /*82a50*/  @P2 STG.E.U8 desc[UR20][R18.64], R14 ;  /* 0x0000000e12002986 */ /* 0x0009e8000c101114 */
[----:B----4-:R-:W4:Y:S04]  /*82a60*/  LDL.LU.64 R18, [R1+0x26b8] ;  /* 0x0026b80001127983 */ /* 0x010f280000300a00 */
[----:B------:R-:W2:Y:S01]  /*82a70*/  LDL.LU R5, [R1+0x1e98] ;  /* 0x001e980001057983 */ /* 0x000ea20000300800 */
[----:B------:R-:W-:-:S02]  /*82a80*/  PRMT R2, R14, 0x9910, RZ ;  /* 0x000099100e027816 */ /* 0x000fc400000000ff */
[----:B-1----:R-:W-:Y:S01]  /*82a90*/  ISETP.LT.AND P2, PT, R4, UR4, !P1 ;  /* 0x0000000404007c0c */ /* 0x002fe2000cf41270 */
[----:B------:R-:W4:Y:S01]  /*82aa0*/  LDL.LU.64 R14, [R1+0x310] ;  /* 0x00031000010e7983 */ /* 0x000f220000300a00 */
[----:B-----5:R-:W-:Y:S01]  /*82ab0*/  F2FP.SATFINITE.E4M3.F32.PACK_AB_MERGE_C R16, R17, R16, RZ ;  /* 0x000000101110723e */ /* 0x020fe200048070ff */
[----:B------:R-:W-:Y:S01]  /*82ac0*/  IMAD.MOV.U32 R0, RZ, RZ, R2 ;  /* 0x000000ffff007224 */ /* 0x000fe200078e0002 */
[----:B------:R-:W-:Y:S01]  /*82ad0*/  ISETP.LT.AND P3, PT, R11, UR8, !P1 ;  /* 0x000000080b007c0c */ /* 0x000fe2000cf61270 */
[----:B------:R-:W5:Y:S01]  /*82ae0*/  LDL.LU R4, [R1+0x1e7c] ;  /* 0x001e7c0001047983 */ /* 0x000f620000300800 */
[----:B------:R-:W-:Y:S01]  /*82af0*/  PRMT R2, R16, 0x9910, RZ ;  /* 0x0000991010027816 */ /* 0x000fe200000000ff */
[----:B------:R-:W5:Y:S01]  /*82b00*/  LDCU UR4, c[0x0][0x39c] ;  /* 0x00007380ff0477ac */ /* 0x000f620008000800 */
[----:B------:R-:W-:Y:S01]  /*82b10*/  SHF.R.S32.HI R0, RZ, 0x8, R0 ;  /* 0x00000008ff007819 */ /* 0x000fe20000011400 */
[----:B------:R-:W4:Y:S01]  /*82b20*/  LDL.LU.64 R12, [R1+0x300] ;  /* 0x00030000010c7983 */ /* 0x000f220000300a00 */
[----:B------:R-:W1:Y:S03]  /*82b30*/  LDCU UR8, c[0x0][0x39c] ;  /* 0x00007380ff0877ac */ /* 0x000e660008000800 */
[----:B---3--:R-:W-:Y:S04]  /*82b40*/  @P5 STG.E.U8 desc[UR20][R6.64], R0 ;  /* 0x0000000006005986 */ /* 0x008fe8000c101114 */
[----:B------:R-:W3:Y:S04]  /*82b50*/  LDL.LU.64 R10, [R1+0x2e0] ;  /* 0x0002e000010a7983 */ /* 0x000ee80000300a00 */
[----:B------:R1:W-:Y:S04]  /*82b60*/  @P4 STG.E.U8 desc[UR20][R20.64], R16 ;  /* 0x0000001014004986 */ /* 0x0003e8000c101114 */
[----:B-1----:R-:W3:Y:S01]  /*82b70*/  LDL.LU.64 R20, [R1+0x26b0] ;  /* 0x0026b00001147983 */ /* 0x002ee20000300a00 */
[----:B------:R-:W-:-:S05]  /*82b80*/  IMAD.MOV.U32 R0, RZ, RZ, R2 ;  /* 0x000000ffff007224 */ /* 0x000fca00078e0002 */
[----:B------:R-:W-:-:S05]  /*82b90*/  SHF.R.S32.HI R0, RZ, 0x8, R0 ;  /* 0x00000008ff007819 */ /* 0x000fca0000011400 */
[----:B------:R1:W-:Y:S01]  /*82ba0*/  @P3 STG.E.U8 desc[UR20][R22.64], R0 ;  /* 0x0000000016003986 */ /* 0x0003e2000c101114 */
[----:B0-----:R-:W-:Y:S01]  /*82bb0*/  ISETP.LT.AND P5, PT, R3, UR6, !P1 ;  /* 0x0000000603007c0c */ /* 0x001fe2000cfa1270 */
[----:B------:R-:W0:Y:S02]  /*82bc0*/  LDCU UR6, c[0x0][0x39c] ;  /* 0x00007380ff0677ac */ /* 0x000e240008000800 */
[----:B------:R-:W0:Y:S04]  /*82bd0*/  LDL.LU R3, [R1+0x1e80] ;  /* 0x001e800001037983 */ /* 0x000e280000300800 */
[----:B-1----:R-:W3:Y:S04]  /*82be0*/  LDL.LU.64 R22, [R1+0x26a8] ;  /* 0x0026a80001167983 */ /* 0x002ee80000300a00 */
[----:B------:R-:W3:Y:S01]  /*82bf0*/  LDL.LU R9, [R1+0x1e88] ;  /* 0x001e880001097983 */ /* 0x000ee20000300800 */
[----:B--2---:R-:W-:Y:S01]  /*82c00*/  ISETP.LT.AND P4, PT, R5, UR5, !P1 ;  /* 0x0000000505007c0c */ /* 0x004fe2000cf81270 */
[----:B------:R-:W1:Y:S02]  /*82c10*/  LDCU UR5, c[0x0][0x39c] ;  /* 0x00007380ff0577ac */ /* 0x000e640008000800 */
[----:B------:R-:W2:Y:S01]  /*82c20*/  LDL.LU R5, [R1+0x1e6c] ;  /* 0x001e6c0001057983 */ /* 0x000ea20000300800 */
[----:B-----5:R-:W-:Y:S01]  /*82c30*/  ISETP.LT.AND P3, PT, R4, UR4, !P1 ;  /* 0x0000000404007c0c */ /* 0x020fe2000cf61270 */
[----:B------:R-:W5:Y:S02]  /*82c40*/  LDCU UR4, c[0x0][0x39c] ;  /* 0x00007380ff0477ac */ /* 0x000f640008000800 */
[----:B------:R-:W5:Y:S01]  /*82c50*/  LDL.LU R4, [R1+0x1e70] ;  /* 0x001e700001047983 */ /* 0x000f620000300800 */
[----:B----4-:R-:W-:-:S03]  /*82c60*/  F2FP.SATFINITE.E4M3.F32.PACK_AB_MERGE_C R18, R19, R18, RZ ;  /* 0x000000121312723e */ /* 0x010fc600048070ff */
[----:B------:R-:W4:Y:S01]  /*82c70*/  LDL.LU.64 R6, [R1+0x2d0] ;  /* 0x0002d00001067983 */ /* 0x000f220000300a00 */
[----:B------:R-:W-:-:S05]  /*82c80*/  PRMT R2, R18, 0x9910, RZ ;  /* 0x0000991012027816 */ /* 0x000fca00000000ff */
[----:B------:R-:W-:Y:S01]  /*82c90*/  IMAD.MOV.U32 R0, RZ, RZ, R2 ;  /* 0x000000ffff007224 */ /* 0x000fe200078e0002 */
[----:B------:R-:W-:Y:S04]  /*82ca0*/  @P0 STG.E.U8 desc[UR20][R14.64], R18 ;  /* 0x000000120e000986 */ /* 0x000fe8000c101114 */
[----:B------:R-:W-:-:S05]  /*82cb0*/  SHF.R.S32.HI R0, RZ, 0x8, R0 ;  /* 0x00000008ff007819 */ /* 0x000fca0000011400 */
[----:B------:R1:W-:Y:S04]  /*82cc0*/  @P2 STG.E.U8 desc[UR20][R24.64], R0 ;  /* 0x0000000018002986 */ /* 0x0003e8000c101114 */
[----:B-1----:R-:W4:Y:S04]  /*82cd0*/  LDL.LU.64 R24, [R1+0x26a0] ;  /* 0x0026a00001187983 */ /* 0x002f280000300a00 */
[----:B------:R-:W4:Y:S01]  /*82ce0*/  LDL.LU R8, [R1+0x1e78] ;  /* 0x001e780001087983 */ /* 0x000f220000300800 */
[----:B---3--:R-:W-:-:S04]  /*82cf0*/  F2FP.SATFINITE.E4M3.F32.PACK_AB_MERGE_C R20, R21, R20, RZ ;  /* 0x000000141514723e */ /* 0x008fc800048070ff */
[----:B------:R-:W-:-:S05]  /*82d00*/  PRMT R2, R20, 0x9910, RZ ;  /* 0x0000991014027816 */ /* 0x000fca00000000ff */
[----:B------:R-:W-:Y:S01]  /*82d10*/  IMAD.MOV.U32 R0, RZ, RZ, R2 ;  /* 0x000000ffff007224 */ /* 0x000fe200078e0002 */
[----:B------:R-:W-:Y:S04]  /*82d20*/  @P5 STG.E.U8 desc[UR20][R12.64], R20 ;  /* 0x000000140c005986 */ /* 0x000fe8000c101114 */
[----:B------:R-:W-:-:S05]  /*82d30*/  SHF.R.S32.HI R0, RZ, 0x8, R0 ;  /* 0x00000008ff007819 */ /* 0x000fca0000011400 */
[----:B------:R-:W-:Y:S01]  /*82d40*/  @P4 STG.E.U8 desc[UR20][R10.64], R0 ;  /* 0x000000000a004986 */ /* 0x000fe2000c101114 */
[----:B0-----:R-:W-:Y:S01]  /*82d50*/  ISETP.LT.AND P0, PT, R3, UR6, !P1 ;  /* 0x0000000603007c0c */ /* 0x001fe2000cf01270 */
[----:B------:R-:W0:Y:S02]  /*82d60*/  LDCU UR6, c[0x0][0x39c] ;  /* 0x00007380ff0677ac */ /* 0x000e240008000800 */
[----:B------:R-:W3:Y:S01]  /*82d70*/  LDL.LU R3, [R1+0x1e60] ;  /* 0x001e600001037983 */ /* 0x000ee20000300800 */
[----:B------:R-:W-:-:S05]  /*82d80*/  F2FP.SATFINITE.E4M3.F32.PACK_AB_MERGE_C R22, R23, R22, RZ ;  /* 0x000000161716723e */ /* 0x000fca00048070ff */
[----:B------:R1:W-:Y:S01]  /*82d90*/  @P3 STG.E.U8 desc[UR20][R26.64], R22 ;  /* 0x000000161a003986 */ /* 0x0003e2000c101114 */
[----:B--2---:R-:W-:Y:S01]  /*82da0*/  ISETP.LT.AND P5, PT, R5, UR8, !P1 ;  /* 0x0000000805007c0c */ /* 0x004fe2000cfa1270 */
[----:B------:R-:W2:Y:S02]  /*82db0*/  LDCU UR8, c[0x0][0x39c] ;  /* 0x00007380ff0877ac */ /* 0x000ea40008000800 */
[----:B------:R-:W2:Y:S04]  /*82dc0*/  LDL.LU R5, [R1+0x1e64] ;  /* 0x001e640001057983 */ /* 0x000ea80000300800 */
[----:B-1----:R-:W2:Y:S01]  /*82dd0*/  LDL.LU.64 R26, [R1+0x2698] ;  /* 0x00269800011a7983 */ /* 0x002ea20000300a00 */
[----:B-----5:R-:W-:Y:S01]  /*82de0*/  ISETP.LT.AND P4, PT, R4, UR4, !P1 ;  /* 0x0000000404007c0c */ /* 0x020fe2000cf81270 */
[----:B------:R-:W1:Y:S02]  /*82df0*/  LDCU UR4, c[0x0][0x39c] ;  /* 0x00007380ff0477ac */ /* 0x000e640008000800 */
[----:B------:R-:W5:Y:S04]  /*82e00*/  LDL.LU R4, [R1+0x1e68] ;  /* 0x001e680001047983 */ /* 0x000f680000300800 */
[----:B------:R-:W5:Y:S01]  /*82e10*/  LDL.LU.64 R16, [R1+0x2b8] ;  /* 0x0002b80001107983 */ /* 0x000f620000300a00 */
[----:B------:R-:W-:Y:S01]  /*82e20*/  ISETP.LT.AND P2, PT, R9, UR5, !P1 ;  /* 0x0000000509007c0c */ /* 0x000fe2000cf41270 */
[----:B------:R-:W3:Y:S01]  /*82e30*/  LDCU UR5, c[0x0][0x39c] ;  /* 0x00007380ff0577ac */ /* 0x000ee20008000800 */
[----:B------:R-:W-:Y:S01]  /*82e40*/  PRMT R2, R22, 0x9910, RZ ;  /* 0x0000991016027816 */ /* 0x000fe200000000ff */
[----:B------:R-:W5:Y:S04]  /*82e50*/  LDL.LU R14, [R1+0x1e54] ;  /* 0x001e5400010e7983 */ /* 0x000f680000300800 */
[----:B------:R-:W-:-:S05]  /*82e60*/  IMAD.MOV.U32 R0, RZ, RZ, R2 ;  /* 0x000000ffff007224 */ /* 0x000fca00078e0002 */
[----:B------:R-:W-:-:S05]  /*82e70*/  SHF.R.S32.HI R0, RZ, 0x8, R0 ;  /* 0x00000008ff007819 */ /* 0x000fca0000011400 */
[----:B----4-:R4:W-:Y:S01]  /*82e80*/  @P0 STG.E.U8 desc[UR20][R6.64], R0 ;  /* 0x0000000006000986 */ /* 0x0109e2000c101114 */
[----:B------:R-:W-:-:S03]  /*82e90*/  F2FP.SATFINITE.E4M3.F32.PACK_AB_MERGE_C R24, R25, R24, RZ ;  /* 0x000000181918723e */ /* 0x000fc600048070ff */
[----:B----4-:R-:W4:Y:S01]  /*82ea0*/  LDL.LU R7, [R1+0x1e58] ;  /* 0x001e580001077983 */ /* 0x010f220000300800 */
[----:B------:R-:W-:-:S03]  /*82eb0*/  PRMT R2, R24, 0x9910, RZ ;  /* 0x0000991018027816 */ /* 0x000fc600000000ff */
[----:B------:R-:W4:Y:S04]  /*82ec0*/  LDL.LU.64 R12, [R1+0x2a8] ;  /* 0x0002a800010c7983 */ /* 0x000f280000300a00 */
[----:B------:R0:W-:Y:S01]  /*82ed0*/  @P2 STG.E.U8 desc[UR20][R28.64], R24 ;  /* 0x000000181c002986 */ /* 0x0001e2000c101114 */
[----:B------:R-:W-:-:S05]  /*82ee0*/  IMAD.MOV.U32 R0, RZ, RZ, R2 ;  /* 0x000000ffff007224 */ /* 0x000fca00078e0002 */
[----:B------:R-:W-:-:S05]  /*82ef0*/  SHF.R.S32.HI R0, RZ, 0x8, R0 ;  /* 0x00000008ff007819 */ /* 0x000fca0000011400 */
[----:B------:R1:W-:Y:S01]  /*82f00*/  @P5 STG.E.U8 desc[UR20][R30.64], R0 ;  /* 0x000000001e005986 */ /* 0x0003e2000c101114 */
[----:B0-----:R-:W-:Y:S01]  /*82f10*/  ISETP.LT.AND P3, PT, R8, UR6, !P1 ;  /* 0x0000000608007c0c */ /* 0x001fe2000cf61270 */
[----:B------:R-:W0:Y:S01]  /*82f20*/  LDCU UR6, c[0x0][0x39c] ;  /* 0x00007380ff0677ac */ /* 0x000e220008000800 */
[----:B---3--:R-:W-:Y:S01]  /*82f30*/  ISETP.LT.AND P0, PT, R3, UR5, !P1 ;  /* 0x0000000503007c0c */ /* 0x008fe2000cf01270 */
[----:B------:R-:W3:Y:S01]  /*82f40*/  LDCU UR5, c[0x0][0x39c] ;  /* 0x00007380ff0577ac */ /* 0x000ee20008000800 */
[----:B------:R-:W3:Y:S04]  /*82f50*/  LDL.LU R3, [R1+0x1e5c] ;  /* 0x001e5c0001037983 */ /* 0x000ee80000300800 */
[----:B------:R-:W3:Y:S04]  /*82f60*/  LDL.LU.64 R10, [R1+0x2a0] ;  /* 0x0002a000010a7983 */ /* 0x000ee80000300a00 */
[----:B------:R-:W3:Y:S04]  /*82f70*/  LDL.LU.64 R28, [R1+0x2690] ;  /* 0x00269000011c7983 */ /* 0x000ee80000300a00 */
[----:B------:R-:W3:Y:S04]  /*82f80*/  LDL.LU R6, [R1+0x1e48] ;  /* 0x001e480001067983 */ /* 0x000ee80000300800 */
[----:B-1----:R-:W3:Y:S01]  /*82f90*/  LDL.LU.64 R30, [R1+0x2688] ;  /* 0x00268800011e7983 */ /* 0x002ee20000300a00 */
[----:B--2---:R-:W-:-:S04]  /*82fa0*/  F2FP.SATFINITE.E4M3.F32.PACK_AB_MERGE_C R26, R27, R26, RZ ;  /* 0x0000001a1b1a723e */ /* 0x004fc800048070ff */
[----:B------:R-:W-:-:S05]  /*82fb0*/  PRMT R2, R26, 0x9910, RZ ;  /* 0x000099101a027816 */ /* 0x000fca00000000ff */
[----:B------:R-:W-:Y:S01]  /*82fc0*/  IMAD.MOV.U32 R0, RZ, RZ, R2 ;  /* 0x000000ffff007224 */ /* 0x000fe200078e0002 */
[----:B------:R-:W-:Y:S01]  /*82fd0*/  ISETP.LT.AND P2, PT, R5, UR4, !P1 ;  /* 0x0000000405007c0c */ /* 0x000fe2000cf41270 */
[----:B-----5:R-:W-:Y:S01]  /*82fe0*/  @P4 STG.E.U8 desc[UR20][R16.64], R26 ;  /* 0x0000001a10004986 */ /* 0x020fe2000c101114 */
[----:B0-----:R-:W-:Y:S01]  /*82ff0*/  ISETP.LT.AND P5, PT, R4, UR6, !P1 ;  /* 0x0000000604007c0c */ /* 0x001fe2000cfa1270 */
[----:B------:R-:W4:Y:S01]  /*83000*/  LDCU UR4, c[0x0][0x39c] ;  /* 0x00007380ff0477ac */ /* 0x000f220008000800 */
[----:B------:R-:W-:Y:S01]  /*83010*/  SHF.R.S32.HI R0, RZ, 0x8, R0 ;  /* 0x00000008ff007819 */ /* 0x000fe20000011400 */
[----:B------:R-:W2:Y:S01]  /*83020*/  LDL.LU R5, [R1+0x1e4c] ;  /* 0x001e4c0001057983 */ /* 0x000ea20000300800 */
[----:B------:R-:W0:Y:S03]  /*83030*/  LDCU UR6, c[0x0][0x39c] ;  /* 0x00007380ff0677ac */ /* 0x000e260008000800 */
[----:B------:R-:W5:Y:S04]  /*83040*/  LDL.LU.64 R8, [R1+0x290] ;  /* 0x0002900001087983 */ /* 0x000f680000300a00 */
[----:B------:R-:W2:Y:S04]  /*83050*/  LDL.LU R4, [R1+0x1e50] ;  /* 0x001e500001047983 */ /* 0x000ea80000300800 */
[----:B------:R1:W-:Y:S04]  /*83060*/  @P3 STG.E.U8 desc[UR20][R32.64], R0 ;  /* 0x0000000020003986 */ /* 0x0003e8000c101114 */
[----:B-1----:R-:W2:Y:S01]  /*83070*/  LDL.LU.64 R32, [R1+0x2680] ;  /* 0x0026800001207983 */ /* 0x002ea20000300a00 */
[----:B----4-:R-:W-:Y:S01]  /*83080*/  ISETP.LT.AND P3, PT, R7, UR4, !P1 ;  /* 0x0000000407007c0c */ /* 0x010fe2000cf61270 */
[----:B------:R-:W1:Y:S02]  /*83090*/  LDCU UR4, c[0x0][0x39c] ;  /* 0x00007380ff0477ac */ /* 0x000e640008000800 */
[----:B------:R-:W4:Y:S01]  /*830a0*/  LDL.LU R7, [R1+0x1e38] ;  /* 0x001e380001077983 */ /* 0x000f220000300800 */
[----:B---3--:R-:W-:Y:S01]  /*830b0*/  ISETP.LT.AND P4, PT, R14, UR5, !P1 ;  /* 0x000000050e007c0c */ /* 0x008fe2000cf81270 */
[----:B------:R-:W3:Y:S01]  /*830c0*/  LDCU UR5, c[0x0][0x39c] ;  /* 0x00007380ff0577ac */ /* 0x000ee20008000800 */
[----:B------:R-:W-:-:S04]  /*830d0*/  F2FP.SATFINITE.E4M3.F32.PACK_AB_MERGE_C R28, R29, R28, RZ ;  /* 0x0000001c1d1c723e */ /* 0x000fc800048070ff */
[----:B------:R-:W-:-:S05]  /*830e0*/  PRMT R2, R28, 0x9910, RZ ;  /* 0x000099101c027816 */ /* 0x000fca00000000ff */
[----:B------:R-:W-:Y:S01]  /*830f0*/  IMAD.MOV.U32 R0, RZ, RZ, R2 ;  /* 0x000000ffff007224 */ /* 0x000fe200078e0002 */
[----:B------:R-:W-:-:S04]  /*83100*/  F2FP.SATFINITE.E4M3.F32.PACK_AB_MERGE_C R30, R31, R30, RZ ;  /* 0x0000001e1f1e723e */ /* 0x000fc800048070ff */
[----:B------:R-:W-:Y:S01]  /*83110*/  SHF.R.S32.HI R0, RZ, 0x8, R0 ;  /* 0x00000008ff007819 */ /* 0x000fe20000011400 */
[----:B------:R-:W-:Y:S01]  /*83120*/  @P0 STG.E.U8 desc[UR20][R12.64], R28 ;  /* 0x0000001c0c000986 */ /* 0x000fe2000c101114 */
[----:B------:R-:W-:Y:S01]  /*83130*/  ISETP.LT.AND P0, PT, R3, UR8, !P1 ;  /* 0x0000000803007c0c */ /* 0x000fe2000cf01270 */
[----:B------:R-:W0:Y:S02]  /*83140*/  LDCU UR8, c[0x0][0x39c] ;  /* 0x00007380ff0877ac */ /* 0x000e240008000800 */
[----:B------:R-:W-:Y:S04]  /*83150*/  @P2 STG.E.U8 desc[UR20][R10.64], R0 ;  /* 0x000000000a002986 */ /* 0x000fe8000c101114 */
[----:B------:R-:W4:Y:S04]  /*83160*/  LDL.LU R3, [R1+0x1e3c] ;  /* 0x001e3c0001037983 */ /* 0x000f280000300800 */
[----:B------:R0:W-:Y:S04]  /*83170*/  @P5 STG.E.U8 desc[UR20][R34.64], R30 ;  /* 0x0000001e22005986 */ /* 0x0001e8000c101114 */
[----:B0-----:R-:W4:Y:S01]  /*83180*/  LDL.LU.64 R34, [R1+0x2678] ;  /* 0x0026780001227983 */ /* 0x001f220000300a00 */
[----:B------:R-:W-:-:S03]  /*83190*/  PRMT R2, R30, 0x9910, RZ ;  /* 0x000099101e027816 */ /* 0x000fc600000000ff */
[----:B------:R-:W4:Y:S02]  /*831a0*/  LDL.LU.64 R16, [R1+0x558] ;  /* 0x0005580001107983 */ /* 0x000f240000300a00 */
[----:B------:R-:W-:Y:S01]  /*831b0*/  IMAD.MOV.U32 R0, RZ, RZ, R2 ;  /* 0x000000ffff007224 */ /* 0x000fe200078e0002 */
[----:B------:R-:W-:Y:S01]  /*831c0*/  ISETP.LT.AND P2, PT, R6, UR6, !P1 ;  /* 0x0000000606007c0c */ /* 0x000fe2000cf41270 */
[----:B------:R-:W4:Y:S01]  /*831d0*/  LDL.LU R14, [R1+0x1e44] ;  /* 0x001e4400010e7983 */ /* 0x000f220000300800 */
[----:B--2---:R-:W-:-:S03]  /*831e0*/  F2FP.SATFINITE.E4M3.F32.PACK_AB_MERGE_C R32, R33, R32, RZ ;  /* 0x000000202120723e */ /* 0x004fc600048070ff */
[----:B------:R-:W2:Y:S01]  /*831f0*/  LDL.LU R6, [R1+0x1e2c] ;  /* 0x001e2c0001067983 */ /* 0x000ea20000300800 */
[----:B------:R-:W-:Y:S01]  /*83200*/  SHF.R.S32.HI R0, RZ, 0x8, R0 ;  /* 0x00000008ff007819 */ /* 0x000fe20000011400 */
[----:B------:R-:W4:Y:S02]  /*83210*/  LDCU UR6, c[0x0][0x39c] ;  /* 0x00007380ff0677ac */ /* 0x000f240008000800 */
[----:B------:R-:W2:Y:S04]  /*83220*/  LDL.LU.64 R12, [R1+0x568] ;  /* 0x00056800010c7983 */ /* 0x000ea80000300a00 */
[----:B-----5:R0:W-:Y:S01]  /*83230*/  @P4 STG.E.U8 desc[UR20][R8.64], R0 ;  /* 0x0000000008004986 */ /* 0x0201e2000c101114 */
[----:B-1----:R-:W-:Y:S01]  /*83240*/  ISETP.LT.AND P4, PT, R4, UR4, !P1 ;  /* 0x0000000404007c0c */ /* 0x002fe2000cf81270 */
[----:B------:R-:W1:Y:S02]  /*83250*/  LDCU UR4, c[0x0][0x39c] ;  /* 0x00007380ff0477ac */ /* 0x000e640008000800 */
[----:B------:R-:W5:Y:S01]  /*83260*/  LDL.LU R4, [R1+0x1e30] ;  /* 0x001e300001047983 */ /* 0x000f620000300800 */
[----:B------:R-:W-:-:S03]  /*83270*/  PRMT R2, R32, 0x9910, RZ ;  /* 0x0000991020027816 */ /* 0x000fc600000000ff */
[----:B------:R-:W5:Y:S04]  /*83280*/  LDL.LU.64 R10, [R1+0x560] ;  /* 0x00056000010a7983 */ /* 0x000f680000300a00 */
[----:B------:R1:W-:Y:S01]  /*83290*/  @P3 STG.E.U8 desc[UR20][R36.64], R32 ;  /* 0x0000002024003986 */ /* 0x0003e2000c101114 */
[----:B0-----:R-:W-:-:S03]  /*832a0*/  IMAD.MOV.U32 R0, RZ, RZ, R2 ;  /* 0x000000ffff007224 */ /* 0x001fc600078e0002 */
[----:B-1----:R-:W5:Y:S02]  /*832b0*/  LDL.LU.64 R36, [R1+0x2670] ;  /* 0x0026700001247983 */ /* 0x002f640000300a00 */
[----:B------:R-:W-:Y:S02]  /*832c0*/  SHF.R.S32.HI R0, RZ, 0x8, R0 ;  /* 0x00000008ff007819 */ /* 0x000fe40000011400 */
[----:B---3--:R-:W-:Y:S01]  /*832d0*/  ISETP.LT.AND P5, PT, R5, UR5, !P1 ;  /* 0x0000000505007c0c */ /* 0x008fe2000cfa1270 */
[----:B------:R-:W0:Y:S01]  /*832e0*/  LDCU UR5, c[0x0][0x39c] ;  /* 0x00007380ff0577ac */ /* 0x000e220008000800 */
[----:B------:R-:W3:Y:S04]  /*832f0*/  LDL.LU R5, [R1+0x1e34] ;  /* 0x001e340001057983 */ /* 0x000ee80000300800 */
[----:B------:R1:W-:Y:S04]  /*83300*/  @P0 STG.E.U8 desc[UR20][R38.64], R0 ;  /* 0x0000000026000986 */ /* 0x0003e8000c101114 */
[----:B-1----:R-:W3:Y:S01]  /*83310*/  LDL.LU.64 R38, [R1+0x2668] ;  /* 0x0026680001267983 */ /* 0x002ee20000300a00 */
[----:B----4-:R-:W-:Y:S01]  /*83320*/  ISETP.LT.AND P3, PT, R7, UR6, !P1 ;  /* 0x0000000607007c0c */ /* 0x010fe2000cf61270 */
[----:B------:R-:W2:Y:S02]  /*83330*/  LDCU UR6, c[0x0][0x39c] ;  /* 0x00007380ff0677ac */ /* 0x000ea40008000800 */
[----:B------:R-:W4:Y:S04]  /*83340*/  LDL.LU R7, [R1+0x1e18] ;  /* 0x001e180001077983 */ /* 0x000f280000300800 */
[----:B------:R-:W4:Y:S01]  /*83350*/  LDL.LU.64 R8, [R1+0x278] ;  /* 0x0002780001087983 */ /* 0x000f220000300a00 */
[----:B------:R-:W-:-:S04]  /*83360*/  F2FP.SATFINITE.E4M3.F32.PACK_AB_MERGE_C R34, R35, R34, RZ ;  /* 0x000000222322723e */ /* 0x000fc800048070ff */
[----:B------:R-:W-:-:S05]  /*83370*/  PRMT R2, R34, 0x9910, RZ ;  /* 0x0000991022027816 */ /* 0x000fca00000000ff */
[----:B------:R-:W-:Y:S01]  /*83380*/  IMAD.MOV.U32 R0, RZ, RZ, R2 ;  /* 0x000000ffff007224 */ /* 0x000fe200078e0002 */
[----:B0-----:R-:W-:Y:S01]  /*83390*/  ISETP.LT.AND P0, PT, R3, UR5, !P1 ;  /* 0x0000000503007c0c */ /* 0x001fe2000cf01270 */
[----:B------:R-:W-:Y:S01]  /*833a0*/  @P2 STG.E.U8 desc[UR20][R16.64], R34 ;  /* 0x0000002210002986 */ /* 0x000fe2000c101114 */
[----:B------:R-:W0:Y:S02]  /*833b0*/  LDCU UR5, c[0x0][0x39c] ;  /* 0x00007380ff0577ac */ /* 0x000e240008000800 */
[----:B------:R-:W-:Y:S01]  /*833c0*/  SHF.R.S32.HI R0, RZ, 0x8, R0 ;  /* 0x00000008ff007819 */ /* 0x000fe20000011400 */
[----:B------:R-:W4:Y:S04]  /*833d0*/  LDL.LU R3, [R1+0x1e1c] ;  /* 0x001e1c0001037983 */ /* 0x000f280000300800 */
[----:B------:R1:W-:Y:S04]  /*833e0*/  @P5 STG.E.U8 desc[UR20][R40.64], R0 ;  /* 0x0000000028005986 */ /* 0x0003e8000c101114 */
[----:B-1----:R-:W4:Y:S01]  /*833f0*/  LDL.LU.64 R40, [R1+0x2660] ;  /* 0x0026600001287983 */ /* 0x002f220000300a00 */
[----:B--2---:R-:W-:Y:S01]  /*83400*/  ISETP.LT.AND P5, PT, R6, UR6, !P1 ;  /* 0x0000000606007c0c */ /* 0x004fe2000cfa1270 */
[----:B------:R-:W1:Y:S01]  /*83410*/  LDCU UR6, c[0x0][0x39c] ;  /* 0x00007380ff0677ac */ /* 0x000e620008000800 */
[----:B-----5:R-:W-:Y:S01]  /*83420*/  F2FP.SATFINITE.E4M3.F32.PACK_AB_MERGE_C R36, R37, R36, RZ ;  /* 0x000000242524723e */ /* 0x020fe200048070ff */
[----:B------:R-:W2:Y:S03]  /*83430*/  LDL.LU R6, [R1+0x1e20] ;  /* 0x001e200001067983 */ /* 0x000ea60000300800 */
[----:B------:R-:W-:-:S05]  /*83440*/  PRMT R2, R36, 0x9910, RZ ;  /* 0x0000991024027816 */ /* 0x000fca00000000ff */
[----:B------:R-:W-:Y:S01]  /*83450*/  IMAD.MOV.U32 R0, RZ, RZ, R2 ;  /* 0x000000ffff007224 */ /* 0x000fe200078e0002 */
[----:B------:R-:W-:Y:S04]  /*83460*/  @P4 STG.E.U8 desc[UR20][R12.64], R36 ;  /* 0x000000240c004986 */ /* 0x000fe8000c101114 */
[----:B------:R-:W-:Y:S02]  /*83470*/  SHF.R.S32.HI R0, RZ, 0x8, R0 ;  /* 0x00000008ff007819 */ /* 0x000fe40000011400 */
[----:B------:R-:W-:Y:S01]  /*83480*/  ISETP.LT.AND P4, PT, R4, UR8, !P1 ;  /* 0x0000000804007c0c */ /* 0x000fe2000cf81270 */
[----:B------:R-:W5:Y:S01]  /*83490*/  LDCU UR8, c[0x0][0x39c] ;  /* 0x00007380ff0877ac */ /* 0x000f620008000800 */
[----:B------:R-:W-:Y:S02]  /*834a0*/  ISETP.LT.AND P2, PT, R14, UR4, !P1 ;  /* 0x000000040e007c0c */ /* 0x000fe4000cf41270 */
[----:B---3--:R-:W-:Y:S01]  /*834b0*/  F2FP.SATFINITE.E4M3.F32.PACK_AB_MERGE_C R38, R39, R38, RZ ;  /* 0x000000262726723e */ /* 0x008fe200048070ff */
[----:B------:R-:W-:Y:S01]  /*834c0*/  @P3 STG.E.U8 desc[UR20][R10.64], R0 ;  /* 0x000000000a003986 */ /* 0x000fe2000c101114 */
[----:B0-----:R-:W-:Y:S01]  /*834d0*/  ISETP.LT.AND P3, PT, R5, UR5, !P1 ;  /* 0x0000000505007c0c */ /* 0x001fe2000cf61270 */
[----:B------:R-:W4:Y:S02]  /*834e0*/  LDCU UR4, c[0x0][0x39c] ;  /* 0x00007380ff0477ac */ /* 0x000f240008000800 */
[----:B------:R-:W3:Y:S01]  /*834f0*/  LDL.LU R4, [R1+0x1e0c] ;  /* 0x001e0c0001047983 */ /* 0x000ee20000300800 */
[----:B------:R-:W-:Y:S01]  /*83500*/  PRMT R2, R38, 0x9910, RZ ;  /* 0x0000991026027816 */ /* 0x000fe200000000ff */
[----:B------:R-:W2:Y:S02]  /*83510*/  LDCU UR5, c[0x0][0x39c] ;  /* 0x00007380ff0577ac */ /* 0x000ea40008000800 */
[----:B------:R-:W5:Y:S04]  /*83520*/  LDL.LU.64 R14, [R1+0x260] ;  /* 0x00026000010e7983 */ /* 0x000f680000300a00 */
[----:B------:R-:W5:Y:S04]  /*83530*/  LDL.LU R5, [R1+0x1e10] ;  /* 0x001e100001057983 */ /* 0x000f680000300800 */
[----:B------:R0:W-:Y:S04]  /*83540*/  @P0 STG.E.U8 desc[UR20][R42.64], R38 ;  /* 0x000000262a000986 */ /* 0x0001e8000c101114 */
[----:B0-----:R-:W5:Y:S01]  /*83550*/  LDL.LU.64 R42, [R1+0x2658] ;  /* 0x00265800012a7983 */ /* 0x001f620000300a00 */
[----:B------:R-:W-:-:S03]  /*83560*/  SHF.R.S32.HI R2, RZ, 0x8, R2 ;  /* 0x00000008ff027819 */ /* 0x000fc60000011402 */
[----:B------:R-:W5:Y:S01]  /*83570*/  LDL.LU R12, [R1+0x1e14] ;  /* 0x001e1400010c7983 */ /* 0x000f620000300800 */
[----:B----4-:R-:W-:Y:S01]  /*83580*/  ISETP.LT.AND P0, PT, R7, UR4, !P1 ;  /* 0x0000000407007c0c */ /* 0x010fe2000cf01270 */
[----:B------:R-:W3:Y:S02]  /*83590*/  LDCU UR4, c[0x0][0x39c] ;  /* 0x00007380ff0477ac */ /* 0x000ee40008000800 */
[----:B------:R0:W-:Y:S04]  /*835a0*/  @P2 STG.E.U8 desc[UR20][R8.64], R2 ;  /* 0x0000000208002986 */ /* 0x0001e8000c101114 */
[----:B0-----:R-:W4:Y:S01]  /*835b0*/  LDL.LU.64 R8, [R1+0x250] ;  /* 0x0002500001087983 */ /* 0x001f220000300a00 */
[----:B-1----:R-:W-:Y:S01]  /*835c0*/  ISETP.LT.AND P2, PT, R3, UR6, !P1 ;  /* 0x0000000603007c0c */ /* 0x002fe2000cf41270 */
[----:B------:R-:W0:Y:S02]  /*835d0*/  LDCU UR6, c[0x0][0x39c] ;  /* 0x00007380ff0677ac */ /* 0x000e240008000800 */
[----:B------:R-:W4:Y:S04]  /*835e0*/  LDL.LU R3, [R1+0x1e00] ;  /* 0x001e000001037983 */ /* 0x000f280000300800 */
[----:B------:R-:W4:Y:S04]  /*835f0*/  LDL.LU.64 R10, [R1+0x248] ;  /* 0x00024800010a7983 */ /* 0x000f280000300a00 */
[----:B------:R-:W4:Y:S01]  /*83600*/  LDL.LU R7, [R1+0x1dfc] ;  /* 0x001dfc0001077983 */ /* 0x000f220000300800 */
[----:B------:R-:W-:-:S04]  /*83610*/  F2FP.SATFINITE.E4M3.F32.PACK_AB_MERGE_C R40, R41, R40, RZ ;  /* 0x000000282928723e */ /* 0x000fc800048070ff */
[----:B------:R-:W-:Y:S01]  /*83620*/  PRMT R0, R40, 0x9910, RZ ;  /* 0x0000991028007816 */ /* 0x000fe200000000ff */
[----:B------:R1:W-:Y:S03]  /*83630*/  @P5 STG.E.U8 desc[UR20][R44.64], R40 ;  /* 0x000000282c005986 */ /* 0x0003e6000c101114 */
[----:B------:R-:W-:Y:S01]  /*83640*/  SHF.R.S32.HI R0, RZ, 0x8, R0 ;  /* 0x00000008ff007819 */ /* 0x000fe20000011400 */
[----:B-1----:R-:W4:Y:S04]  /*83650*/  LDL.LU.64 R44, [R1+0x2650] ;  /* 0x00265000012c7983 */ /* 0x002f280000300a00 */
[----:B------:R1:W-:Y:S04]  /*83660*/  @P4 STG.E.U8 desc[UR20][R46.64], R0 ;  /* 0x000000002e004986 */ /* 0x0003e8000c101114 */
[----:B-1----:R-:W4:Y:S01]  /*83670*/  LDL.LU.64 R46, [R1+0x2648] ;  /* 0x00264800012e7983 */ /* 0x002f220000300a00 */
[----:B--2---:R-:W-:Y:S01]  /*83680*/  ISETP.LT.AND P5, PT, R6, UR5, !P1 ;  /* 0x0000000506007c0c */ /* 0x004fe2000cfa1270 */
[----:B------:R-:W1:Y:S02]  /*83690*/  LDCU UR5, c[0x0][0x39c] ;  /* 0x00007380ff0577ac */ /* 0x000e640008000800 */
[----:B------:R-:W2:Y:S01]  /*836a0*/  LDL.LU R6, [R1+0x1df8] ;  /* 0x001df80001067983 */ /* 0x000ea20000300800 */
[----:B---3--:R-:W-:Y:S01]  /*836b0*/  ISETP.LT.AND P4, PT, R4, UR4, !P1 ;  /* 0x0000000404007c0c */ /* 0x008fe2000cf81270 */
[----:B------:R-:W3:Y:S02]  /*836c0*/  LDCU UR4, c[0x0][0x39c] ;  /* 0x00007380ff0477ac */ /* 0x000ee40008000800 */
[----:B------:R-:W2:Y:S01]  /*836d0*/  LDL.LU R4, [R1+0x1de8] ;  /* 0x001de80001047983 */ /* 0x000ea20000300800 */
[----:B-----5:R-:W-:-:S04]  /*836e0*/  F2FP.SATFINITE.E4M3.F32.PACK_AB_MERGE_C R42, R43, R42, RZ ;  /* 0x0000002a2b2a723e */ /* 0x020fc800048070ff */
[----:B------:R-:W-:-:S04]  /*836f0*/  PRMT R2, R42, 0x9910, RZ ;  /* 0x000099102a027816 */ /* 0x000fc800000000ff */
[----:B------:R-:W-:Y:S01]  /*83700*/  SHF.R.S32.HI R2, RZ, 0x8, R2 ;  /* 0x00000008ff027819 */ /* 0x000fe20000011402 */
[----:B------:R-:W-:Y:S04]  /*83710*/  @P3 STG.E.U8 desc[UR20][R14.64], R42 ;  /* 0x0000002a0e003986 */ /* 0x000fe8000c101114 */
[----:B------:R5:W-:Y:S04]  /*83720*/  @P0 STG.E.U8 desc[UR20][R48.64], R2 ;  /* 0x0000000230000986 */ /* 0x000be8000c101114 */
[----:B-----5:R-:W5:Y:S01]  /*83730*/  LDL.LU.64 R48, [R1+0x2640] ;  /* 0x0026400001307983 */ /* 0x020f620000300a00 */
[----:B0-----:R-:W-:Y:S01]  /*83740*/  ISETP.LT.AND P3, PT, R5, UR6, !P1 ;  /* 0x0000000605007c0c */ /* 0x001fe2000cf61270 */
[----:B------:R-:W2:Y:S02]  /*83750*/  LDCU UR6, c[0x0][0x39c] ;  /* 0x00007380ff0677ac */ /* 0x000ea40008000800 */
[----:B------:R-:W5:Y:S01]  /*83760*/  LDL.LU R5, [R1+0x1de4] ;  /* 0x001de40001057983 */ /* 0x000f620000300800 */
[----:B-1----:R-:W-:Y:S01]  /*83770*/  ISETP.LT.AND P0, PT, R12, UR5, !P1 ;  /* 0x000000050c007c0c */ /* 0x002fe2000cf01270 */
[----:B------:R-:W0:Y:S01]  /*83780*/  LDCU UR5, c[0x0][0x39c] ;  /* 0x00007380ff0577ac */ /* 0x000e220008000800 */
[----:B----4-:R-:W-:-:S04]  /*83790*/  F2FP.SATFINITE.E4M3.F32.PACK_AB_MERGE_C R44, R45, R44, RZ ;  /* 0x0000002c2d2c723e */ /* 0x010fc800048070ff */
[----:B------:R-:W-:-:S04]  /*837a0*/  PRMT R0, R44, 0x9910, RZ ;  /* 0x000099102c007816 */ /* 0x000fc800000000ff */
[----:B------:R-:W-:Y:S01]  /*837b0*/  SHF.R.S32.HI R0, RZ, 0x8, R0 ;  /* 0x00000008ff007819 */ /* 0x000fe20000011400 */
[----:B------:R1:W-:Y:S01]  /*837c0*/  @P2 STG.E.U8 desc[UR20][R8.64], R44 ;  /* 0x0000002c08002986 */ /* 0x0003e2000c101114 */
[----:B------:R-:W-:Y:S01]  /*837d0*/  ISETP.LT.AND P2, PT, R3, UR8, !P1 ;  /* 0x0000000803007c0c */ /* 0x000fe2000cf41270 */
[----:B------:R-:W4:Y:S01]  /*837e0*/  LDCU UR8, c[0x0][0x39c] ;  /* 0x00007380ff0877ac */ /* 0x000f220008000800 */
[----:B------:R-:W-:Y:S01]  /*837f0*/  F2FP.SATFINITE.E4M3.F32.PACK_AB_MERGE_C R46, R47, R46, RZ ;  /* 0x0000002e2f2e723e */ /* 0x000fe200048070ff */
[----:B------:R-:W-:Y:S04]  /*83800*/  @P5 STG.E.U8 desc[UR20][R10.64], R0 ;  /* 0x000000000a005986 */ /* 0x000fe8000c101114 */
[----:B-1----:R-:W4:Y:S01]  /*83810*/  LDL.LU R9, [R1+0x1de0] ;  /* 0x001de00001097983 */ /* 0x002f220000300800 */
[----:B------:R-:W-:-:S03]  /*83820*/  PRMT R3, R46, 0x9910, RZ ;  /* 0x000099102e037816 */ /* 0x000fc600000000ff */
[----:B------:R-:W4:Y:S04]  /*83830*/  LDL.LU R8, [R1+0x1ddc] ;  /* 0x001ddc0001087983 */ /* 0x000f280000300800 */
[----:B------:R1:W-:Y:S01]  /*83840*/  @P4 STG.E.U8 desc[UR20][R50.64], R46 ;  /* 0x0000002e32004986 */ /* 0x0003e2000c101114 */
[----:B------:R-:W-:-:S03]  /*83850*/  IMAD.MOV.U32 R2, RZ, RZ, R3 ;  /* 0x000000ffff027224 */ /* 0x000fc600078e0003 */
[----:B-1----:R-:W4:Y:S02]  /*83860*/  LDL.LU.64 R50, [R1+0x2638] ;  /* 0x0026380001327983 */ /* 0x002f240000300a00 */
[----:B------:R-:W-:Y:S02]  /*83870*/  SHF.R.S32.HI R2, RZ, 0x8, R2 ;  /* 0x00000008ff027819 */ /* 0x000fe40000011402 */
[----:B---3--:R-:W-:Y:S01]  /*83880*/  ISETP.LT.AND P5, PT, R7, UR4, !P1 ;  /* 0x0000000407007c0c */ /* 0x008fe2000cfa1270 */
[----:B------:R-:W1:Y:S01]  /*83890*/  LDCU UR4, c[0x0][0x39c] ;  /* 0x00007380ff0477ac */ /* 0x000e620008000800 */
[----:B------:R-:W3:Y:S04]  /*838a0*/  LDL.LU R7, [R1+0x1dd8] ;  /* 0x001dd80001077983 */ /* 0x000ee80000300800 */
[----:B------:R0:W-:Y:S04]  /*838b0*/  @P3 STG.E.U8 desc[UR20][R52.64], R2 ;  /* 0x0000000234003986 */ /* 0x0001e8000c101114 */
[----:B0-----:R-:W3:Y:S01]  /*838c0*/  LDL.LU.64 R52, [R1+0x2630] ;  /* 0x0026300001347983 */ /* 0x001ee20000300a00 */
[----:B--2---:R-:W-:Y:S01]  /*838d0*/  ISETP.LT.AND P4, PT, R6, UR6, !P1 ;  /* 0x0000000606007c0c */ /* 0x004fe2000cf81270 */
[----:B------:R-:W4:Y:S02]  /*838e0*/  LDCU UR6, c[0x0][0x39c] ;  /* 0x00007380ff0677ac */ /* 0x000f240008000800 */
[----:B------:R-:W2:Y:S01]  /*838f0*/  LDL.LU R6, [R1+0x1dd4] ;  /* 0x001dd40001067983 */ /* 0x000ea20000300800 */
[----:B------:R-:W-:Y:S01]  /*83900*/  ISETP.LT.AND P3, PT, R4, UR5, !P1 ;  /* 0x0000000504007c0c */ /* 0x000fe2000cf61270 */
[----:B------:R-:W0:Y:S01]  /*83910*/  LDCU UR5, c[0x0][0x39c] ;  /* 0x00007380ff0577ac */ /* 0x000e220008000800 */
[----:B-----5:R-:W-:-:S05]  /*83920*/  F2FP.SATFINITE.E4M3.F32.PACK_AB_MERGE_C R48, R49, R48, RZ ;  /* 0x000000303130723e */ /* 0x020fca00048070ff */
[----:B------:R5:W-:Y:S04]  /*83930*/  @P0 STG.E.U8 desc[UR20][R54.64], R48 ;  /* 0x0000003036000986 */ /* 0x000be8000c101114 */
[----:B-----5:R-:W5:Y:S04]  /*83940*/  LDL.LU.64 R54, [R1+0x2628] ;  /* 0x0026280001367983 */ /* 0x020f680000300a00 */
[----:B------:R-:W2:Y:S01]  /*83950*/  LDL.LU R4, [R1+0x1dc4] ;  /* 0x001dc40001047983 */ /* 0x000ea20000300800 */
[----:B------:R-:W-:-:S05]  /*83960*/  PRMT R3, R48, 0x9910, RZ ;  /* 0x0000991030037816 */ /* 0x000fca00000000ff */
[----:B------:R-:W-:-:S05]  /*83970*/  IMAD.MOV.U32 R0, RZ, RZ, R3 ;  /* 0x000000ffff007224 */ /* 0x000fca00078e0003 */
[----:B------:R-:W-:Y:S02]  /*83980*/  SHF.R.S32.HI R0, RZ, 0x8, R0 ;  /* 0x00000008ff007819 */ /* 0x000fe40000011400 */
[----:B-1----:R-:W-:Y:S01]  /*83990*/  ISETP.LT.AND P0, PT, R5, UR4, !P1 ;  /* 0x0000000405007c0c */ /* 0x002fe2000cf01270 */
[----:B------:R-:W2:Y:S02]  /*839a0*/  LDCU UR4, c[0x0][0x39c] ;  /* 0x00007380ff0477ac */ /* 0x000ea40008000800 */
[----:B------:R1:W-:Y:S04]  /*839b0*/  @P2 STG.E.U8 desc[UR20][R56.64], R0 ;  /* 0x0000000038002986 */ /* 0x0003e8000c101114 */
[----:B-1----:R-:W2:Y:S04]  /*839c0*/  LDL.LU.64 R56, [R1+0x2620] ;  /* 0x0026200001387983 */ /* 0x002ea80000300a00 */
[----:B------:R-:W2:Y:S01]  /*839d0*/  LDL.LU R5, [R1+0x1bf4] ;  /* 0x001bf40001057983 */ /* 0x000ea20000300800 */
[----:B----4-:R-:W-:Y:S01]  /*839e0*/  ISETP.LT.AND P2, PT, R9, UR6, !P1 ;  /* 0x0000000609007c0c */ /* 0x010fe2000cf41270 */
[----:B------:R-:W1:Y:S01]  /*839f0*/  LDCU UR6, c[0x0][0x39c] ;  /* 0x00007380ff0677ac */ /* 0x000e620008000800 */
[----:B------:R-:W-:-:S04]  /*83a00*/  F2FP.SATFINITE.E4M3.F32.PACK_AB_MERGE_C R50, R51, R50, RZ ;  /* 0x000000323332723e */ /* 0x000fc800048070ff */
[----:B------:R-:W-:-:S05]  /*83a10*/  PRMT R3, R50, 0x9910, RZ ;  /* 0x0000991032037816 */ /* 0x000fca00000000ff */
[----:B------:R-:W-:Y:S01]  /*83a20*/  IMAD.MOV.U32 R2, RZ, RZ, R3 ;  /* 0x000000ffff027224 */ /* 0x000fe200078e0003 */
[----:B------:R4:W-:Y:S04]  /*83a30*/  @P5 STG.E.U8 desc[UR20][R58.64], R50 ;  /* 0x000000323a005986 */ /* 0x0009e8000c101114 */
[----:B------:R-:W-:Y:S02]  /*83a40*/  SHF.R.S32.HI R2, RZ, 0x8, R2 ;  /* 0x00000008ff027819 */ /* 0x000fe40000011402 */
[----:B---3--:R-:W-:Y:S01]  /*83a50*/  F2FP.SATFINITE.E4M3.F32.PACK_AB_MERGE_C R52, R53, R52, RZ ;  /* 0x000000343534723e */ /* 0x008fe200048070ff */
[----:B----4-:R-:W3:Y:S03]  /*83a60*/  LDL.LU.64 R58, [R1+0x2618] ;  /* 0x00261800013a7983 */ /* 0x010ee60000300a00 */
[----:B------:R-:W-:Y:S01]  /*83a70*/  PRMT R3, R52, 0x9910, RZ ;  /* 0x0000991034037816 */ /* 0x000fe200000000ff */
[----:B------:R-:W4:Y:S04]  /*83a80*/  LDL.LU R10, [R1+0x1dc0] ;  /* 0x001dc000010a7983 */ /* 0x000f280000300800 */
[----:B------:R0:W-:Y:S01]  /*83a90*/  @P4 STG.E.U8 desc[UR20][R60.64], R2 ;  /* 0x000000023c004986 */ /* 0x0001e2000c101114 */
[----:B------:R-:W-:-:S03]  /*83aa0*/  IMAD.MOV.U32 R0, RZ, RZ, R3 ;  /* 0x000000ffff007224 */ /* 0x000fc600078e0003 */
[----:B0-----:R-:W4:Y:S04]  /*83ab0*/  LDL.LU.64 R60, [R1+0x2610] ;  /* 0x00261000013c7983 */ /* 0x001f280000300a00 */
[----:B------:R-:W4:Y:S01]  /*83ac0*/  LDL.LU R9, [R1+0x1dbc] ;  /* 0x001dbc0001097983 */ /* 0x000f220000300800 */
[----:B------:R-:W-:Y:S02]  /*83ad0*/  SHF.R.S32.HI R0, RZ, 0x8, R0 ;  /* 0x00000008ff007819 */ /* 0x000fe40000011400 */
[----:B------:R-:W-:Y:S01]  /*83ae0*/  ISETP.LT.AND P5, PT, R8, UR5, !P1 ;  /* 0x0000000508007c0c */ /* 0x000fe2000cfa1270 */
[----:B------:R0:W-:Y:S01]  /*83af0*/  @P3 STG.E.U8 desc[UR20][R62.64], R52 ;  /* 0x000000343e003986 */ /* 0x0001e2000c101114 */
[----:B------:R-:W-:Y:S01]  /*83b00*/  ISETP.LT.AND P4, PT, R7, UR8, !P1 ;  /* 0x0000000807007c0c */ /* 0x000fe2000cf81270 */
[----:B------:R-:W2:Y:S01]  /*83b10*/  LDCU UR5, c[0x0][0x39c] ;  /* 0x00007380ff0577ac */ /* 0x000ea20008000800 */
[----:B-----5:R-:W-:Y:S01]  /*83b20*/  F2FP.SATFINITE.E4M3.F32.PACK_AB_MERGE_C R54, R55, R54, RZ ;  /* 0x000000363736723e */ /* 0x020fe200048070ff */
[----:B------:R5:W-:Y:S01]  /*83b30*/  @P0 STG.E.U8 desc[UR20][R64.64], R0 ;  /* 0x0000000040000986 */ /* 0x000be2000c101114 */
[----:B--2---:R-:W-:Y:S01]  /*83b40*/  ISETP.LT.AND P3, PT, R6, UR4, !P1 ;  /* 0x0000000406007c0c */ /* 0x004fe2000cf61270 */
[----:B------:R-:W4:Y:S02]  /*83b50*/  LDCU UR8, c[0x0][0x39c] ;  /* 0x00007380ff0877ac */ /* 0x000f240008000800 */
[----:B0-----:R-:W2:Y:S01]  /*83b60*/  LDL.LU.64 R62, [R1+0x2608] ;  /* 0x00260800013e7983 */ /* 0x001ea20000300a00 */
[----:B-1----:R-:W-:Y:S01]  /*83b70*/  ISETP.LT.AND P0, PT, R4, UR6, !P1 ;  /* 0x0000000604007c0c */ /* 0x002fe2000cf01270 */
[----:B------:R-:W0:Y:S02]  /*83b80*/  LDCU UR4, c[0x0][0x39c] ;  /* 0x00007380ff0477ac */ /* 0x000e240008000800 */
[----:B------:R-:W2:Y:S01]  /*83b90*/  LDL.LU R8, [R1+0x1db4] ;  /* 0x001db40001087983 */ /* 0x000ea20000300800 */
[----:B------:R-:W-:Y:S01]  /*83ba0*/  PRMT R3, R54, 0x9910, RZ ;  /* 0x0000991036037816 */ /* 0x000fe200000000ff */
[----:B------:R-:W1:Y:S02]  /*83bb0*/  LDCU UR6, c[0x0][0x39c] ;  /* 0x00007380ff0677ac */ /* 0x000e640008000800 */
[----:B------:R-:W1:Y:S04]  /*83bc0*/  LDL.LU R7, [R1+0x1bd4] ;  /* 0x001bd40001077983 */ /* 0x000e680000300800 */
[----:B-----5:R-:W5:Y:S04]  /*83bd0*/  LDL.LU.64 R64, [R1+0x2600] ;  /* 0x0026000001407983 */ /* 0x020f680000300a00 */
[----:B------:R-:W5:Y:S04]  /*83be0*/  LDL.LU R6, [R1+0x1bb0] ;  /* 0x001bb00001067983 */ /* 0x000f680000300800 */
[----:B------:R0:W-:Y:S04]  /*83bf0*/  @P2 STG.E.U8 desc[UR20][R66.64], R54 ;  /* 0x0000003642002986 */ /* 0x0001e8000c101114 */
[----:B0-----:R-:W5:Y:S04]  /*83c00*/  LDL.LU.64 R66, [R1+0x25f8] ;  /* 0x0025f80001427983 */ /* 0x001f680000300a00 */
[----:B------:R-:W5:Y:S04]  /*83c10*/  LDL.LU R4, [R1+0x1b90] ;  /* 0x001b900001047983 */ /* 0x000f680000300800 */
[----:B------:R-:W5:Y:S01]  /*83c20*/  LDL.LU R2, [R1+0x1b70] ;  /* 0x001b700001027983 */ /* 0x000f620000300800 */
[----:B------:R-:W-:-:S02]  /*83c30*/  SHF.R.S32.HI R3, RZ, 0x8, R3 ;  /* 0x00000008ff037819 */ /* 0x000fc40000011403 */
[----:B------:R-:W-:Y:S02]  /*83c40*/  F2FP.SATFINITE.E4M3.F32.PACK_AB_MERGE_C R57, R57, R56, RZ ;  /* 0x000000383939723e */ /* 0x000fe400048070ff */
[----:B------:R-:W-:Y:S01]  /*83c50*/  ISETP.LT.AND P2, PT, R5, UR5, !P1 ;  /* 0x0000000505007c0c */ /* 0x000fe2000cf41270 */
[----:B------:R0:W-:Y:S01]  /*83c60*/  @P5 STG.E.U8 desc[UR20][R92.64], R3 ;  /* 0x000000035c005986 */ /* 0x0001e2000c101114 */
[----:B------:R-:W2:Y:S03]  /*83c70*/  LDCU UR5, c[0x0][0x39c] ;  /* 0x00007380ff0577ac */ /* 0x000ea60008000800 */
[----:B------:R-:W-:Y:S01]  /*83c80*/  @P4 STG.E.U8 desc[UR20][R90.64], R57 ;  /* 0x000000395a004986 */ /* 0x000fe2000c101114 */
[----:B------:R-:W-:-:S04]  /*83c90*/  PRMT R5, R57, 0x9910, RZ ;  /* 0x0000991039057816 */ /* 0x000fc800000000ff */
[----:B------:R-:W-:-:S05]  /*83ca0*/  SHF.R.S32.HI R5, RZ, 0x8, R5 ;  /* 0x00000008ff057819 */ /* 0x000fca0000011405 */
[----:B------:R0:W-:Y:S01]  /*83cb0*/  @P3 STG.E.U8 desc[UR20][R88.64], R5 ;  /* 0x0000000558003986 */ /* 0x0001e2000c101114 */
[----:B---3--:R-:W-:Y:S02]  /*83cc0*/  F2FP.SATFINITE.E4M3.F32.PACK_AB_MERGE_C R59, R59, R58, RZ ;  /* 0x0000003a3b3b723e */ /* 0x008fe400048070ff */
[----:B----4-:R-:W-:Y:S01]  /*83cd0*/  ISETP.LT.AND P5, PT, R10, UR8, !P1 ;  /* 0x000000080a007c0c */ /* 0x010fe2000cfa1270 */
[----:B------:R-:W5:Y:S01]  /*83ce0*/  LDCU UR8, c[0x0][0x39c] ;  /* 0x00007380ff0877ac */ /* 0x000f620008000800 */
[----:B------:R-:W-:-:S05]  /*83cf0*/  PRMT R0, R59, 0x9910, RZ ;  /* 0x000099103b007816 */ /* 0x000fca00000000ff */
[----:B0-----:R-:W-:Y:S01]  /*83d00*/  IMAD.MOV.U32 R3, RZ, RZ, R0 ;  /* 0x000000ffff037224 */ /* 0x001fe200078e0000 */
[----:B------:R-:W-:Y:S01]  /*83d10*/  ISETP.LT.AND P4, PT, R9, UR4, !P1 ;  /* 0x0000000409007c0c */ /* 0x000fe2000cf81270 */
[----:B------:R-:W0:Y:S03]  /*83d20*/  LDCU UR4, c[0x0][0x39c] ;  /* 0x00007380ff0477ac */ /* 0x000e260008000800 */
[----:B------:R-:W-:Y:S02]  /*83d30*/  SHF.R.S32.HI R3, RZ, 0x8, R3 ;  /* 0x00000008ff037819 */ /* 0x000fe40000011403 */
[----:B------:R-:W-:Y:S01]  /*83d40*/  F2FP.SATFINITE.E4M3.F32.PACK_AB_MERGE_C R61, R61, R60, RZ ;  /* 0x0000003c3d3d723e */ /* 0x000fe200048070ff */
[----:B------:R-:W-:Y:S04]  /*83d50*/  @P0 STG.E.U8 desc[UR20][R86.64], R59 ;  /* 0x0000003b56000986 */ /* 0x000fe8000c101114 */
[----:B------:R3:W-:Y:S04]  /*83d60*/  @P2 STG.E.U8 desc[UR20][R84.64], R3 ;  /* 0x0000000354002986 */ /* 0x0007e8000c101114 */
[----:B------:R-:W-:Y:S01]  /*83d70*/  @P5 STG.E.U8 desc[UR20][R82.64], R61 ;  /* 0x0000003d52005986 */ /* 0x000fe2000c101114 */
[----:B--2---:R-:W-:-:S02]  /*83d80*/  ISETP.LT.AND P3, PT, R8, UR5, !P1 ;  /* 0x0000000508007c0c */ /* 0x004fc4000cf61270 */
[----:B-1----:R-:W-:Y:S02]  /*83d90*/  ISETP.LT.AND P0, PT, R7, UR6, !P1 ;  /* 0x0000000607007c0c */ /* 0x002fe4000cf01270 */
[----:B-----5:R-:W-:Y:S02]  /*83da0*/  ISETP.LT.AND P2, PT, R6, UR8, !P1 ;  /* 0x0000000806007c0c */ /* 0x020fe4000cf41270 */
[----:B------:R-:W-:Y:S02]  /*83db0*/  ISETP.LT.AND P5, PT, R4, UR9, !P1 ;  /* 0x0000000904007c0c */ /* 0x000fe4000cfa1270 */
[----:B0-----:R-:W-:Y:S02]  /*83dc0*/  ISETP.LT.AND P1, PT, R2, UR4, !P1 ;  /* 0x0000000402007c0c */ /* 0x001fe4000cf21270 */
[----:B------:R-:W2:Y:S01]  /*83dd0*/  LDL.LU R2, [R1+0x828] ;  /* 0x0008280001027983 */ /* 0x000ea20000300800 */
[----:B------:R-:W-:Y:S02]  /*83de0*/  PRMT R0, R61, 0x9910, RZ ;  /* 0x000099103d007816 */ /* 0x000fe400000000ff */
[----:B------:R-:W-:-:S03]  /*83df0*/  F2FP.SATFINITE.E4M3.F32.PACK_AB_MERGE_C R63, R63, R62, RZ ;  /* 0x0000003e3f3f723e */ /* 0x000fc600048070ff */
[----:B------:R-:W-:Y:S01]  /*83e00*/  IMAD.MOV.U32 R5, RZ, RZ, R0 ;  /* 0x000000ffff057224 */ /* 0x000fe200078e0000 */
[----:B------:R-:W-:Y:S02]  /*83e10*/  PRMT R0, R63, 0x9910, RZ ;  /* 0x000099103f007816 */ /* 0x000fe400000000ff */
[----:B------:R-:W-:Y:S02]  /*83e20*/  F2FP.SATFINITE.E4M3.F32.PACK_AB_MERGE_C R65, R65, R64, RZ ;  /* 0x000000404141723e */ /* 0x000fe400048070ff */
[----:B------:R-:W-:Y:S01]  /*83e30*/  F2FP.SATFINITE.E4M3.F32.PACK_AB_MERGE_C R67, R67, R66, RZ ;  /* 0x000000424343723e */ /* 0x000fe200048070ff */
[----:B---3--:R-:W-:Y:S01]  /*83e40*/  IMAD.MOV.U32 R3, RZ, RZ, R0 ;  /* 0x000000ffff037224 */ /* 0x008fe200078e0000 */
[----:B------:R-:W-:Y:S02]  /*83e50*/  SHF.R.S32.HI R5, RZ, 0x8, R5 ;  /* 0x00000008ff057819 */ /* 0x000fe40000011405 */
[----:B------:R-:W-:Y:S02]  /*83e60*/  PRMT R7, R65, 0x9910, RZ ;  /* 0x0000991041077816 */ /* 0x000fe400000000ff */
[----:B------:R-:W-:-:S02]  /*83e70*/  SHF.R.S32.HI R3, RZ, 0x8, R3 ;  /* 0x00000008ff037819 */ /* 0x000fc40000011403 */
[----:B------:R-:W-:Y:S01]  /*83e80*/  PRMT R0, R67, 0x9910, RZ ;  /* 0x0000991043007816 */ /* 0x000fe200000000ff */
[----:B------:R0:W-:Y:S01]  /*83e90*/  @P4 STG.E.U8 desc[UR20][R80.64], R5 ;  /* 0x0000000550004986 */ /* 0x0001e2000c101114 */
[----:B------:R-:W-:-:S03]  /*83ea0*/  SHF.R.S32.HI R7, RZ, 0x8, R7 ;  /* 0x00000008ff077819 */ /* 0x000fc60000011407 */
[----:B------:R1:W-:Y:S04]  /*83eb0*/  @P3 STG.E.U8 desc[UR20][R78.64], R63 ;  /* 0x0000003f4e003986 */ /* 0x0003e8000c101114 */
[----:B------:R1:W-:Y:S01]  /*83ec0*/  @P0 STG.E.U8 desc[UR20][R76.64], R3 ;  /* 0x000000034c000986 */ /* 0x0003e2000c101114 */
[----:B0-----:R-:W-:-:S03]  /*83ed0*/  SHF.R.S32.HI R5, RZ, 0x8, R0 ;  /* 0x00000008ff057819 */ /* 0x001fc60000011400 */
[----:B------:R1:W-:Y:S04]  /*83ee0*/  @P2 STG.E.U8 desc[UR20][R74.64], R65 ;  /* 0x000000414a002986 */ /* 0x0003e8000c101114 */
[----:B------:R1:W-:Y:S04]  /*83ef0*/  @P5 STG.E.U8 desc[UR20][R72.64], R7 ;  /* 0x0000000748005986 */ /* 0x0003e8000c101114 */
[----:B------:R1:W-:Y:S01]  /*83f00*/  @P1 STG.E.U8 desc[UR20][R68.64], R67 ;  /* 0x0000004344001986 */ /* 0x0003e2000c101114 */
[----:B--2---:R-:W-:-:S13]  /*83f10*/  ISETP.NE.AND P6, PT, R2, RZ, PT ;  /* 0x000000ff0200720c */ /* 0x004fda0003fc5270 */
[----:B------:R1:W-:Y:S01]  /*83f20*/  @P6 STG.E.U8 desc[UR20][R70.64], R5 ;  /* 0x0000000546006986 */ /* 0x0003e2000c101114 */
[----:B------:R-:W-:Y:S06]  /*83f30*/  BAR.SYNC.DEFER_BLOCKING 0x0 ;  /* 0x0000000000007b1d */ /* 0x000fec0000010000 */
[----:B------:R-:W-:Y:S05]  /*83f40*/  BRA.U UP0, `(.L_x_13) ;  /* 0x0000000100a07547 */ /* 0x000fea000b800000 */
[----:B------:R-:W0:Y:S01]  /*83f50*/  S2UR UR5, SR_CgaCtaId ;  /* 0x00000000000579c3 */ /* 0x000e220000008800 */
[----:B------:R-:W-:Y:S01]  /*83f60*/  NOP ;  /* 0x0000000000007918 */ /* 0x000fe20000000000 */
[----:B------:R-:W-:Y:S01]  /*83f70*/  UMOV UR4, 0x50 ;  /* 0x0000005000047882 */ /* 0x000fe20000000000 */
[----:B------:R-:W-:Y:S02]  /*83f80*/  IMAD.U32 R0, RZ, RZ, UR7 ;  /* 0x00000007ff007e24 */ /* 0x000fe4000f8e00ff */
[----:B-1----:R-:W-:Y:S02]  /*83f90*/  IMAD.MOV.U32 R3, RZ, RZ, 0xffff ;  /* 0x0000ffffff037424 */ /* 0x002fe400078e00ff */
[----:B------:R-:W-:Y:S01]  /*83fa0*/  IMAD.MOV.U32 R7, RZ, RZ, 0x1 ;  /* 0x00000001ff077424 */ /* 0x000fe200078e00ff */
[----:B------:R-:W-:-:S04]  /*83fb0*/  LOP3.LUT R0, R0, 0xffff, RZ, 0xc0, !PT ;  /* 0x0000ffff00007812 */ /* 0x000fc800078ec0ff */
[----:B------:R-:W-:-:S05]  /*83fc0*/  SHF.R.U32.HI R0, RZ, 0x5, R0 ;  /* 0x00000005ff007819 */ /* 0x000fca0000011600 */
[----:B------:R-:W-:Y:S01]  /*83fd0*/  VIADD R2, R0, 0x10 ;  /* 0x0000001000027836 */ /* 0x000fe20000000000 */
[----:B------:R-:W-:Y:S01]  /*83fe0*/  SHF.L.U32 R0, R3, R0, RZ ;  /* 0x0000000003007219 */ /* 0x000fe200000006ff */
[----:B0-----:R-:W-:-:S03]  /*83ff0*/  ULEA UR6, UR5, UR4, 0x18 ;  /* 0x0000000405067291 */ /* 0x001fc6000f8ec0ff */
[----:B------:R-:W-:-:S04]  /*84000*/  SHF.L.U32 R3, R7, R2, RZ ;  /* 0x0000000207037219 */ /* 0x000fc800000006ff */
[----:B------:R-:W-:Y:S02]  /*84010*/  LOP3.LUT R0, R3, R0, RZ, 0xfc, !PT ;  /* 0x0000000003007212 */ /* 0x000fe400078efcff */
[----:B------:R-:W0:Y:S02]  /*84020*/  LDS R5, [UR6] ;  /* 0x00000006ff057984 */ /* 0x000e240008000800 */
[C---:B------:R-:W-:Y:S02]  /*84030*/  LOP3.LUT R2, R0.reuse, 0xffff, RZ, 0xc0, !PT ;  /* 0x0000ffff00027812 */ /* 0x040fe400078ec0ff */
[----:B0-----:R-:W-:-:S04]  /*84040*/  LOP3.LUT R3, R0, 0xffff, R5, 0x80, !PT ;  /* 0x0000ffff00037812 */ /* 0x001fc800078e8005 */
[----:B------:R-:W-:-:S13]  /*84050*/  ISETP.NE.AND P0, PT, R3, R2, PT ;  /* 0x000000020300720c */ /* 0x000fda0003f05270 */
[----:B------:R-:W-:Y:S05]  /*84060*/  @P0 BRA `(.L_x_14) ;  /* 0x0000000000500947 */ /* 0x000fea0003800000 */
[----:B------:R-:W-:Y:S02]  /*84070*/  SHF.R.U32.HI R5, RZ, 0x10, R5 ;  /* 0x00000010ff057819 */ /* 0x000fe40000011605 */
[----:B------:R-:W-:-:S04]  /*84080*/  SHF.R.U32.HI R2, RZ, 0x10, R0 ;  /* 0x00000010ff027819 */ /* 0x000fc80000011600 */
[----:B------:R-:W-:-:S04]  /*84090*/  LOP3.LUT R5, R5, R2, RZ, 0xc0, !PT ;  /* 0x0000000205057212 */ /* 0x000fc800078ec0ff */
[----:B------:R-:W-:-:S13]  /*840a0*/  ISETP.NE.AND P0, PT, R5, R2, PT ;  /* 0x000000020500720c */ /* 0x000fda0003f05270 */
[----:B------:R-:W-:Y:S05]  /*840b0*/  @P0 BRA `(.L_x_15) ;  /* 0x0000000000300947 */ /* 0x000fea0003800000 */
[----:B------:R-:W-:Y:S01]  /*840c0*/  R2UR UR4, R0 ;  /* 0x00000000000472ca */ /* 0x000fe200000e0000 */
[----:B------:R-:W-:Y:S01]  /*840d0*/  VOTEU.ANY UR5, UPT, PT ;  /* 0x0000000000057886 */ /* 0x000fe200038e0100 */
[----:B------:R-:W0:Y:S01]  /*840e0*/  S2R R0, SR_LANEID ;  /* 0x0000000000007919 */ /* 0x000e220000000000 */
[----:B------:R-:W-:-:S10]  /*840f0*/  UFLO.U32 UR5, UR5 ;  /* 0x00000005000572bd */ /* 0x000fd400080e0000 */
[----:B------:R-:W-:-:S06]  /*84100*/  ULOP3.LUT UR4, URZ, UR4, URZ, 0x33, !UPT ;  /* 0x00000004ff047292 */ /* 0x000fcc000f8e33ff */
[----:B------:R-:W-:-:S04]  /*84110*/  IMAD.U32 R2, RZ, RZ, UR4 ;  /* 0x00000004ff027e24 */ /* 0x000fc8000f8e00ff */
[----:B------:R-:W1:Y:S02]  /*84120*/  REDUX UR7, R2 ;  /* 0x00000000020773c4 */ /* 0x000e640000000000 */
[----:B------:R2:W-:Y:S01]  /*84130*/  UTCATOMSWS.AND URZ, UR4 ;  /* 0x0000000400ff79e3 */ /* 0x0005e20008000000 */
[----:B0-----:R-:W-:Y:S01]  /*84140*/  ISETP.EQ.U32.AND P0, PT, R0, UR5, PT ;  /* 0x0000000500007c0c */ /* 0x001fe2000bf02070 */
[----:B-1----:R-:W-:-:S12]  /*84150*/  IMAD.U32 R0, RZ, RZ, UR7 ;  /* 0x00000007ff007e24 */ /* 0x002fd8000f8e00ff */
[----:B------:R2:W-:Y:S01]  /*84160*/  @P0 ATOMS.AND RZ, [UR6], R0 ;  /* 0x00000000ffff098c */ /* 0x0005e2000a800006 */
[----:B------:R-:W-:Y:S05]  /*84170*/  BRA `(.L_x_13) ;  /* 0x0000000000147947 */ /* 0x000fea0003800000 */
.L_x_15:
[----:B------:R-:W-:-:S07]  /*84180*/  MOV R2, 0x841a0 ;  /* 0x000841a000027802 */ /* 0x000fce0000000f00 */
[----:B------:R-:W-:Y:S05]  /*84190*/  CALL.REL.NOINC `($__internal_0_$__cuda_sm10x_tcgen05_guardrail_trap_col_being_dealloced_not_returned_by_alloc) ;  /* 0x00000000002c7944 */ /* 0x000fea0003c00000 */
[----:B------:R-:W-:Y:S05]  /*841a0*/  BRA `(.L_x_13) ;  /* 0x0000000000087947 */ /* 0x000fea0003800000 */
.L_x_14:
[----:B------:R-:W-:-:S07]  /*841b0*/  MOV R2, 0x841d0 ;  /* 0x000841d000027802 */ /* 0x000fce0000000f00 */
[----:B------:R-:W-:Y:S05]  /*841c0*/  CALL.REL.NOINC `($__internal_2_$__cuda_sm10x_tcgen05_guardrail_trap_unallocated_columns_being_dealloced) ;  /* 0x0000000000387944 */ /* 0x000fea0003c00000 */
.L_x_13:
[----:B------:R-:W-:Y:S01]  /*841d0*/  NOP ;  /* 0x0000000000007918 */ /* 0x000fe20000000000 */
[----:B--2---:R-:W-:Y:S05]  /*841e0*/  EXIT ;  /* 0x000000000000794d */ /* 0x004fea0003800000 */
.L_x_8:
[----:B------:R-:W0:Y:S02]  /*841f0*/  SYNCS.PHASECHK.TRANS64.TRYWAIT P0, [UR10], R12 ;  /* 0x0000000cff0075a7 */ /* 0x000e24000800110a */
[----:B0-----:R-:W-:Y:S05]  /*84200*/  @!P0 BRA `(.L_x_8) ;  /* 0xfffffffc00f88947 */ /* 0x001fea000383ffff */
[----:B------:R-:W-:Y:S05]  /*84210*/  BRA `(.L_x_16) ;  /* 0xfffffc18004c7947 */ /* 0x000fea000383ffff */
.L_x_12:
[----:B------:R-:W1:Y:S02]  /*84220*/  SYNCS.PHASECHK.TRANS64.TRYWAIT P0, [UR10], R8 ;  /* 0x00000008ff0075a7 */ /* 0x000e64000800110a */
[----:B-1----:R-:W-:Y:S05]  /*84230*/  @!P0 BRA `(.L_x_12) ;  /* 0xfffffffc00f88947 */ /* 0x002fea000383ffff */
[----:B------:R-:W-:Y:S05]  /*84240*/  BRA `(.L_x_11) ;  /* 0xfffffe8000407947 */ /* 0x000fea000383ffff */
        .weak           $__internal_0_$__cuda_sm10x_tcgen05_guardrail_trap_col_being_dealloced_not_returned_by_alloc
        .type           $__internal_0_$__cuda_sm10x_tcgen05_guardrail_trap_col_being_dealloced_not_returned_by_alloc,@function
        .size           $__internal_0_$__cuda_sm10x_tcgen05_guardrail_trap_col_being_dealloced_not_returned_by_alloc,($__internal_1_$__cuda_sm10x_tcgen05_guardrail_trap_phase_invalid_during_alloc - $__internal_0_$__cuda_sm10x_tcgen05_guardrail_trap_col_being_dealloced_not_returned_by_alloc)
$__internal_0_$__cuda_sm10x_tcgen05_guardrail_trap_col_being_dealloced_not_returned_by_alloc:
[----:B------:R-:W-:Y:S05]  /*84250*/  BPT.TRAP 0x1 ;  /* 0x000000040000795c */ /* 0x000fea0000300000 */
[----:B------:R-:W-:-:S04]  /*84260*/  IMAD.MOV.U32 R3, RZ, RZ, 0x0 ;  /* 0x00000000ff037424 */ /* 0x000fc800078e00ff */
[----:B------:R-:W-:Y:S05]  /*84270*/  RET.REL.NODEC R2 `(matmul_kernel) ;  /* 0xfffff7bc02607950 */ /* 0x000fea0003c3ffff */
        .weak           $__internal_1_$__cuda_sm10x_tcgen05_guardrail_trap_phase_invalid_during_alloc
        .type           $__internal_1_$__cuda_sm10x_tcgen05_guardrail_trap_phase_invalid_during_alloc,@function
        .size           $__internal_1_$__cuda_sm10x_tcgen05_guardrail_trap_phase_invalid_during_alloc,($__internal_2_$__cuda_sm10x_tcgen05_guardrail_trap_unallocated_columns_being_dealloced - $__internal_1_$__cuda_sm10x_tcgen05_guardrail_trap_phase_invalid_during_alloc)
$__internal_1_$__cuda_sm10x_tcgen05_guardrail_trap_phase_invalid_during_alloc:
[----:B------:R-:W-:Y:S05]  /*84280*/  BPT.TRAP 0x1 ;  /* 0x000000040000795c */ /* 0x000fea0000300000 */
[----:B------:R-:W-:-:S04]  /*84290*/  IMAD.MOV.U32 R5, RZ, RZ, 0x0 ;  /* 0x00000000ff057424 */ /* 0x000fc800078e00ff */
[----:B------:R-:W-:Y:S05]  /*842a0*/  RET.REL.NODEC R4 `(matmul_kernel) ;  /* 0xfffff7bc04547950 */ /* 0x000fea0003c3ffff */
        .weak           $__internal_2_$__cuda_sm10x_tcgen05_guardrail_trap_unallocated_columns_being_dealloced
        .type           $__internal_2_$__cuda_sm10x_tcgen05_guardrail_trap_unallocated_columns_being_dealloced,@function
        .size           $__internal_2_$__cuda_sm10x_tcgen05_guardrail_trap_unallocated_columns_being_dealloced,(.L_x_20 - $__internal_2_$__cuda_sm10x_tcgen05_guardrail_trap_unallocated_columns_being_dealloced)
$__internal_2_$__cuda_sm10x_tcgen05_guardrail_trap_unallocated_columns_being_dealloced:
[----:B------:R-:W-:Y:S05]  /*842b0*/  BPT.TRAP 0x1 ;  /* 0x000000040000795c */ /* 0x000fea0000300000 */
[----:B------:R-:W-:-:S04]  /*842c0*/  IMAD.MOV.U32 R3, RZ, RZ, 0x0 ;  /* 0x00000000ff037424 */ /* 0x000fc800078e00ff */
[----:B------:R-:W-:Y:S05]  /*842d0*/  RET.REL.NODEC R2 `(matmul_kernel) ;  /* 0xfffff7bc02487950 */ /* 0x000fea0003c3ffff */
.L_x_17:
[----:B------:R-:W-:-:S00]  /*842e0*/  BRA `(.L_x_17) ;  /* 0xfffffffc00fc7947 */ /* 0x000fc0000383ffff */
[----:B------:R-:W-:-:S00]  /*842f0*/  NOP ;  /* 0x0000000000007918 */ /* 0x000fc00000000000 */
        /* <DEDUP_REMOVED lines=8> */
.L_x_20:


//--------------------- .nv.shared.matmul_kernel  --------------------------
	.section	.nv.shared.matmul_kernel,"aw",@nobits
	.sectionflags	@""
	.align	16
	.zero		1024


//--------------------- .nv.shared.reserved.0     --------------------------
	.section	.nv.shared.reserved.0,"aw",@nobits
	.align	8
	.weak		__nv_reservedSMEM_offset_0_alias
	.size		__nv_reservedSMEM_offset_0_alias, 0, 64
	.other		__nv_reservedSMEM_offset_0_alias,@"STO_CUDA_RESERVED_SHARED STV_DEFAULT"
__nv_reservedSMEM_offset_0_alias:
	.zero		0
.nv.shared.reserved.0:
	.zero		64
	.weak		__nv_reservedSMEM_allocation_phase
	.type		__nv_reservedSMEM_allocation_phase,@object
	.size		__nv_reservedSMEM_allocation_phase,(.L_0 - __nv_reservedSMEM_allocation_phase)
__nv_reservedSMEM_allocation_phase:
	.zero		1
.L_0:
	.zero		7
	.weak		__nv_reservedSMEM_devtool_atexit_pc
	.type		__nv_reservedSMEM_devtool_atexit_pc,@object
	.size		__nv_reservedSMEM_devtool_atexit_pc,(__nv_reservedSMEM_allocation_mask - __nv_reservedSMEM_devtool_atexit_pc)
__nv_reservedSMEM_devtool_atexit_pc:
	.zero		8
	.weak		__nv_reservedSMEM_allocation_mask
	.type		__nv_reservedSMEM_allocation_mask,@object
	.size		__nv_reservedSMEM_allocation_mask,(.L_2 - __nv_reservedSMEM_allocation_mask)
__nv_reservedSMEM_allocation_mask:
	.zero		4
.L_2:


//--------------------- .nv.constant0.matmul_kernel --------------------------
	.section	.nv.constant0.matmul_kernel,"a",@progbits
	.sectionflags	@""
	.align	4
.nv.constant0.matmul_kernel:
	.zero		976


//--------------------- SYMBOLS --------------------------

	.type		.nv.reservedSmem.offset0,@object
	.size		.nv.reservedSmem.offset0,0x4
	.type		.nv.reservedSmem.cap,@object
	.size		.nv.reservedSmem.cap,0x4
